	.target	sm_80

	.elftype	@"ET_EXEC"


//--------------------- .note.nv.tkinfo           --------------------------
	.section	.note.nv.tkinfo,"",@"SHT_NOTE"
	.sectionflags	@"SHF_NOTE_NV_TKINFO"
	.tkinfo
        /*0018*/ 	.word	0x00000002
        /*0030*/ 	.string	""
        /*0030*/ 	.string	"ptxas"
        /*0030*/ 	.string	"Cuda compilation tools, release 13.0, V13.0.88"
        /*0030*/ 	.string	"Build cuda_13.0.r13.0/compiler.36424714_0"
        /*0030*/ 	.string	"-arch sm_80 -m 64 "



//--------------------- .note.nv.cuinfo           --------------------------
	.section	.note.nv.cuinfo,"",@"SHT_NOTE"
	.sectionflags	@"SHF_NOTE_NV_CUINFO"
        /*0018*/ 	.short	0x0002
        /*001a*/ 	.short	0x0050
        /*001c*/ 	.short	0x0082
	.zero		2


//--------------------- .nv.info                  --------------------------
	.section	.nv.info,"",@"SHT_CUDA_INFO"
	.align	4


	//----- nvinfo : EIATTR_REGCOUNT
	.align		4
        /*0000*/ 	.byte	0x04, 0x2f
        /*0002*/ 	.short	(.L_12 - .L_11)
	.align		4
.L_11:
        /*0004*/ 	.word	index@(_ZN7cutlass13device_kernelIN5flash19enable_sm80_to_sm89INS1_16FlashAttnFwdSm80INS1_25CollectiveMainloopFwdSm80ILi4ELi1ELb0EN4cute5tupleIJNS5_1CILi128EEENS7_ILi64EEENS7_ILi96EEEEEELi96ENS_6half_tEfNS_4arch4Sm80ELb1ELb0ELb1ELb1ELb1ELb1ELb1ELb0EEENS1_21CollectiveEpilogueFwdINS6_IJS8_SA_S9_EEENS6_IJNS7_ILi1EEESI_SI_EEESC_SE_Li128ELb1ELb1ELb0ELb0EEENS1_19SingleTileSchedulerILb1ELb0ELb1ELi128EEEEEEEEEvNT_6ParamsE)
        /*0008*/ 	.word	0x000000ff


	//----- nvinfo : EIATTR_FRAME_SIZE
	.align		4
.L_12:
        /*000c*/ 	.byte	0x04, 0x11
        /*000e*/ 	.short	(.L_14 - .L_13)
	.align		4
.L_13:
        /*0010*/ 	.word	index@(_ZN7cutlass13device_kernelIN5flash19enable_sm80_to_sm89INS1_16FlashAttnFwdSm80INS1_25CollectiveMainloopFwdSm80ILi4ELi1ELb0EN4cute5tupleIJNS5_1CILi128EEENS7_ILi64EEENS7_ILi96EEEEEELi96ENS_6half_tEfNS_4arch4Sm80ELb1ELb0ELb1ELb1ELb1ELb1ELb1ELb0EEENS1_21CollectiveEpilogueFwdINS6_IJS8_SA_S9_EEENS6_IJNS7_ILi1EEESI_SI_EEESC_SE_Li128ELb1ELb1ELb0ELb0EEENS1_19SingleTileSchedulerILb1ELb0ELb1ELi128EEEEEEEEEvNT_6ParamsE)
        /*0014*/ 	.word	0x00000070


	//----- nvinfo : EIATTR_REGCOUNT
	.align		4
.L_14:
        /*0018*/ 	.byte	0x04, 0x2f
        /*001a*/ 	.short	(.L_16 - .L_15)
	.align		4
.L_15:
        /*001c*/ 	.word	index@(_ZN7cutlass13device_kernelIN5flash19enable_sm80_to_sm89INS1_16FlashAttnFwdSm80INS1_25CollectiveMainloopFwdSm80ILi4ELi1ELb0EN4cute5tupleIJNS5_1CILi128EEENS7_ILi64EEENS7_ILi96EEEEEELi96ENS_6half_tEfNS_4arch4Sm80ELb1ELb0ELb1ELb1ELb1ELb0ELb1ELb0EEENS1_21CollectiveEpilogueFwdINS6_IJS8_SA_S9_EEENS6_IJNS7_ILi1EEESI_SI_EEESC_SE_Li128ELb1ELb1ELb0ELb0EEENS1_19SingleTileSchedulerILb1ELb0ELb1ELi128EEEEEEEEEvNT_6ParamsE)
        /*0020*/ 	.word	0x000000ff


	//----- nvinfo : EIATTR_FRAME_SIZE
	.align		4
.L_16:
        /*0024*/ 	.byte	0x04, 0x11
        /*0026*/ 	.short	(.L_18 - .L_17)
	.align		4
.L_17:
        /*0028*/ 	.word	index@(_ZN7cutlass13device_kernelIN5flash19enable_sm80_to_sm89INS1_16FlashAttnFwdSm80INS1_25CollectiveMainloopFwdSm80ILi4ELi1ELb0EN4cute5tupleIJNS5_1CILi128EEENS7_ILi64EEENS7_ILi96EEEEEELi96ENS_6half_tEfNS_4arch4Sm80ELb1ELb0ELb1ELb1ELb1ELb0ELb1ELb0EEENS1_21CollectiveEpilogueFwdINS6_IJS8_SA_S9_EEENS6_IJNS7_ILi1EEESI_SI_EEESC_SE_Li128ELb1ELb1ELb0ELb0EEENS1_19SingleTileSchedulerILb1ELb0ELb1ELi128EEEEEEEEEvNT_6ParamsE)
        /*002c*/ 	.word	0x00000068


	//----- nvinfo : EIATTR_REGCOUNT
	.align		4
.L_18:
        /*0030*/ 	.byte	0x04, 0x2f
        /*0032*/ 	.short	(.L_20 - .L_19)
	.align		4
.L_19:
        /*0034*/ 	.word	index@(_ZN7cutlass13device_kernelIN5flash19enable_sm80_to_sm89INS1_16FlashAttnFwdSm80INS1_25CollectiveMainloopFwdSm80ILi4ELi1ELb0EN4cute5tupleIJNS5_1CILi128EEENS7_ILi64EEENS7_ILi96EEEEEELi96ENS_6half_tEfNS_4arch4Sm80ELb1ELb0ELb1ELb0ELb1ELb0ELb1ELb0EEENS1_21CollectiveEpilogueFwdINS6_IJS8_SA_S9_EEENS6_IJNS7_ILi1EEESI_SI_EEESC_SE_Li128ELb0ELb1ELb0ELb0EEENS1_30DynamicPersistentTileSchedulerILi128ELi128ELb0ELb1ELb0EEEEEEEEEvNT_6ParamsE)
        /*0038*/ 	.word	0x000000ff


	//----- nvinfo : EIATTR_FRAME_SIZE
	.align		4
.L_20:
        /*003c*/ 	.byte	0x04, 0x11
        /*003e*/ 	.short	(.L_22 - .L_21)
	.align		4
.L_21:
        /*0040*/ 	.word	index@($__internal_4_$__cuda_sm70_shflsync_idx_p)
        /*0044*/ 	.word	0x00000000


	//----- nvinfo : EIATTR_FRAME_SIZE
	.align		4
.L_22:
        /*0048*/ 	.byte	0x04, 0x11
        /*004a*/ 	.short	(.L_24 - .L_23)
	.align		4
.L_23:
        /*004c*/ 	.word	index@($__internal_3_$__cuda_sm70_shflsync_bfly_p)
        /*0050*/ 	.word	0x00000000


	//----- nvinfo : EIATTR_FRAME_SIZE
	.align		4
.L_24:
        /*0054*/ 	.byte	0x04, 0x11
        /*0056*/ 	.short	(.L_26 - .L_25)
	.align		4
.L_25:
        /*0058*/ 	.word	index@(_ZN7cutlass13device_kernelIN5flash19enable_sm80_to_sm89INS1_16FlashAttnFwdSm80INS1_25CollectiveMainloopFwdSm80ILi4ELi1ELb0EN4cute5tupleIJNS5_1CILi128EEENS7_ILi64EEENS7_ILi96EEEEEELi96ENS_6half_tEfNS_4arch4Sm80ELb1ELb0ELb1ELb0ELb1ELb0ELb1ELb0EEENS1_21CollectiveEpilogueFwdINS6_IJS8_SA_S9_EEENS6_IJNS7_ILi1EEESI_SI_EEESC_SE_Li128ELb0ELb1ELb0ELb0EEENS1_30DynamicPersistentTileSchedulerILi128ELi128ELb0ELb1ELb0EEEEEEEEEvNT_6ParamsE)
        /*005c*/ 	.word	0x00000090


	//----- nvinfo : EIATTR_REGCOUNT
	.align		4
.L_26:
        /*0060*/ 	.byte	0x04, 0x2f
        /*0062*/ 	.short	(.L_28 - .L_27)
	.align		4
.L_27:
        /*0064*/ 	.word	index@(_ZN7cutlass13device_kernelIN5flash19enable_sm80_to_sm89INS1_16FlashAttnFwdSm80INS1_25CollectiveMainloopFwdSm80ILi4ELi1ELb0EN4cute5tupleIJNS5_1CILi128EEENS7_ILi48EEENS7_ILi96EEEEEELi96ENS_6half_tEfNS_4arch4Sm80ELb0ELb1ELb1ELb1ELb1ELb1ELb1ELb0EEENS1_21CollectiveEpilogueFwdINS6_IJS8_SA_S9_EEENS6_IJNS7_ILi1EEESI_SI_EEESC_SE_Li128ELb1ELb1ELb0ELb0EEENS1_19SingleTileSchedulerILb1ELb0ELb1ELi128EEEEEEEEEvNT_6ParamsE)
        /*0068*/ 	.word	0x000000ff


	//----- nvinfo : EIATTR_FRAME_SIZE
	.align		4
.L_28:
        /*006c*/ 	.byte	0x04, 0x11
        /*006e*/ 	.short	(.L_30 - .L_29)
	.align		4
.L_29:
        /*0070*/ 	.word	index@($__internal_2_$__cuda_sm70_shflsync_idx_p)
        /*0074*/ 	.word	0x00000000


	//----- nvinfo : EIATTR_FRAME_SIZE
	.align		4
.L_30:
        /*0078*/ 	.byte	0x04, 0x11
        /*007a*/ 	.short	(.L_32 - .L_31)
	.align		4
.L_31:
        /*007c*/ 	.word	index@(_ZN7cutlass13device_kernelIN5flash19enable_sm80_to_sm89INS1_16FlashAttnFwdSm80INS1_25CollectiveMainloopFwdSm80ILi4ELi1ELb0EN4cute5tupleIJNS5_1CILi128EEENS7_ILi48EEENS7_ILi96EEEEEELi96ENS_6half_tEfNS_4arch4Sm80ELb0ELb1ELb1ELb1ELb1ELb1ELb1ELb0EEENS1_21CollectiveEpilogueFwdINS6_IJS8_SA_S9_EEENS6_IJNS7_ILi1EEESI_SI_EEESC_SE_Li128ELb1ELb1ELb0ELb0EEENS1_19SingleTileSchedulerILb1ELb0ELb1ELi128EEEEEEEEEvNT_6ParamsE)
        /*0080*/ 	.word	0x00000050


	//----- nvinfo : EIATTR_REGCOUNT
	.align		4
.L_32:
        /*0084*/ 	.byte	0x04, 0x2f
        /*0086*/ 	.short	(.L_34 - .L_33)
	.align		4
.L_33:
        /*0088*/ 	.word	index@(_ZN7cutlass13device_kernelIN5flash19enable_sm80_to_sm89INS1_16FlashAttnFwdSm80INS1_25CollectiveMainloopFwdSm80ILi4ELi1ELb0EN4cute5tupleIJNS5_1CILi128EEENS7_ILi48EEENS7_ILi96EEEEEELi96ENS_6half_tEfNS_4arch4Sm80ELb0ELb1ELb1ELb1ELb1ELb0ELb1ELb0EEENS1_21CollectiveEpilogueFwdINS6_IJS8_SA_S9_EEENS6_IJNS7_ILi1EEESI_SI_EEESC_SE_Li128ELb1ELb1ELb0ELb0EEENS1_19SingleTileSchedulerILb1ELb0ELb1ELi128EEEEEEEEEvNT_6ParamsE)
        /*008c*/ 	.word	0x000000ff


	//----- nvinfo : EIATTR_FRAME_SIZE
	.align		4
.L_34:
        /*0090*/ 	.byte	0x04, 0x11
        /*0092*/ 	.short	(.L_36 - .L_35)
	.align		4
.L_35:
        /*0094*/ 	.word	index@($__internal_1_$__cuda_sm70_shflsync_idx_p)
        /*0098*/ 	.word	0x00000000


	//----- nvinfo : EIATTR_FRAME_SIZE
	.align		4
.L_36:
        /*009c*/ 	.byte	0x04, 0x11
        /*009e*/ 	.short	(.L_38 - .L_37)
	.align		4
.L_37:
        /*00a0*/ 	.word	index@(_ZN7cutlass13device_kernelIN5flash19enable_sm80_to_sm89INS1_16FlashAttnFwdSm80INS1_25CollectiveMainloopFwdSm80ILi4ELi1ELb0EN4cute5tupleIJNS5_1CILi128EEENS7_ILi48EEENS7_ILi96EEEEEELi96ENS_6half_tEfNS_4arch4Sm80ELb0ELb1ELb1ELb1ELb1ELb0ELb1ELb0EEENS1_21CollectiveEpilogueFwdINS6_IJS8_SA_S9_EEENS6_IJNS7_ILi1EEESI_SI_EEESC_SE_Li128ELb1ELb1ELb0ELb0EEENS1_19SingleTileSchedulerILb1ELb0ELb1ELi128EEEEEEEEEvNT_6ParamsE)
        /*00a4*/ 	.word	0x00000048


	//----- nvinfo : EIATTR_REGCOUNT
	.align		4
.L_38:
        /*00a8*/ 	.byte	0x04, 0x2f
        /*00aa*/ 	.short	(.L_40 - .L_39)
	.align		4
.L_39:
        /*00ac*/ 	.word	index@(_ZN7cutlass13device_kernelIN5flash19enable_sm80_to_sm89INS1_16FlashAttnFwdSm80INS1_25CollectiveMainloopFwdSm80ILi4ELi1ELb0EN4cute5tupleIJNS5_1CILi128EEENS7_ILi48EEENS7_ILi96EEEEEELi96ENS_6half_tEfNS_4arch4Sm80ELb0ELb1ELb1ELb0ELb1ELb0ELb1ELb0EEENS1_21CollectiveEpilogueFwdINS6_IJS8_SA_S9_EEENS6_IJNS7_ILi1EEESI_SI_EEESC_SE_Li128ELb0ELb1ELb0ELb0EEENS1_19SingleTileSchedulerILb0ELb0ELb1ELi128EEEEEEEEEvNT_6ParamsE)
        /*00b0*/ 	.word	0x000000ff


	//----- nvinfo : EIATTR_FRAME_SIZE
	.align		4
.L_40:
        /*00b4*/ 	.byte	0x04, 0x11
        /*00b6*/ 	.short	(.L_42 - .L_41)
	.align		4
.L_41:
        /*00b8*/ 	.word	index@($__internal_0_$__cuda_sm70_shflsync_idx_p)
        /*00bc*/ 	.word	0x00000000


	//----- nvinfo : EIATTR_FRAME_SIZE
	.align		4
.L_42:
        /*00c0*/ 	.byte	0x04, 0x11
        /*00c2*/ 	.short	(.L_44 - .L_43)
	.align		4
.L_43:
        /*00c4*/ 	.word	index@(_ZN7cutlass13device_kernelIN5flash19enable_sm80_to_sm89INS1_16FlashAttnFwdSm80INS1_25CollectiveMainloopFwdSm80ILi4ELi1ELb0EN4cute5tupleIJNS5_1CILi128EEENS7_ILi48EEENS7_ILi96EEEEEELi96ENS_6half_tEfNS_4arch4Sm80ELb0ELb1ELb1ELb0ELb1ELb0ELb1ELb0EEENS1_21CollectiveEpilogueFwdINS6_IJS8_SA_S9_EEENS6_IJNS7_ILi1EEESI_SI_EEESC_SE_Li128ELb0ELb1ELb0ELb0EEENS1_19SingleTileSchedulerILb0ELb0ELb1ELi128EEEEEEEEEvNT_6ParamsE)
        /*00c8*/ 	.word	0x00000030


	//----- nvinfo : EIATTR_REGCOUNT
	.align		4
.L_44:
        /*00cc*/ 	.byte	0x04, 0x2f
        /*00ce*/ 	.short	(.L_46 - .L_45)
	.align		4
.L_45:
        /*00d0*/ 	.word	index@(_ZN7cutlass13device_kernelIN5flash19enable_sm80_to_sm89INS1_16FlashAttnFwdSm80INS1_25CollectiveMainloopFwdSm80ILi4ELi1ELb0EN4cute5tupleIJNS5_1CILi128EEENS7_ILi64EEENS7_ILi96EEEEEELi96ENS_6half_tEfNS_4arch4Sm80ELb0ELb0ELb1ELb1ELb1ELb1ELb1ELb0EEENS1_21CollectiveEpilogueFwdINS6_IJS8_SA_S9_EEENS6_IJNS7_ILi1EEESI_SI_EEESC_SE_Li128ELb1ELb1ELb0ELb0EEENS1_19SingleTileSchedulerILb1ELb0ELb1ELi128EEEEEEEEEvNT_6ParamsE)
        /*00d4*/ 	.word	0x000000ff


	//----- nvinfo : EIATTR_FRAME_SIZE
	.align		4
.L_46:
        /*00d8*/ 	.byte	0x04, 0x11
        /*00da*/ 	.short	(.L_48 - .L_47)
	.align		4
.L_47:
        /*00dc*/ 	.word	index@(_ZN7cutlass13device_kernelIN5flash19enable_sm80_to_sm89INS1_16FlashAttnFwdSm80INS1_25CollectiveMainloopFwdSm80ILi4ELi1ELb0EN4cute5tupleIJNS5_1CILi128EEENS7_ILi64EEENS7_ILi96EEEEEELi96ENS_6half_tEfNS_4arch4Sm80ELb0ELb0ELb1ELb1ELb1ELb1ELb1ELb0EEENS1_21CollectiveEpilogueFwdINS6_IJS8_SA_S9_EEENS6_IJNS7_ILi1EEESI_SI_EEESC_SE_Li128ELb1ELb1ELb0ELb0EEENS1_19SingleTileSchedulerILb1ELb0ELb1ELi128EEEEEEEEEvNT_6ParamsE)
        /*00e0*/ 	.word	0x00000030


	//----- nvinfo : EIATTR_REGCOUNT
	.align		4
.L_48:
        /*00e4*/ 	.byte	0x04, 0x2f
        /*00e6*/ 	.short	(.L_50 - .L_49)
	.align		4
.L_49:
        /*00e8*/ 	.word	index@(_ZN7cutlass13device_kernelIN5flash19enable_sm80_to_sm89INS1_16FlashAttnFwdSm80INS1_25CollectiveMainloopFwdSm80ILi4ELi1ELb0EN4cute5tupleIJNS5_1CILi128EEENS7_ILi64EEENS7_ILi96EEEEEELi96ENS_6half_tEfNS_4arch4Sm80ELb0ELb0ELb1ELb1ELb1ELb0ELb1ELb0EEENS1_21CollectiveEpilogueFwdINS6_IJS8_SA_S9_EEENS6_IJNS7_ILi1EEESI_SI_EEESC_SE_Li128ELb1ELb1ELb0ELb0EEENS1_19SingleTileSchedulerILb1ELb0ELb1ELi128EEEEEEEEEvNT_6ParamsE)
        /*00ec*/ 	.word	0x000000ff


	//----- nvinfo : EIATTR_FRAME_SIZE
	.align		4
.L_50:
        /*00f0*/ 	.byte	0x04, 0x11
        /*00f2*/ 	.short	(.L_52 - .L_51)
	.align		4
.L_51:
        /*00f4*/ 	.word	index@(_ZN7cutlass13device_kernelIN5flash19enable_sm80_to_sm89INS1_16FlashAttnFwdSm80INS1_25CollectiveMainloopFwdSm80ILi4ELi1ELb0EN4cute5tupleIJNS5_1CILi128EEENS7_ILi64EEENS7_ILi96EEEEEELi96ENS_6half_tEfNS_4arch4Sm80ELb0ELb0ELb1ELb1ELb1ELb0ELb1ELb0EEENS1_21CollectiveEpilogueFwdINS6_IJS8_SA_S9_EEENS6_IJNS7_ILi1EEESI_SI_EEESC_SE_Li128ELb1ELb1ELb0ELb0EEENS1_19SingleTileSchedulerILb1ELb0ELb1ELi128EEEEEEEEEvNT_6ParamsE)
        /*00f8*/ 	.word	0x00000038


	//----- nvinfo : EIATTR_REGCOUNT
	.align		4
.L_52:
        /*00fc*/ 	.byte	0x04, 0x2f
        /*00fe*/ 	.short	(.L_54 - .L_53)
	.align		4
.L_53:
        /*0100*/ 	.word	index@(_ZN7cutlass13device_kernelIN5flash19enable_sm80_to_sm89INS1_16FlashAttnFwdSm80INS1_25CollectiveMainloopFwdSm80ILi4ELi1ELb0EN4cute5tupleIJNS5_1CILi128EEENS7_ILi64EEENS7_ILi96EEEEEELi96ENS_6half_tEfNS_4arch4Sm80ELb0ELb0ELb1ELb0ELb1ELb0ELb1ELb0EEENS1_21CollectiveEpilogueFwdINS6_IJS8_SA_S9_EEENS6_IJNS7_ILi1EEESI_SI_EEESC_SE_Li128ELb0ELb1ELb0ELb0EEENS1_19SingleTileSchedulerILb0ELb0ELb1ELi128EEEEEEEEEvNT_6ParamsE)
        /*0104*/ 	.word	0x000000ff


	//----- nvinfo : EIATTR_FRAME_SIZE
	.align		4
.L_54:
        /*0108*/ 	.byte	0x04, 0x11
        /*010a*/ 	.short	(.L_56 - .L_55)
	.align		4
.L_55:
        /*010c*/ 	.word	index@(_ZN7cutlass13device_kernelIN5flash19enable_sm80_to_sm89INS1_16FlashAttnFwdSm80INS1_25CollectiveMainloopFwdSm80ILi4ELi1ELb0EN4cute5tupleIJNS5_1CILi128EEENS7_ILi64EEENS7_ILi96EEEEEELi96ENS_6half_tEfNS_4arch4Sm80ELb0ELb0ELb1ELb0ELb1ELb0ELb1ELb0EEENS1_21CollectiveEpilogueFwdINS6_IJS8_SA_S9_EEENS6_IJNS7_ILi1EEESI_SI_EEESC_SE_Li128ELb0ELb1ELb0ELb0EEENS1_19SingleTileSchedulerILb0ELb0ELb1ELi128EEEEEEEEEvNT_6ParamsE)
        /*0110*/ 	.word	0x00000058


	//----- nvinfo : EIATTR_MIN_STACK_SIZE
	.align		4
.L_56:
        /*0114*/ 	.byte	0x04, 0x12
        /*0116*/ 	.short	(.L_58 - .L_57)
	.align		4
.L_57:
        /*0118*/ 	.word	index@(_ZN7cutlass13device_kernelIN5flash19enable_sm80_to_sm89INS1_16FlashAttnFwdSm80INS1_25CollectiveMainloopFwdSm80ILi4ELi1ELb0EN4cute5tupleIJNS5_1CILi128EEENS7_ILi64EEENS7_ILi96EEEEEELi96ENS_6half_tEfNS_4arch4Sm80ELb0ELb0ELb1ELb0ELb1ELb0ELb1ELb0EEENS1_21CollectiveEpilogueFwdINS6_IJS8_SA_S9_EEENS6_IJNS7_ILi1EEESI_SI_EEESC_SE_Li128ELb0ELb1ELb0ELb0EEENS1_19SingleTileSchedulerILb0ELb0ELb1ELi128EEEEEEEEEvNT_6ParamsE)
        /*011c*/ 	.word	0x00000058


	//----- nvinfo : EIATTR_MIN_STACK_SIZE
	.align		4
.L_58:
        /*0120*/ 	.byte	0x04, 0x12
        /*0122*/ 	.short	(.L_60 - .L_59)
	.align		4
.L_59:
        /*0124*/ 	.word	index@(_ZN7cutlass13device_kernelIN5flash19enable_sm80_to_sm89INS1_16FlashAttnFwdSm80INS1_25CollectiveMainloopFwdSm80ILi4ELi1ELb0EN4cute5tupleIJNS5_1CILi128EEENS7_ILi64EEENS7_ILi96EEEEEELi96ENS_6half_tEfNS_4arch4Sm80ELb0ELb0ELb1ELb1ELb1ELb0ELb1ELb0EEENS1_21CollectiveEpilogueFwdINS6_IJS8_SA_S9_EEENS6_IJNS7_ILi1EEESI_SI_EEESC_SE_Li128ELb1ELb1ELb0ELb0EEENS1_19SingleTileSchedulerILb1ELb0ELb1ELi128EEEEEEEEEvNT_6ParamsE)
        /*0128*/ 	.word	0x00000038


	//----- nvinfo : EIATTR_MIN_STACK_SIZE
	.align		4
.L_60:
        /*012c*/ 	.byte	0x04, 0x12
        /*012e*/ 	.short	(.L_62 - .L_61)
	.align		4
.L_61:
        /*0130*/ 	.word	index@(_ZN7cutlass13device_kernelIN5flash19enable_sm80_to_sm89INS1_16FlashAttnFwdSm80INS1_25CollectiveMainloopFwdSm80ILi4ELi1ELb0EN4cute5tupleIJNS5_1CILi128EEENS7_ILi64EEENS7_ILi96EEEEEELi96ENS_6half_tEfNS_4arch4Sm80ELb0ELb0ELb1ELb1ELb1ELb1ELb1ELb0EEENS1_21CollectiveEpilogueFwdINS6_IJS8_SA_S9_EEENS6_IJNS7_ILi1EEESI_SI_EEESC_SE_Li128ELb1ELb1ELb0ELb0EEENS1_19SingleTileSchedulerILb1ELb0ELb1ELi128EEEEEEEEEvNT_6ParamsE)
        /*0134*/ 	.word	0x00000030


	//----- nvinfo : EIATTR_MIN_STACK_SIZE
	.align		4
.L_62:
        /*0138*/ 	.byte	0x04, 0x12
        /*013a*/ 	.short	(.L_64 - .L_63)
	.align		4
.L_63:
        /*013c*/ 	.word	index@(_ZN7cutlass13device_kernelIN5flash19enable_sm80_to_sm89INS1_16FlashAttnFwdSm80INS1_25CollectiveMainloopFwdSm80ILi4ELi1ELb0EN4cute5tupleIJNS5_1CILi128EEENS7_ILi48EEENS7_ILi96EEEEEELi96ENS_6half_tEfNS_4arch4Sm80ELb0ELb1ELb1ELb0ELb1ELb0ELb1ELb0EEENS1_21CollectiveEpilogueFwdINS6_IJS8_SA_S9_EEENS6_IJNS7_ILi1EEESI_SI_EEESC_SE_Li128ELb0ELb1ELb0ELb0EEENS1_19SingleTileSchedulerILb0ELb0ELb1ELi128EEEEEEEEEvNT_6ParamsE)
        /*0140*/ 	.word	0x00000030


	//----- nvinfo : EIATTR_MIN_STACK_SIZE
	.align		4
.L_64:
        /*0144*/ 	.byte	0x04, 0x12
        /*0146*/ 	.short	(.L_66 - .L_65)
	.align		4
.L_65:
        /*0148*/ 	.word	index@(_ZN7cutlass13device_kernelIN5flash19enable_sm80_to_sm89INS1_16FlashAttnFwdSm80INS1_25CollectiveMainloopFwdSm80ILi4ELi1ELb0EN4cute5tupleIJNS5_1CILi128EEENS7_ILi48EEENS7_ILi96EEEEEELi96ENS_6half_tEfNS_4arch4Sm80ELb0ELb1ELb1ELb1ELb1ELb0ELb1ELb0EEENS1_21CollectiveEpilogueFwdINS6_IJS8_SA_S9_EEENS6_IJNS7_ILi1EEESI_SI_EEESC_SE_Li128ELb1ELb1ELb0ELb0EEENS1_19SingleTileSchedulerILb1ELb0ELb1ELi128EEEEEEEEEvNT_6ParamsE)
        /*014c*/ 	.word	0x00000048


	//----- nvinfo : EIATTR_MIN_STACK_SIZE
	.align		4
.L_66:
        /*0150*/ 	.byte	0x04, 0x12
        /*0152*/ 	.short	(.L_68 - .L_67)
	.align		4
.L_67:
        /*0154*/ 	.word	index@(_ZN7cutlass13device_kernelIN5flash19enable_sm80_to_sm89INS1_16FlashAttnFwdSm80INS1_25CollectiveMainloopFwdSm80ILi4ELi1ELb0EN4cute5tupleIJNS5_1CILi128EEENS7_ILi48EEENS7_ILi96EEEEEELi96ENS_6half_tEfNS_4arch4Sm80ELb0ELb1ELb1ELb1ELb1ELb1ELb1ELb0EEENS1_21CollectiveEpilogueFwdINS6_IJS8_SA_S9_EEENS6_IJNS7_ILi1EEESI_SI_EEESC_SE_Li128ELb1ELb1ELb0ELb0EEENS1_19SingleTileSchedulerILb1ELb0ELb1ELi128EEEEEEEEEvNT_6ParamsE)
        /*0158*/ 	.word	0x00000050


	//----- nvinfo : EIATTR_MIN_STACK_SIZE
	.align		4
.L_68:
        /*015c*/ 	.byte	0x04, 0x12
        /*015e*/ 	.short	(.L_70 - .L_69)
	.align		4
.L_69:
        /*0160*/ 	.word	index@(_ZN7cutlass13device_kernelIN5flash19enable_sm80_to_sm89INS1_16FlashAttnFwdSm80INS1_25CollectiveMainloopFwdSm80ILi4ELi1ELb0EN4cute5tupleIJNS5_1CILi128EEENS7_ILi64EEENS7_ILi96EEEEEELi96ENS_6half_tEfNS_4arch4Sm80ELb1ELb0ELb1ELb0ELb1ELb0ELb1ELb0EEENS1_21CollectiveEpilogueFwdINS6_IJS8_SA_S9_EEENS6_IJNS7_ILi1EEESI_SI_EEESC_SE_Li128ELb0ELb1ELb0ELb0EEENS1_30DynamicPersistentTileSchedulerILi128ELi128ELb0ELb1ELb0EEEEEEEEEvNT_6ParamsE)
        /*0164*/ 	.word	0x00000090


	//----- nvinfo : EIATTR_MIN_STACK_SIZE
	.align		4
.L_70:
        /*0168*/ 	.byte	0x04, 0x12
        /*016a*/ 	.short	(.L_72 - .L_71)
	.align		4
.L_71:
        /*016c*/ 	.word	index@(_ZN7cutlass13device_kernelIN5flash19enable_sm80_to_sm89INS1_16FlashAttnFwdSm80INS1_25CollectiveMainloopFwdSm80ILi4ELi1ELb0EN4cute5tupleIJNS5_1CILi128EEENS7_ILi64EEENS7_ILi96EEEEEELi96ENS_6half_tEfNS_4arch4Sm80ELb1ELb0ELb1ELb1ELb1ELb0ELb1ELb0EEENS1_21CollectiveEpilogueFwdINS6_IJS8_SA_S9_EEENS6_IJNS7_ILi1EEESI_SI_EEESC_SE_Li128ELb1ELb1ELb0ELb0EEENS1_19SingleTileSchedulerILb1ELb0ELb1ELi128EEEEEEEEEvNT_6ParamsE)
        /*0170*/ 	.word	0x00000068


	//----- nvinfo : EIATTR_MIN_STACK_SIZE
	.align		4
.L_72:
        /*0174*/ 	.byte	0x04, 0x12
        /*0176*/ 	.short	(.L_74 - .L_73)
	.align		4
.L_73:
        /*0178*/ 	.word	index@(_ZN7cutlass13device_kernelIN5flash19enable_sm80_to_sm89INS1_16FlashAttnFwdSm80INS1_25CollectiveMainloopFwdSm80ILi4ELi1ELb0EN4cute5tupleIJNS5_1CILi128EEENS7_ILi64EEENS7_ILi96EEEEEELi96ENS_6half_tEfNS_4arch4Sm80ELb1ELb0ELb1ELb1ELb1ELb1ELb1ELb0EEENS1_21CollectiveEpilogueFwdINS6_IJS8_SA_S9_EEENS6_IJNS7_ILi1EEESI_SI_EEESC_SE_Li128ELb1ELb1ELb0ELb0EEENS1_19SingleTileSchedulerILb1ELb0ELb1ELi128EEEEEEEEEvNT_6ParamsE)
        /*017c*/ 	.word	0x00000070
.L_74:


//--------------------- .nv.info._ZN7cutlass13device_kernelIN5flash19enable_sm80_to_sm89INS1_16FlashAttnFwdSm80INS1_25CollectiveMainloopFwdSm80ILi4ELi1ELb0EN4cute5tupleIJNS5_1CILi128EEENS7_ILi64EEENS7_ILi96EEEEEELi96ENS_6half_tEfNS_4arch4Sm80ELb0ELb0ELb1ELb0ELb1ELb0ELb1ELb0EEENS1_21CollectiveEpilogueFwdINS6_IJS8_SA_S9_EEENS6_IJNS7_ILi1EEESI_SI_EEESC_SE_Li128ELb0ELb1ELb0ELb0EEENS1_19SingleTileSchedulerILb0ELb0ELb1ELi128EEEEEEEEEvNT_6ParamsE --------------------------
	.section	.nv.info._ZN7cutlass13device_kernelIN5flash19enable_sm80_to_sm89INS1_16FlashAttnFwdSm80INS1_25CollectiveMainloopFwdSm80ILi4ELi1ELb0EN4cute5tupleIJNS5_1CILi128EEENS7_ILi64EEENS7_ILi96EEEEEELi96ENS_6half_tEfNS_4arch4Sm80ELb0ELb0ELb1ELb0ELb1ELb0ELb1ELb0EEENS1_21CollectiveEpilogueFwdINS6_IJS8_SA_S9_EEENS6_IJNS7_ILi1EEESI_SI_EEESC_SE_Li128ELb0ELb1ELb0ELb0EEENS1_19SingleTileSchedulerILb0ELb0ELb1ELi128EEEEEEEEEvNT_6ParamsE,"",@"SHT_CUDA_INFO"
	.sectionflags	@""
	.align	4


	//----- nvinfo : EIATTR_CUDA_API_VERSION
	.align		4
        /*0000*/ 	.byte	0x04, 0x37
        /*0002*/ 	.short	(.L_76 - .L_75)
.L_75:
        /*0004*/ 	.word	0x00000082


	//----- nvinfo : EIATTR_SW2861232_WAR
	.align		4
.L_76:
        /*0008*/ 	.byte	0x01, 0x35
	.zero		2


	//----- nvinfo : EIATTR_PARAM_CBANK
	.align		4
        /*000c*/ 	.byte	0x04, 0x0a
        /*000e*/ 	.short	(.L_78 - .L_77)
	.align		4
.L_77:
        /*0010*/ 	.word	index@(.nv.constant0._ZN7cutlass13device_kernelIN5flash19enable_sm80_to_sm89INS1_16FlashAttnFwdSm80INS1_25CollectiveMainloopFwdSm80ILi4ELi1ELb0EN4cute5tupleIJNS5_1CILi128EEENS7_ILi64EEENS7_ILi96EEEEEELi96ENS_6half_tEfNS_4arch4Sm80ELb0ELb0ELb1ELb0ELb1ELb0ELb1ELb0EEENS1_21CollectiveEpilogueFwdINS6_IJS8_SA_S9_EEENS6_IJNS7_ILi1EEESI_SI_EEESC_SE_Li128ELb0ELb1ELb0ELb0EEENS1_19SingleTileSchedulerILb0ELb0ELb1ELi128EEEEEEEEEvNT_6ParamsE)
        /*0014*/ 	.short	0x0160
        /*0016*/ 	.short	0x0418


	//----- nvinfo : EIATTR_CBANK_PARAM_SIZE
	.align		4
.L_78:
        /*0018*/ 	.byte	0x03, 0x19
        /*001a*/ 	.short	0x0418


	//----- nvinfo : EIATTR_KPARAM_INFO
	.align		4
        /*001c*/ 	.byte	0x04, 0x17
        /*001e*/ 	.short	(.L_80 - .L_79)
.L_79:
        /*0020*/ 	.word	0x00000000
        /*0024*/ 	.short	0x0000
        /*0026*/ 	.short	0x0000
        /*0028*/ 	.byte	0x00, 0xf0, 0x61, 0x10


	//----- nvinfo : EIATTR_MAXREG_COUNT
	.align		4
.L_80:
        /*002c*/ 	.byte	0x03, 0x1b
        /*002e*/ 	.short	0x00ff


	//----- nvinfo : EIATTR_NUM_BARRIERS
	.align		4
        /*0030*/ 	.byte	0x02, 0x4c
        /*0032*/ 	.byte	0x02
	.zero		1


	//----- nvinfo : EIATTR_ANNOTATIONS
	.align		4
        /*0034*/ 	.byte	0x04, 0x55
        /*0036*/ 	.short	(.L_82 - .L_81)


	//   ....[0]....
.L_81:
        /*0038*/ 	.word	0x00000001
        /*003c*/ 	.byte	0xd0, 0x03, 0x00, 0x00, 0x01, 0x00, 0x00, 0x00, 0x10, 0x04, 0x00, 0x00, 0x01, 0x00, 0x00, 0x00
        /* <DEDUP_REMOVED lines=26> */
        /*01ec*/ 	.byte	0x10, 0xab, 0x00, 0x00, 0x01, 0x00, 0x00, 0x00, 0x20, 0xab, 0x00, 0x00


	//----- nvinfo : EIATTR_MERCURY_ISA_VERSION
	.align		4
.L_82:
        /*01f8*/ 	.byte	0x03, 0x5f
        /*01fa*/ 	.short	0x0000


	//----- nvinfo : EIATTR_COOP_GROUP_MASK_REGIDS
	.align		4
        /*01fc*/ 	.byte	0x04, 0x29
        /*01fe*/ 	.short	(.L_84 - .L_83)


	//   ....[0]....
.L_83:
        /*0200*/ 	.word	0xffffffff


	//   ....[1]....
        /*0204*/ 	.word	0xffffffff


	//   ....[2]....
        /*0208*/ 	.word	0xffffffff


	//   ....[3]....
        /*020c*/ 	.word	0xffffffff


	//   ....[4]....
        /*0210*/ 	.word	0xffffffff


	//   ....[5]....
        /*0214*/ 	.word	0xffffffff


	//   ....[6]....
        /*0218*/ 	.word	0xffffffff


	//   ....[7]....
        /*021c*/ 	.word	0xffffffff


	//   ....[8]....
        /*0220*/ 	.word	0xffffffff


	//   ....[9]....
        /*0224*/ 	.word	0xffffffff


	//   ....[10]....
        /*0228*/ 	.word	0xffffffff


	//   ....[11]....
        /*022c*/ 	.word	0xffffffff


	//   ....[12]....
        /*0230*/ 	.word	0xffffffff


	//   ....[13]....
        /*0234*/ 	.word	0xffffffff


	//   ....[14]....
        /*0238*/ 	.word	0xffffffff


	//   ....[15]....
        /*023c*/ 	.word	0xffffffff


	//   ....[16]....
        /*0240*/ 	.word	0xffffffff


	//   ....[17]....
        /*0244*/ 	.word	0xffffffff


	//   ....[18]....
        /*0248*/ 	.word	0xffffffff


	//   ....[19]....
        /*024c*/ 	.word	0xffffffff


	//   ....[20]....
        /*0250*/ 	.word	0xffffffff


	//   ....[21]....
        /*0254*/ 	.word	0xffffffff


	//   ....[22]....
        /*0258*/ 	.word	0xffffffff


	//   ....[23]....
        /*025c*/ 	.word	0xffffffff


	//   ....[24]....
        /*0260*/ 	.word	0xffffffff


	//   ....[25]....
        /*0264*/ 	.word	0xffffffff


	//   ....[26]....
        /*0268*/ 	.word	0xffffffff


	//   ....[27]....
        /*026c*/ 	.word	0xffffffff


	//   ....[28]....
        /*0270*/ 	.word	0xffffffff


	//   ....[29]....
        /*0274*/ 	.word	0xffffffff


	//   ....[30]....
        /*0278*/ 	.word	0xffffffff


	//   ....[31]....
        /*027c*/ 	.word	0xffffffff


	//   ....[32]....
        /*0280*/ 	.word	0xffffffff


	//   ....[33]....
        /*0284*/ 	.word	0xffffffff


	//   ....[34]....
        /*0288*/ 	.word	0xffffffff


	//   ....[35]....
        /*028c*/ 	.word	0xffffffff


	//   ....[36]....
        /*0290*/ 	.word	0xffffffff


	//   ....[37]....
        /*0294*/ 	.word	0xffffffff


	//   ....[38]....
        /*0298*/ 	.word	0xffffffff


	//   ....[39]....
        /*029c*/ 	.word	0xffffffff


	//   ....[40]....
        /*02a0*/ 	.word	0xffffffff


	//   ....[41]....
        /*02a4*/ 	.word	0xffffffff


	//   ....[42]....
        /*02a8*/ 	.word	0xffffffff


	//   ....[43]....
        /*02ac*/ 	.word	0xffffffff


	//   ....[44]....
        /*02b0*/ 	.word	0xffffffff


	//   ....[45]....
        /*02b4*/ 	.word	0xffffffff


	//   ....[46]....
        /*02b8*/ 	.word	0xffffffff


	//   ....[47]....
        /*02bc*/ 	.word	0xffffffff


	//   ....[48]....
        /*02c0*/ 	.word	0xffffffff


	//   ....[49]....
        /*02c4*/ 	.word	0xffffffff


	//   ....[50]....
        /*02c8*/ 	.word	0xffffffff


	//   ....[51]....
        /*02cc*/ 	.word	0xffffffff


	//   ....[52]....
        /*02d0*/ 	.word	0xffffffff


	//   ....[53]....
        /*02d4*/ 	.word	0xffffffff


	//   ....[54]....
        /*02d8*/ 	.word	0xffffffff


	//   ....[55]....
        /*02dc*/ 	.word	0xffffffff


	//   ....[56]....
        /*02e0*/ 	.word	0xffffffff


	//   ....[57]....
        /*02e4*/ 	.word	0xffffffff


	//   ....[58]....
        /*02e8*/ 	.word	0xffffffff


	//   ....[59]....
        /*02ec*/ 	.word	0xffffffff


	//   ....[60]....
        /*02f0*/ 	.word	0xffffffff


	//   ....[61]....
        /*02f4*/ 	.word	0xffffffff


	//   ....[62]....
        /*02f8*/ 	.word	0xffffffff


	//   ....[63]....
        /*02fc*/ 	.word	0xffffffff


	//   ....[64]....
        /*0300*/ 	.word	0xffffffff


	//   ....[65]....
        /*0304*/ 	.word	0xffffffff


	//   ....[66]....
        /*0308*/ 	.word	0xffffffff


	//   ....[67]....
        /*030c*/ 	.word	0xffffffff


	//----- nvinfo : EIATTR_COOP_GROUP_INSTR_OFFSETS
	.align		4
.L_84:
        /*0310*/ 	.byte	0x04, 0x28
        /*0312*/ 	.short	(.L_86 - .L_85)


	//   ....[0]....
.L_85:
        /*0314*/ 	.word	0x00000660


	//   ....[1]....
        /*0318*/ 	.word	0x000006b0


	//   ....[2]....
        /*031c*/ 	.word	0x00000790


	//   ....[3]....
        /*0320*/ 	.word	0x000007c0


	//   ....[4]....
        /*0324*/ 	.word	0x00000a50


	//   ....[5]....
        /*0328*/ 	.word	0x00000a80


	//   ....[6]....
        /*032c*/ 	.word	0x00000ab0


	//   ....[7]....
        /*0330*/ 	.word	0x00000af0


	//   ....[8]....
        /*0334*/ 	.word	0x00001040


	//   ....[9]....
        /*0338*/ 	.word	0x00001070


	//   ....[10]....
        /*033c*/ 	.word	0x00001080


	//   ....[11]....
        /*0340*/ 	.word	0x000010b0


	//   ....[12]....
        /*0344*/ 	.word	0x00001730


	//   ....[13]....
        /*0348*/ 	.word	0x00001750


	//   ....[14]....
        /*034c*/ 	.word	0x00001770


	//   ....[15]....
        /*0350*/ 	.word	0x000017a0


	//   ....[16]....
        /*0354*/ 	.word	0x00002ca0


	//   ....[17]....
        /*0358*/ 	.word	0x00002cd0


	//   ....[18]....
        /*035c*/ 	.word	0x00002cf0


	//   ....[19]....
        /*0360*/ 	.word	0x00002d10


	//   ....[20]....
        /*0364*/ 	.word	0x00003580


	//   ....[21]....
        /*0368*/ 	.word	0x000036d0


	//   ....[22]....
        /*036c*/ 	.word	0x00003700


	//   ....[23]....
        /*0370*/ 	.word	0x00003800


	//   ....[24]....
        /*0374*/ 	.word	0x00003840


	//   ....[25]....
        /*0378*/ 	.word	0x00003980


	//   ....[26]....
        /*037c*/ 	.word	0x000039b0


	//   ....[27]....
        /*0380*/ 	.word	0x00003b50


	//   ....[28]....
        /*0384*/ 	.word	0x000056b0


	//   ....[29]....
        /*0388*/ 	.word	0x000056c0


	//   ....[30]....
        /*038c*/ 	.word	0x00005740


	//   ....[31]....
        /*0390*/ 	.word	0x00005770


	//   ....[32]....
        /*0394*/ 	.word	0x000059d0


	//   ....[33]....
        /*0398*/ 	.word	0x000059e0


	//   ....[34]....
        /*039c*/ 	.word	0x00005ad0


	//   ....[35]....
        /*03a0*/ 	.word	0x00005af0


	//   ....[36]....
        /*03a4*/ 	.word	0x00006ed0


	//   ....[37]....
        /*03a8*/ 	.word	0x00006f40


	//   ....[38]....
        /*03ac*/ 	.word	0x00006fe0


	//   ....[39]....
        /*03b0*/ 	.word	0x00007040


	//   ....[40]....
        /*03b4*/ 	.word	0x00007070


	//   ....[41]....
        /*03b8*/ 	.word	0x000070a0


	//   ....[42]....
        /*03bc*/ 	.word	0x000071d0


	//   ....[43]....
        /*03c0*/ 	.word	0x000076a0


	//   ....[44]....
        /*03c4*/ 	.word	0x00009690


	//   ....[45]....
        /*03c8*/ 	.word	0x000096a0


	//   ....[46]....
        /*03cc*/ 	.word	0x000096b0


	//   ....[47]....
        /*03d0*/ 	.word	0x000096c0


	//   ....[48]....
        /*03d4*/ 	.word	0x000096f0


	//   ....[49]....
        /*03d8*/ 	.word	0x00009730


	//   ....[50]....
        /*03dc*/ 	.word	0x00009740


	//   ....[51]....
        /*03e0*/ 	.word	0x00009750


	//   ....[52]....
        /*03e4*/ 	.word	0x0000ac90


	//   ....[53]....
        /*03e8*/ 	.word	0x0000aca0


	//   ....[54]....
        /*03ec*/ 	.word	0x0000acc0


	//   ....[55]....
        /*03f0*/ 	.word	0x0000acd0


	//   ....[56]....
        /*03f4*/ 	.word	0x0000ace0


	//   ....[57]....
        /*03f8*/ 	.word	0x0000acf0


	//   ....[58]....
        /*03fc*/ 	.word	0x0000ad00


	//   ....[59]....
        /*0400*/ 	.word	0x0000ad10


	//   ....[60]....
        /*0404*/ 	.word	0x0000ae80


	//   ....[61]....
        /*0408*/ 	.word	0x0000aeb0


	//   ....[62]....
        /*040c*/ 	.word	0x0000b020


	//   ....[63]....
        /*0410*/ 	.word	0x0000b050


	//   ....[64]....
        /*0414*/ 	.word	0x0000b180


	//   ....[65]....
        /*0418*/ 	.word	0x0000b1b0


	//   ....[66]....
        /*041c*/ 	.word	0x0000b2e0


	//   ....[67]....
        /*0420*/ 	.word	0x0000b300


	//----- nvinfo : EIATTR_EXIT_INSTR_OFFSETS
	.align		4
.L_86:
        /*0424*/ 	.byte	0x04, 0x1c
        /*0426*/ 	.short	(.L_88 - .L_87)


	//   ....[0]....
.L_87:
        /*0428*/ 	.word	0x00000040


	//   ....[1]....
        /*042c*/ 	.word	0x0000b310


	//   ....[2]....
        /*0430*/ 	.word	0x0000b3c0


	//   ....[3]....
        /*0434*/ 	.word	0x0000b420


	//----- nvinfo : EIATTR_CTAIDZ_USED
	.align		4
.L_88:
        /*0438*/ 	.byte	0x01, 0x04
	.zero		2


	//----- nvinfo : EIATTR_MAX_THREADS
	.align		4
        /*043c*/ 	.byte	0x04, 0x05
        /*043e*/ 	.short	(.L_90 - .L_89)
.L_89:
        /*0440*/ 	.word	0x00000080
        /*0444*/ 	.word	0x00000001
        /*0448*/ 	.word	0x00000001


	//----- nvinfo : EIATTR_CRS_STACK_SIZE
	.align		4
.L_90:
        /*044c*/ 	.byte	0x04, 0x1e
        /*044e*/ 	.short	(.L_92 - .L_91)
.L_91:
        /*0450*/ 	.word	0x00000000
.L_92:


//--------------------- .nv.info._ZN7cutlass13device_kernelIN5flash19enable_sm80_to_sm89INS1_16FlashAttnFwdSm80INS1_25CollectiveMainloopFwdSm80ILi4ELi1ELb0EN4cute5tupleIJNS5_1CILi128EEENS7_ILi64EEENS7_ILi96EEEEEELi96ENS_6half_tEfNS_4arch4Sm80ELb0ELb0ELb1ELb1ELb1ELb0ELb1ELb0EEENS1_21CollectiveEpilogueFwdINS6_IJS8_SA_S9_EEENS6_IJNS7_ILi1EEESI_SI_EEESC_SE_Li128ELb1ELb1ELb0ELb0EEENS1_19SingleTileSchedulerILb1ELb0ELb1ELi128EEEEEEEEEvNT_6ParamsE --------------------------
	.section	.nv.info._ZN7cutlass13device_kernelIN5flash19enable_sm80_to_sm89INS1_16FlashAttnFwdSm80INS1_25CollectiveMainloopFwdSm80ILi4ELi1ELb0EN4cute5tupleIJNS5_1CILi128EEENS7_ILi64EEENS7_ILi96EEEEEELi96ENS_6half_tEfNS_4arch4Sm80ELb0ELb0ELb1ELb1ELb1ELb0ELb1ELb0EEENS1_21CollectiveEpilogueFwdINS6_IJS8_SA_S9_EEENS6_IJNS7_ILi1EEESI_SI_EEESC_SE_Li128ELb1ELb1ELb0ELb0EEENS1_19SingleTileSchedulerILb1ELb0ELb1ELi128EEEEEEEEEvNT_6ParamsE,"",@"SHT_CUDA_INFO"
	.sectionflags	@""
	.align	4


	//----- nvinfo : EIATTR_CUDA_API_VERSION
	.align		4
        /*0000*/ 	.byte	0x04, 0x37
        /*0002*/ 	.short	(.L_94 - .L_93)
.L_93:
        /*0004*/ 	.word	0x00000082


	//----- nvinfo : EIATTR_SW2861232_WAR
	.align		4
.L_94:
        /*0008*/ 	.byte	0x01, 0x35
	.zero		2


	//----- nvinfo : EIATTR_PARAM_CBANK
	.align		4
        /*000c*/ 	.byte	0x04, 0x0a
        /*000e*/ 	.short	(.L_96 - .L_95)
	.align		4
.L_95:
        /*0010*/ 	.word	index@(.nv.constant0._ZN7cutlass13device_kernelIN5flash19enable_sm80_to_sm89INS1_16FlashAttnFwdSm80INS1_25CollectiveMainloopFwdSm80ILi4ELi1ELb0EN4cute5tupleIJNS5_1CILi128EEENS7_ILi64EEENS7_ILi96EEEEEELi96ENS_6half_tEfNS_4arch4Sm80ELb0ELb0ELb1ELb1ELb1ELb0ELb1ELb0EEENS1_21CollectiveEpilogueFwdINS6_IJS8_SA_S9_EEENS6_IJNS7_ILi1EEESI_SI_EEESC_SE_Li128ELb1ELb1ELb0ELb0EEENS1_19SingleTileSchedulerILb1ELb0ELb1ELi128EEEEEEEEEvNT_6ParamsE)
        /*0014*/ 	.short	0x0160
        /*0016*/ 	.short	0x0418


	//----- nvinfo : EIATTR_CBANK_PARAM_SIZE
	.align		4
.L_96:
        /*0018*/ 	.byte	0x03, 0x19
        /*001a*/ 	.short	0x0418


	//----- nvinfo : EIATTR_KPARAM_INFO
	.align		4
        /*001c*/ 	.byte	0x04, 0x17
        /*001e*/ 	.short	(.L_98 - .L_97)
.L_97:
        /*0020*/ 	.word	0x00000000
        /*0024*/ 	.short	0x0000
        /*0026*/ 	.short	0x0000
        /*0028*/ 	.byte	0x00, 0xf0, 0x61, 0x10


	//----- nvinfo : EIATTR_MAXREG_COUNT
	.align		4
.L_98:
        /*002c*/ 	.byte	0x03, 0x1b
        /*002e*/ 	.short	0x00ff


	//----- nvinfo : EIATTR_NUM_BARRIERS
	.align		4
        /*0030*/ 	.byte	0x02, 0x4c
        /*0032*/ 	.byte	0x02
	.zero		1


	//----- nvinfo : EIATTR_ANNOTATIONS
	.align		4
        /*0034*/ 	.byte	0x04, 0x55
        /*0036*/ 	.short	(.L_100 - .L_99)


	//   ....[0]....
.L_99:
        /* <DEDUP_REMOVED lines=17> */
        /*013c*/ 	.byte	0xb0, 0xb6, 0x00, 0x00


	//----- nvinfo : EIATTR_MERCURY_ISA_VERSION
	.align		4
.L_100:
        /*0140*/ 	.byte	0x03, 0x5f
        /*0142*/ 	.short	0x0000


	//----- nvinfo : EIATTR_COOP_GROUP_MASK_REGIDS
	.align		4
        /*0144*/ 	.byte	0x04, 0x29
        /*0146*/ 	.short	(.L_102 - .L_101)


	//   ....[0]....
.L_101:
        /*0148*/ 	.word	0xffffffff


	//   ....[1]....
        /*014c*/ 	.word	0xffffffff


	//   ....[2]....
        /*0150*/ 	.word	0xffffffff


	//   ....[3]....
        /*0154*/ 	.word	0xffffffff


	//   ....[4]....
        /*0158*/ 	.word	0xffffffff


	//   ....[5]....
        /*015c*/ 	.word	0xffffffff


	//   ....[6]....
        /*0160*/ 	.word	0xffffffff


	//   ....[7]....
        /*0164*/ 	.word	0xffffffff


	//   ....[8]....
        /*0168*/ 	.word	0xffffffff


	//   ....[9]....
        /*016c*/ 	.word	0xffffffff


	//   ....[10]....
        /*0170*/ 	.word	0xffffffff


	//   ....[11]....
        /*0174*/ 	.word	0xffffffff


	//   ....[12]....
        /*0178*/ 	.word	0xffffffff


	//   ....[13]....
        /*017c*/ 	.word	0xffffffff


	//   ....[14]....
        /*0180*/ 	.word	0xffffffff


	//   ....[15]....
        /*0184*/ 	.word	0xffffffff


	//   ....[16]....
        /*0188*/ 	.word	0xffffffff


	//   ....[17]....
        /*018c*/ 	.word	0xffffffff


	//   ....[18]....
        /*0190*/ 	.word	0xffffffff


	//   ....[19]....
        /*0194*/ 	.word	0xffffffff


	//   ....[20]....
        /*0198*/ 	.word	0xffffffff


	//   ....[21]....
        /*019c*/ 	.word	0xffffffff


	//   ....[22]....
        /*01a0*/ 	.word	0xffffffff


	//   ....[23]....
        /*01a4*/ 	.word	0xffffffff


	//   ....[24]....
        /*01a8*/ 	.word	0xffffffff


	//   ....[25]....
        /*01ac*/ 	.word	0xffffffff


	//   ....[26]....
        /*01b0*/ 	.word	0xffffffff


	//   ....[27]....
        /*01b4*/ 	.word	0xffffffff


	//   ....[28]....
        /*01b8*/ 	.word	0xffffffff


	//   ....[29]....
        /*01bc*/ 	.word	0xffffffff


	//   ....[30]....
        /*01c0*/ 	.word	0xffffffff


	//   ....[31]....
        /*01c4*/ 	.word	0xffffffff


	//   ....[32]....
        /*01c8*/ 	.word	0xffffffff


	//   ....[33]....
        /*01cc*/ 	.word	0xffffffff


	//   ....[34]....
        /*01d0*/ 	.word	0xffffffff


	//   ....[35]....
        /*01d4*/ 	.word	0xffffffff


	//   ....[36]....
        /*01d8*/ 	.word	0xffffffff


	//   ....[37]....
        /*01dc*/ 	.word	0xffffffff


	//   ....[38]....
        /*01e0*/ 	.word	0xffffffff


	//   ....[39]....
        /*01e4*/ 	.word	0xffffffff


	//   ....[40]....
        /*01e8*/ 	.word	0xffffffff


	//   ....[41]....
        /*01ec*/ 	.word	0xffffffff


	//   ....[42]....
        /*01f0*/ 	.word	0xffffffff


	//   ....[43]....
        /*01f4*/ 	.word	0xffffffff


	//   ....[44]....
        /*01f8*/ 	.word	0xffffffff


	//   ....[45]....
        /*01fc*/ 	.word	0xffffffff


	//   ....[46]....
        /*0200*/ 	.word	0xffffffff


	//   ....[47]....
        /*0204*/ 	.word	0xffffffff


	//   ....[48]....
        /*0208*/ 	.word	0xffffffff


	//   ....[49]....
        /*020c*/ 	.word	0xffffffff


	//   ....[50]....
        /*0210*/ 	.word	0xffffffff


	//   ....[51]....
        /*0214*/ 	.word	0xffffffff


	//   ....[52]....
        /*0218*/ 	.word	0xffffffff


	//   ....[53]....
        /*021c*/ 	.word	0xffffffff


	//   ....[54]....
        /*0220*/ 	.word	0xffffffff


	//   ....[55]....
        /*0224*/ 	.word	0xffffffff


	//   ....[56]....
        /*0228*/ 	.word	0xffffffff


	//   ....[57]....
        /*022c*/ 	.word	0xffffffff


	//   ....[58]....
        /*0230*/ 	.word	0xffffffff


	//   ....[59]....
        /*0234*/ 	.word	0xffffffff


	//   ....[60]....
        /*0238*/ 	.word	0xffffffff


	//   ....[61]....
        /*023c*/ 	.word	0xffffffff


	//   ....[62]....
        /*0240*/ 	.word	0xffffffff


	//   ....[63]....
        /*0244*/ 	.word	0xffffffff


	//   ....[64]....
        /*0248*/ 	.word	0xffffffff


	//   ....[65]....
        /*024c*/ 	.word	0xffffffff


	//   ....[66]....
        /*0250*/ 	.word	0xffffffff


	//   ....[67]....
        /*0254*/ 	.word	0xffffffff


	//   ....[68]....
        /*0258*/ 	.word	0xffffffff


	//   ....[69]....
        /*025c*/ 	.word	0xffffffff


	//   ....[70]....
        /*0260*/ 	.word	0xffffffff


	//   ....[71]....
        /*0264*/ 	.word	0xffffffff


	//   ....[72]....
        /*0268*/ 	.word	0xffffffff


	//   ....[73]....
        /*026c*/ 	.word	0xffffffff


	//   ....[74]....
        /*0270*/ 	.word	0xffffffff


	//   ....[75]....
        /*0274*/ 	.word	0xffffffff


	//   ....[76]....
        /*0278*/ 	.word	0xffffffff


	//----- nvinfo : EIATTR_COOP_GROUP_INSTR_OFFSETS
	.align		4
.L_102:
        /*027c*/ 	.byte	0x04, 0x28
        /*027e*/ 	.short	(.L_104 - .L_103)


	//   ....[0]....
.L_103:
        /*0280*/ 	.word	0x00000090


	//   ....[1]....
        /*0284*/ 	.word	0x00000f60


	//   ....[2]....
        /*0288*/ 	.word	0x00000f90


	//   ....[3]....
        /*028c*/ 	.word	0x00001130


	//   ....[4]....
        /*0290*/ 	.word	0x00001160


	//   ....[5]....
        /*0294*/ 	.word	0x00001280


	//   ....[6]....
        /*0298*/ 	.word	0x000012b0


	//   ....[7]....
        /*029c*/ 	.word	0x000013d0


	//   ....[8]....
        /*02a0*/ 	.word	0x00001410


	//   ....[9]....
        /*02a4*/ 	.word	0x000018f0


	//   ....[10]....
        /*02a8*/ 	.word	0x00001920


	//   ....[11]....
        /*02ac*/ 	.word	0x00001a30


	//   ....[12]....
        /*02b0*/ 	.word	0x00001ad0


	//   ....[13]....
        /*02b4*/ 	.word	0x00001ae0


	//   ....[14]....
        /*02b8*/ 	.word	0x00001b00


	//   ....[15]....
        /*02bc*/ 	.word	0x00001b30


	//   ....[16]....
        /*02c0*/ 	.word	0x00001b60


	//   ....[17]....
        /*02c4*/ 	.word	0x00003310


	//   ....[18]....
        /*02c8*/ 	.word	0x00003320


	//   ....[19]....
        /*02cc*/ 	.word	0x00003390


	//   ....[20]....
        /*02d0*/ 	.word	0x000033b0


	//   ....[21]....
        /*02d4*/ 	.word	0x00003c00


	//   ....[22]....
        /*02d8*/ 	.word	0x00003ce0


	//   ....[23]....
        /*02dc*/ 	.word	0x00003d40


	//   ....[24]....
        /*02e0*/ 	.word	0x00003e10


	//   ....[25]....
        /*02e4*/ 	.word	0x00003e40


	//   ....[26]....
        /*02e8*/ 	.word	0x00003f70


	//   ....[27]....
        /*02ec*/ 	.word	0x00003f90


	//   ....[28]....
        /*02f0*/ 	.word	0x000040c0


	//   ....[29]....
        /*02f4*/ 	.word	0x000059f0


	//   ....[30]....
        /*02f8*/ 	.word	0x00005a00


	//   ....[31]....
        /*02fc*/ 	.word	0x00005a10


	//   ....[32]....
        /*0300*/ 	.word	0x00005a20


	//   ....[33]....
        /*0304*/ 	.word	0x00005e30


	//   ....[34]....
        /*0308*/ 	.word	0x00005e50


	//   ....[35]....
        /*030c*/ 	.word	0x00005e70


	//   ....[36]....
        /*0310*/ 	.word	0x00005ef0


	//   ....[37]....
        /*0314*/ 	.word	0x00007140


	//   ....[38]....
        /*0318*/ 	.word	0x000071d0


	//   ....[39]....
        /*031c*/ 	.word	0x000072d0


	//   ....[40]....
        /*0320*/ 	.word	0x00007320


	//   ....[41]....
        /*0324*/ 	.word	0x00007360


	//   ....[42]....
        /*0328*/ 	.word	0x00007450


	//   ....[43]....
        /*032c*/ 	.word	0x00007460


	//   ....[44]....
        /*0330*/ 	.word	0x000079a0


	//   ....[45]....
        /*0334*/ 	.word	0x00009640


	//   ....[46]....
        /*0338*/ 	.word	0x00009650


	//   ....[47]....
        /*033c*/ 	.word	0x00009660


	//   ....[48]....
        /*0340*/ 	.word	0x00009670


	//   ....[49]....
        /*0344*/ 	.word	0x000096a0


	//   ....[50]....
        /*0348*/ 	.word	0x000096c0


	//   ....[51]....
        /*034c*/ 	.word	0x000096e0


	//   ....[52]....
        /*0350*/ 	.word	0x000096f0


	//   ....[53]....
        /*0354*/ 	.word	0x0000add0


	//   ....[54]....
        /*0358*/ 	.word	0x0000ae00


	//   ....[55]....
        /*035c*/ 	.word	0x0000ae30


	//   ....[56]....
        /*0360*/ 	.word	0x0000ae50


	//   ....[57]....
        /*0364*/ 	.word	0x0000ae60


	//   ....[58]....
        /*0368*/ 	.word	0x0000ae70


	//   ....[59]....
        /*036c*/ 	.word	0x0000ae80


	//   ....[60]....
        /*0370*/ 	.word	0x0000ae90


	//   ....[61]....
        /*0374*/ 	.word	0x0000b0b0


	//   ....[62]....
        /*0378*/ 	.word	0x0000b0c0


	//   ....[63]....
        /*037c*/ 	.word	0x0000b240


	//   ....[64]....
        /*0380*/ 	.word	0x0000b270


	//   ....[65]....
        /*0384*/ 	.word	0x0000b3c0


	//   ....[66]....
        /*0388*/ 	.word	0x0000b3f0


	//   ....[67]....
        /*038c*/ 	.word	0x0000b540


	//   ....[68]....
        /*0390*/ 	.word	0x0000b560


	//   ....[69]....
        /*0394*/ 	.word	0x0000bd50


	//   ....[70]....
        /*0398*/ 	.word	0x0000bd70


	//   ....[71]....
        /*039c*/ 	.word	0x0000bec0


	//   ....[72]....
        /*03a0*/ 	.word	0x0000bef0


	//   ....[73]....
        /*03a4*/ 	.word	0x0000c020


	//   ....[74]....
        /*03a8*/ 	.word	0x0000c050


	//   ....[75]....
        /*03ac*/ 	.word	0x0000c180


	//   ....[76]....
        /*03b0*/ 	.word	0x0000c1a0


	//----- nvinfo : EIATTR_EXIT_INSTR_OFFSETS
	.align		4
.L_104:
        /*03b4*/ 	.byte	0x04, 0x1c
        /*03b6*/ 	.short	(.L_106 - .L_105)


	//   ....[0]....
.L_105:
        /*03b8*/ 	.word	0x00000350


	//   ....[1]....
        /*03bc*/ 	.word	0x0000b570


	//   ....[2]....
        /*03c0*/ 	.word	0x0000b640


	//   ....[3]....
        /*03c4*/ 	.word	0x0000b6a0


	//   ....[4]....
        /*03c8*/ 	.word	0x0000c1b0


	//   ....[5]....
        /*03cc*/ 	.word	0x0000c260


	//   ....[6]....
        /*03d0*/ 	.word	0x0000c2c0


	//----- nvinfo : EIATTR_CTAIDZ_USED
	.align		4
.L_106:
        /*03d4*/ 	.byte	0x01, 0x04
	.zero		2


	//----- nvinfo : EIATTR_MAX_THREADS
	.align		4
        /*03d8*/ 	.byte	0x04, 0x05
        /*03da*/ 	.short	(.L_108 - .L_107)
.L_107:
        /*03dc*/ 	.word	0x00000080
        /*03e0*/ 	.word	0x00000001
        /*03e4*/ 	.word	0x00000001


	//----- nvinfo : EIATTR_CRS_STACK_SIZE
	.align		4
.L_108:
        /*03e8*/ 	.byte	0x04, 0x1e
        /*03ea*/ 	.short	(.L_110 - .L_109)
.L_109:
        /*03ec*/ 	.word	0x00000000
.L_110:


//--------------------- .nv.info._ZN7cutlass13device_kernelIN5flash19enable_sm80_to_sm89INS1_16FlashAttnFwdSm80INS1_25CollectiveMainloopFwdSm80ILi4ELi1ELb0EN4cute5tupleIJNS5_1CILi128EEENS7_ILi64EEENS7_ILi96EEEEEELi96ENS_6half_tEfNS_4arch4Sm80ELb0ELb0ELb1ELb1ELb1ELb1ELb1ELb0EEENS1_21CollectiveEpilogueFwdINS6_IJS8_SA_S9_EEENS6_IJNS7_ILi1EEESI_SI_EEESC_SE_Li128ELb1ELb1ELb0ELb0EEENS1_19SingleTileSchedulerILb1ELb0ELb1ELi128EEEEEEEEEvNT_6ParamsE --------------------------
	.section	.nv.info._ZN7cutlass13device_kernelIN5flash19enable_sm80_to_sm89INS1_16FlashAttnFwdSm80INS1_25CollectiveMainloopFwdSm80ILi4ELi1ELb0EN4cute5tupleIJNS5_1CILi128EEENS7_ILi64EEENS7_ILi96EEEEEELi96ENS_6half_tEfNS_4arch4Sm80ELb0ELb0ELb1ELb1ELb1ELb1ELb1ELb0EEENS1_21CollectiveEpilogueFwdINS6_IJS8_SA_S9_EEENS6_IJNS7_ILi1EEESI_SI_EEESC_SE_Li128ELb1ELb1ELb0ELb0EEENS1_19SingleTileSchedulerILb1ELb0ELb1ELi128EEEEEEEEEvNT_6ParamsE,"",@"SHT_CUDA_INFO"
	.sectionflags	@""
	.align	4


	//----- nvinfo : EIATTR_CUDA_API_VERSION
	.align		4
        /*0000*/ 	.byte	0x04, 0x37
        /*0002*/ 	.short	(.L_112 - .L_111)
.L_111:
        /*0004*/ 	.word	0x00000082


	//----- nvinfo : EIATTR_SW2861232_WAR
	.align		4
.L_112:
        /*0008*/ 	.byte	0x01, 0x35
	.zero		2


	//----- nvinfo : EIATTR_PARAM_CBANK
	.align		4
        /*000c*/ 	.byte	0x04, 0x0a
        /*000e*/ 	.short	(.L_114 - .L_113)
	.align		4
.L_113:
        /*0010*/ 	.word	index@(.nv.constant0._ZN7cutlass13device_kernelIN5flash19enable_sm80_to_sm89INS1_16FlashAttnFwdSm80INS1_25CollectiveMainloopFwdSm80ILi4ELi1ELb0EN4cute5tupleIJNS5_1CILi128EEENS7_ILi64EEENS7_ILi96EEEEEELi96ENS_6half_tEfNS_4arch4Sm80ELb0ELb0ELb1ELb1ELb1ELb1ELb1ELb0EEENS1_21CollectiveEpilogueFwdINS6_IJS8_SA_S9_EEENS6_IJNS7_ILi1EEESI_SI_EEESC_SE_Li128ELb1ELb1ELb0ELb0EEENS1_19SingleTileSchedulerILb1ELb0ELb1ELi128EEEEEEEEEvNT_6ParamsE)
        /*0014*/ 	.short	0x0160
        /*0016*/ 	.short	0x0418


	//----- nvinfo : EIATTR_CBANK_PARAM_SIZE
	.align		4
.L_114:
        /*0018*/ 	.byte	0x03, 0x19
        /*001a*/ 	.short	0x0418


	//----- nvinfo : EIATTR_KPARAM_INFO
	.align		4
        /*001c*/ 	.byte	0x04, 0x17
        /*001e*/ 	.short	(.L_116 - .L_115)
.L_115:
        /*0020*/ 	.word	0x00000000
        /*0024*/ 	.short	0x0000
        /*0026*/ 	.short	0x0000
        /*0028*/ 	.byte	0x00, 0xf0, 0x61, 0x10


	//----- nvinfo : EIATTR_MAXREG_COUNT
	.align		4
.L_116:
        /*002c*/ 	.byte	0x03, 0x1b
        /*002e*/ 	.short	0x00ff


	//----- nvinfo : EIATTR_NUM_BARRIERS
	.align		4
        /*0030*/ 	.byte	0x02, 0x4c
        /*0032*/ 	.byte	0x02
	.zero		1


	//----- nvinfo : EIATTR_ANNOTATIONS
	.align		4
        /*0034*/ 	.byte	0x04, 0x55
        /*0036*/ 	.short	(.L_118 - .L_117)


	//   ....[0]....
.L_117:
        /* <DEDUP_REMOVED lines=19> */


	//----- nvinfo : EIATTR_MERCURY_ISA_VERSION
	.align		4
.L_118:
        /*0150*/ 	.byte	0x03, 0x5f
        /*0152*/ 	.short	0x0000


	//----- nvinfo : EIATTR_COOP_GROUP_MASK_REGIDS
	.align		4
        /*0154*/ 	.byte	0x04, 0x29
        /*0156*/ 	.short	(.L_120 - .L_119)


	//   ....[0]....
.L_119:
        /*0158*/ 	.word	0xffffffff


	//   ....[1]....
        /*015c*/ 	.word	0xffffffff


	//   ....[2]....
        /*0160*/ 	.word	0xffffffff


	//   ....[3]....
        /*0164*/ 	.word	0xffffffff


	//   ....[4]....
        /*0168*/ 	.word	0xffffffff


	//   ....[5]....
        /*016c*/ 	.word	0xffffffff


	//   ....[6]....
        /*0170*/ 	.word	0xffffffff


	//   ....[7]....
        /*0174*/ 	.word	0xffffffff


	//   ....[8]....
        /*0178*/ 	.word	0xffffffff


	//   ....[9]....
        /*017c*/ 	.word	0xffffffff


	//   ....[10]....
        /*0180*/ 	.word	0xffffffff


	//   ....[11]....
        /*0184*/ 	.word	0xffffffff


	//   ....[12]....
        /*0188*/ 	.word	0xffffffff


	//   ....[13]....
        /*018c*/ 	.word	0xffffffff


	//   ....[14]....
        /*0190*/ 	.word	0xffffffff


	//   ....[15]....
        /*0194*/ 	.word	0xffffffff


	//   ....[16]....
        /*0198*/ 	.word	0xffffffff


	//   ....[17]....
        /*019c*/ 	.word	0xffffffff


	//   ....[18]....
        /*01a0*/ 	.word	0xffffffff


	//   ....[19]....
        /*01a4*/ 	.word	0xffffffff


	//   ....[20]....
        /*01a8*/ 	.word	0xffffffff


	//   ....[21]....
        /*01ac*/ 	.word	0xffffffff


	//   ....[22]....
        /*01b0*/ 	.word	0xffffffff


	//   ....[23]....
        /*01b4*/ 	.word	0xffffffff


	//   ....[24]....
        /*01b8*/ 	.word	0xffffffff


	//   ....[25]....
        /*01bc*/ 	.word	0xffffffff


	//   ....[26]....
        /*01c0*/ 	.word	0xffffffff


	//   ....[27]....
        /*01c4*/ 	.word	0xffffffff


	//   ....[28]....
        /*01c8*/ 	.word	0xffffffff


	//   ....[29]....
        /*01cc*/ 	.word	0xffffffff


	//   ....[30]....
        /*01d0*/ 	.word	0xffffffff


	//   ....[31]....
        /*01d4*/ 	.word	0xffffffff


	//   ....[32]....
        /*01d8*/ 	.word	0xffffffff


	//   ....[33]....
        /*01dc*/ 	.word	0xffffffff


	//   ....[34]....
        /*01e0*/ 	.word	0xffffffff


	//   ....[35]....
        /*01e4*/ 	.word	0xffffffff


	//   ....[36]....
        /*01e8*/ 	.word	0xffffffff


	//   ....[37]....
        /*01ec*/ 	.word	0xffffffff


	//   ....[38]....
        /*01f0*/ 	.word	0xffffffff


	//   ....[39]....
        /*01f4*/ 	.word	0xffffffff


	//   ....[40]....
        /*01f8*/ 	.word	0xffffffff


	//   ....[41]....
        /*01fc*/ 	.word	0xffffffff


	//   ....[42]....
        /*0200*/ 	.word	0xffffffff


	//   ....[43]....
        /*0204*/ 	.word	0xffffffff


	//   ....[44]....
        /*0208*/ 	.word	0xffffffff


	//   ....[45]....
        /*020c*/ 	.word	0xffffffff


	//   ....[46]....
        /*0210*/ 	.word	0xffffffff


	//   ....[47]....
        /*0214*/ 	.word	0xffffffff


	//   ....[48]....
        /*0218*/ 	.word	0xffffffff


	//   ....[49]....
        /*021c*/ 	.word	0xffffffff


	//   ....[50]....
        /*0220*/ 	.word	0xffffffff


	//   ....[51]....
        /*0224*/ 	.word	0xffffffff


	//   ....[52]....
        /*0228*/ 	.word	0xffffffff


	//   ....[53]....
        /*022c*/ 	.word	0xffffffff


	//   ....[54]....
        /*0230*/ 	.word	0xffffffff


	//   ....[55]....
        /*0234*/ 	.word	0xffffffff


	//   ....[56]....
        /*0238*/ 	.word	0xffffffff


	//   ....[57]....
        /*023c*/ 	.word	0xffffffff


	//   ....[58]....
        /*0240*/ 	.word	0xffffffff


	//   ....[59]....
        /*0244*/ 	.word	0xffffffff


	//   ....[60]....
        /*0248*/ 	.word	0xffffffff


	//   ....[61]....
        /*024c*/ 	.word	0xffffffff


	//   ....[62]....
        /*0250*/ 	.word	0xffffffff


	//   ....[63]....
        /*0254*/ 	.word	0xffffffff


	//   ....[64]....
        /*0258*/ 	.word	0xffffffff


	//   ....[65]....
        /*025c*/ 	.word	0xffffffff


	//   ....[66]....
        /*0260*/ 	.word	0xffffffff


	//   ....[67]....
        /*0264*/ 	.word	0xffffffff


	//   ....[68]....
        /*0268*/ 	.word	0xffffffff


	//   ....[69]....
        /*026c*/ 	.word	0xffffffff


	//   ....[70]....
        /*0270*/ 	.word	0xffffffff


	//   ....[71]....
        /*0274*/ 	.word	0xffffffff


	//   ....[72]....
        /*0278*/ 	.word	0xffffffff


	//   ....[73]....
        /*027c*/ 	.word	0xffffffff


	//   ....[74]....
        /*0280*/ 	.word	0xffffffff


	//   ....[75]....
        /*0284*/ 	.word	0xffffffff


	//   ....[76]....
        /*0288*/ 	.word	0xffffffff


	//   ....[77]....
        /*028c*/ 	.word	0xffffffff


	//   ....[78]....
        /*0290*/ 	.word	0xffffffff


	//   ....[79]....
        /*0294*/ 	.word	0xffffffff


	//   ....[80]....
        /*0298*/ 	.word	0xffffffff


	//   ....[81]....
        /*029c*/ 	.word	0xffffffff


	//   ....[82]....
        /*02a0*/ 	.word	0xffffffff


	//   ....[83]....
        /*02a4*/ 	.word	0xffffffff


	//   ....[84]....
        /*02a8*/ 	.word	0xffffffff


	//----- nvinfo : EIATTR_COOP_GROUP_INSTR_OFFSETS
	.align		4
.L_120:
        /*02ac*/ 	.byte	0x04, 0x28
        /*02ae*/ 	.short	(.L_122 - .L_121)


	//   ....[0]....
.L_121:
        /*02b0*/ 	.word	0x00000090


	//   ....[1]....
        /*02b4*/ 	.word	0x00001fa0


	//   ....[2]....
        /*02b8*/ 	.word	0x00001fb0


	//   ....[3]....
        /*02bc*/ 	.word	0x00003ae0


	//   ....[4]....
        /*02c0*/ 	.word	0x00003af0


	//   ....[5]....
        /*02c4*/ 	.word	0x00005470


	//   ....[6]....
        /*02c8*/ 	.word	0x00005490


	//   ....[7]....
        /*02cc*/ 	.word	0x00005990


	//   ....[8]....
        /*02d0*/ 	.word	0x000059f0


	//   ....[9]....
        /*02d4*/ 	.word	0x00006740


	//   ....[10]....
        /*02d8*/ 	.word	0x00006770


	//   ....[11]....
        /*02dc*/ 	.word	0x00006930


	//   ....[12]....
        /*02e0*/ 	.word	0x00006960


	//   ....[13]....
        /*02e4*/ 	.word	0x00006a80


	//   ....[14]....
        /*02e8*/ 	.word	0x00006ab0


	//   ....[15]....
        /*02ec*/ 	.word	0x00006c00


	//   ....[16]....
        /*02f0*/ 	.word	0x00006c30


	//   ....[17]....
        /*02f4*/ 	.word	0x000070b0


	//   ....[18]....
        /*02f8*/ 	.word	0x000070e0


	//   ....[19]....
        /*02fc*/ 	.word	0x00007120


	//   ....[20]....
        /*0300*/ 	.word	0x00007140


	//   ....[21]....
        /*0304*/ 	.word	0x0000d3d0


	//   ....[22]....
        /*0308*/ 	.word	0x0000d3e0


	//   ....[23]....
        /*030c*/ 	.word	0x0000d3f0


	//   ....[24]....
        /*0310*/ 	.word	0x0000d400


	//   ....[25]....
        /*0314*/ 	.word	0x0000ea10


	//   ....[26]....
        /*0318*/ 	.word	0x0000ea30


	//   ....[27]....
        /*031c*/ 	.word	0x0000eaa0


	//   ....[28]....
        /*0320*/ 	.word	0x0000eac0


	//   ....[29]....
        /*0324*/ 	.word	0x0000f320


	//   ....[30]....
        /*0328*/ 	.word	0x0000f400


	//   ....[31]....
        /*032c*/ 	.word	0x0000f490


	//   ....[32]....
        /*0330*/ 	.word	0x0000f510


	//   ....[33]....
        /*0334*/ 	.word	0x0000f540


	//   ....[34]....
        /*0338*/ 	.word	0x0000f620


	//   ....[35]....
        /*033c*/ 	.word	0x0000f660


	//   ....[36]....
        /*0340*/ 	.word	0x0000f790


	//   ....[37]....
        /*0344*/ 	.word	0x000110e0


	//   ....[38]....
        /*0348*/ 	.word	0x000110f0


	//   ....[39]....
        /*034c*/ 	.word	0x00011100


	//   ....[40]....
        /*0350*/ 	.word	0x00011110


	//   ....[41]....
        /*0354*/ 	.word	0x00011520


	//   ....[42]....
        /*0358*/ 	.word	0x00011540


	//   ....[43]....
        /*035c*/ 	.word	0x00011560


	//   ....[44]....
        /*0360*/ 	.word	0x000115e0


	//   ....[45]....
        /*0364*/ 	.word	0x00012830


	//   ....[46]....
        /*0368*/ 	.word	0x000128c0


	//   ....[47]....
        /*036c*/ 	.word	0x000129c0


	//   ....[48]....
        /*0370*/ 	.word	0x00012a10


	//   ....[49]....
        /*0374*/ 	.word	0x00012a50


	//   ....[50]....
        /*0378*/ 	.word	0x00012b40


	//   ....[51]....
        /*037c*/ 	.word	0x00012b50


	//   ....[52]....
        /*0380*/ 	.word	0x00013090


	//   ....[53]....
        /*0384*/ 	.word	0x00014d30


	//   ....[54]....
        /*0388*/ 	.word	0x00014d40


	//   ....[55]....
        /*038c*/ 	.word	0x00014d50


	//   ....[56]....
        /*0390*/ 	.word	0x00014d60


	//   ....[57]....
        /*0394*/ 	.word	0x00014d90


	//   ....[58]....
        /*0398*/ 	.word	0x00014db0


	//   ....[59]....
        /*039c*/ 	.word	0x00014dd0


	//   ....[60]....
        /*03a0*/ 	.word	0x00014de0


	//   ....[61]....
        /*03a4*/ 	.word	0x000164c0


	//   ....[62]....
        /*03a8*/ 	.word	0x000164f0


	//   ....[63]....
        /*03ac*/ 	.word	0x00016520


	//   ....[64]....
        /*03b0*/ 	.word	0x00016540


	//   ....[65]....
        /*03b4*/ 	.word	0x00016550


	//   ....[66]....
        /*03b8*/ 	.word	0x00016560


	//   ....[67]....
        /*03bc*/ 	.word	0x00016570


	//   ....[68]....
        /*03c0*/ 	.word	0x00016580


	//   ....[69]....
        /*03c4*/ 	.word	0x000167a0


	//   ....[70]....
        /*03c8*/ 	.word	0x000167b0


	//   ....[71]....
        /*03cc*/ 	.word	0x00016930


	//   ....[72]....
        /*03d0*/ 	.word	0x00016960


	//   ....[73]....
        /*03d4*/ 	.word	0x00016ab0


	//   ....[74]....
        /*03d8*/ 	.word	0x00016ae0


	//   ....[75]....
        /*03dc*/ 	.word	0x00016c30


	//   ....[76]....
        /*03e0*/ 	.word	0x00016c50


	//   ....[77]....
        /*03e4*/ 	.word	0x00017440


	//   ....[78]....
        /*03e8*/ 	.word	0x00017460


	//   ....[79]....
        /*03ec*/ 	.word	0x000175b0


	//   ....[80]....
        /*03f0*/ 	.word	0x000175e0


	//   ....[81]....
        /*03f4*/ 	.word	0x00017710


	//   ....[82]....
        /*03f8*/ 	.word	0x00017740


	//   ....[83]....
        /*03fc*/ 	.word	0x00017870


	//   ....[84]....
        /*0400*/ 	.word	0x00017890


	//----- nvinfo : EIATTR_EXIT_INSTR_OFFSETS
	.align		4
.L_122:
        /*0404*/ 	.byte	0x04, 0x1c
        /*0406*/ 	.short	(.L_124 - .L_123)


	//   ....[0]....
.L_123:
        /*0408*/ 	.word	0x00000350


	//   ....[1]....
        /*040c*/ 	.word	0x00016c60


	//   ....[2]....
        /*0410*/ 	.word	0x00016d30


	//   ....[3]....
        /*0414*/ 	.word	0x00016d90


	//   ....[4]....
        /*0418*/ 	.word	0x000178a0


	//   ....[5]....
        /*041c*/ 	.word	0x00017950


	//   ....[6]....
        /*0420*/ 	.word	0x000179b0


	//----- nvinfo : EIATTR_CTAIDZ_USED
	.align		4
.L_124:
        /*0424*/ 	.byte	0x01, 0x04
	.zero		2


	//----- nvinfo : EIATTR_MAX_THREADS
	.align		4
        /*0428*/ 	.byte	0x04, 0x05
        /*042a*/ 	.short	(.L_126 - .L_125)
.L_125:
        /*042c*/ 	.word	0x00000080
        /*0430*/ 	.word	0x00000001
        /*0434*/ 	.word	0x00000001


	//----- nvinfo : EIATTR_CRS_STACK_SIZE
	.align		4
.L_126:
        /*0438*/ 	.byte	0x04, 0x1e
        /*043a*/ 	.short	(.L_128 - .L_127)
.L_127:
        /*043c*/ 	.word	0x00000000
.L_128:


//--------------------- .nv.info._ZN7cutlass13device_kernelIN5flash19enable_sm80_to_sm89INS1_16FlashAttnFwdSm80INS1_25CollectiveMainloopFwdSm80ILi4ELi1ELb0EN4cute5tupleIJNS5_1CILi128EEENS7_ILi48EEENS7_ILi96EEEEEELi96ENS_6half_tEfNS_4arch4Sm80ELb0ELb1ELb1ELb0ELb1ELb0ELb1ELb0EEENS1_21CollectiveEpilogueFwdINS6_IJS8_SA_S9_EEENS6_IJNS7_ILi1EEESI_SI_EEESC_SE_Li128ELb0ELb1ELb0ELb0EEENS1_19SingleTileSchedulerILb0ELb0ELb1ELi128EEEEEEEEEvNT_6ParamsE --------------------------
	.section	.nv.info._ZN7cutlass13device_kernelIN5flash19enable_sm80_to_sm89INS1_16FlashAttnFwdSm80INS1_25CollectiveMainloopFwdSm80ILi4ELi1ELb0EN4cute5tupleIJNS5_1CILi128EEENS7_ILi48EEENS7_ILi96EEEEEELi96ENS_6half_tEfNS_4arch4Sm80ELb0ELb1ELb1ELb0ELb1ELb0ELb1ELb0EEENS1_21CollectiveEpilogueFwdINS6_IJS8_SA_S9_EEENS6_IJNS7_ILi1EEESI_SI_EEESC_SE_Li128ELb0ELb1ELb0ELb0EEENS1_19SingleTileSchedulerILb0ELb0ELb1ELi128EEEEEEEEEvNT_6ParamsE,"",@"SHT_CUDA_INFO"
	.sectionflags	@""
	.align	4


	//----- nvinfo : EIATTR_CUDA_API_VERSION
	.align		4
        /*0000*/ 	.byte	0x04, 0x37
        /*0002*/ 	.short	(.L_130 - .L_129)
.L_129:
        /*0004*/ 	.word	0x00000082


	//----- nvinfo : EIATTR_SW2861232_WAR
	.align		4
.L_130:
        /*0008*/ 	.byte	0x01, 0x35
	.zero		2


	//----- nvinfo : EIATTR_PARAM_CBANK
	.align		4
        /*000c*/ 	.byte	0x04, 0x0a
        /*000e*/ 	.short	(.L_132 - .L_131)
	.align		4
.L_131:
        /*0010*/ 	.word	index@(.nv.constant0._ZN7cutlass13device_kernelIN5flash19enable_sm80_to_sm89INS1_16FlashAttnFwdSm80INS1_25CollectiveMainloopFwdSm80ILi4ELi1ELb0EN4cute5tupleIJNS5_1CILi128EEENS7_ILi48EEENS7_ILi96EEEEEELi96ENS_6half_tEfNS_4arch4Sm80ELb0ELb1ELb1ELb0ELb1ELb0ELb1ELb0EEENS1_21CollectiveEpilogueFwdINS6_IJS8_SA_S9_EEENS6_IJNS7_ILi1EEESI_SI_EEESC_SE_Li128ELb0ELb1ELb0ELb0EEENS1_19SingleTileSchedulerILb0ELb0ELb1ELi128EEEEEEEEEvNT_6ParamsE)
        /*0014*/ 	.short	0x0160
        /*0016*/ 	.short	0x0418


	//----- nvinfo : EIATTR_CBANK_PARAM_SIZE
	.align		4
.L_132:
        /*0018*/ 	.byte	0x03, 0x19
        /*001a*/ 	.short	0x0418


	//----- nvinfo : EIATTR_KPARAM_INFO
	.align		4
        /*001c*/ 	.byte	0x04, 0x17
        /*001e*/ 	.short	(.L_134 - .L_133)
.L_133:
        /*0020*/ 	.word	0x00000000
        /*0024*/ 	.short	0x0000
        /*0026*/ 	.short	0x0000
        /*0028*/ 	.byte	0x00, 0xf0, 0x61, 0x10


	//----- nvinfo : EIATTR_MAXREG_COUNT
	.align		4
.L_134:
        /*002c*/ 	.byte	0x03, 0x1b
        /*002e*/ 	.short	0x00ff


	//----- nvinfo : EIATTR_NUM_BARRIERS
	.align		4
        /*0030*/ 	.byte	0x02, 0x4c
        /*0032*/ 	.byte	0x02
	.zero		1


	//----- nvinfo : EIATTR_ANNOTATIONS
	.align		4
        /*0034*/ 	.byte	0x04, 0x55
        /*0036*/ 	.short	(.L_136 - .L_135)


	//   ....[0]....
.L_135:
        /* <DEDUP_REMOVED lines=36> */


	//----- nvinfo : EIATTR_MERCURY_ISA_VERSION
	.align		4
.L_136:
        /*0268*/ 	.byte	0x03, 0x5f
        /*026a*/ 	.short	0x0000


	//----- nvinfo : EIATTR_COOP_GROUP_MASK_REGIDS
	.align		4
        /*026c*/ 	.byte	0x04, 0x29
        /*026e*/ 	.short	(.L_138 - .L_137)


	//   ....[0]....
.L_137:
        /*0270*/ 	.word	0xffffffff


	//   ....[1]....
        /*0274*/ 	.word	0xffffffff


	//   ....[2]....
        /*0278*/ 	.word	0xffffffff


	//   ....[3]....
        /*027c*/ 	.word	0xffffffff


	//   ....[4]....
        /*0280*/ 	.word	0xffffffff


	//   ....[5]....
        /*0284*/ 	.word	0xffffffff


	//   ....[6]....
        /*0288*/ 	.word	0xffffffff


	//   ....[7]....
        /*028c*/ 	.word	0xffffffff


	//   ....[8]....
        /*0290*/ 	.word	0xffffffff


	//   ....[9]....
        /*0294*/ 	.word	0xffffffff


	//   ....[10]....
        /*0298*/ 	.word	0xffffffff


	//   ....[11]....
        /*029c*/ 	.word	0xffffffff


	//   ....[12]....
        /*02a0*/ 	.word	0xffffffff


	//   ....[13]....
        /*02a4*/ 	.word	0xffffffff


	//   ....[14]....
        /*02a8*/ 	.word	0xffffffff


	//   ....[15]....
        /*02ac*/ 	.word	0xffffffff


	//   ....[16]....
        /*02b0*/ 	.word	0xffffffff


	//   ....[17]....
        /*02b4*/ 	.word	0xffffffff


	//   ....[18]....
        /*02b8*/ 	.word	0xffffffff


	//   ....[19]....
        /*02bc*/ 	.word	0xffffffff


	//   ....[20]....
        /*02c0*/ 	.word	0xffffffff


	//   ....[21]....
        /*02c4*/ 	.word	0xffffffff


	//   ....[22]....
        /*02c8*/ 	.word	0xffffffff


	//   ....[23]....
        /*02cc*/ 	.word	0xffffffff


	//   ....[24]....
        /*02d0*/ 	.word	0xffffffff


	//   ....[25]....
        /*02d4*/ 	.word	0xffffffff


	//   ....[26]....
        /*02d8*/ 	.word	0xffffffff


	//   ....[27]....
        /*02dc*/ 	.word	0xffffffff


	//   ....[28]....
        /*02e0*/ 	.word	0xffffffff


	//   ....[29]....
        /*02e4*/ 	.word	0xffffffff


	//   ....[30]....
        /*02e8*/ 	.word	0xffffffff


	//   ....[31]....
        /*02ec*/ 	.word	0xffffffff


	//   ....[32]....
        /*02f0*/ 	.word	0xffffffff


	//   ....[33]....
        /*02f4*/ 	.word	0xffffffff


	//   ....[34]....
        /*02f8*/ 	.word	0xffffffff


	//   ....[35]....
        /*02fc*/ 	.word	0xffffffff


	//   ....[36]....
        /*0300*/ 	.word	0xffffffff


	//   ....[37]....
        /*0304*/ 	.word	0xffffffff


	//   ....[38]....
        /*0308*/ 	.word	0xffffffff


	//   ....[39]....
        /*030c*/ 	.word	0xffffffff


	//   ....[40]....
        /*0310*/ 	.word	0xffffffff


	//   ....[41]....
        /*0314*/ 	.word	0xffffffff


	//   ....[42]....
        /*0318*/ 	.word	0xffffffff


	//   ....[43]....
        /*031c*/ 	.word	0xffffffff


	//   ....[44]....
        /*0320*/ 	.word	0xffffffff


	//   ....[45]....
        /*0324*/ 	.word	0xffffffff


	//   ....[46]....
        /*0328*/ 	.word	0xffffffff


	//   ....[47]....
        /*032c*/ 	.word	0xffffffff


	//   ....[48]....
        /*0330*/ 	.word	0xffffffff


	//   ....[49]....
        /*0334*/ 	.word	0xffffffff


	//   ....[50]....
        /*0338*/ 	.word	0xffffffff


	//   ....[51]....
        /*033c*/ 	.word	0xffffffff


	//   ....[52]....
        /*0340*/ 	.word	0xffffffff


	//   ....[53]....
        /*0344*/ 	.word	0xffffffff


	//   ....[54]....
        /*0348*/ 	.word	0xffffffff


	//   ....[55]....
        /*034c*/ 	.word	0xffffffff


	//   ....[56]....
        /*0350*/ 	.word	0xffffffff


	//   ....[57]....
        /*0354*/ 	.word	0xffffffff


	//   ....[58]....
        /*0358*/ 	.word	0xffffffff


	//   ....[59]....
        /*035c*/ 	.word	0xffffffff


	//   ....[60]....
        /*0360*/ 	.word	0xffffffff


	//   ....[61]....
        /*0364*/ 	.word	0xffffffff


	//   ....[62]....
        /*0368*/ 	.word	0xffffffff


	//   ....[63]....
        /*036c*/ 	.word	0xffffffff


	//   ....[64]....
        /*0370*/ 	.word	0xffffffff


	//   ....[65]....
        /*0374*/ 	.word	0xffffffff


	//   ....[66]....
        /*0378*/ 	.word	0xffffffff


	//   ....[67]....
        /*037c*/ 	.word	0xffffffff


	//   ....[68]....
        /*0380*/ 	.word	0xffffffff


	//   ....[69]....
        /*0384*/ 	.word	0xffffffff


	//   ....[70]....
        /*0388*/ 	.word	0xffffffff


	//   ....[71]....
        /*038c*/ 	.word	0xffffffff


	//   ....[72]....
        /*0390*/ 	.word	0xffffffff


	//   ....[73]....
        /*0394*/ 	.word	0xffffffff


	//   ....[74]....
        /*0398*/ 	.word	0xffffffff


	//   ....[75]....
        /*039c*/ 	.word	0xffffffff


	//   ....[76]....
        /*03a0*/ 	.word	0xffffffff


	//   ....[77]....
        /*03a4*/ 	.word	0xffffffff


	//   ....[78]....
        /*03a8*/ 	.word	0xffffffff


	//   ....[79]....
        /*03ac*/ 	.word	0xffffffff


	//   ....[80]....
        /*03b0*/ 	.word	0xffffffff


	//   ....[81]....
        /*03b4*/ 	.word	0xffffffff


	//   ....[82]....
        /*03b8*/ 	.word	0xffffffff


	//   ....[83]....
        /*03bc*/ 	.word	0xffffffff


	//   ....[84]....
        /*03c0*/ 	.word	0xffffffff


	//   ....[85]....
        /*03c4*/ 	.word	0xffffffff


	//   ....[86]....
        /*03c8*/ 	.word	0xffffffff


	//   ....[87]....
        /*03cc*/ 	.word	0xffffffff


	//   ....[88]....
        /*03d0*/ 	.word	0xffffffff


	//   ....[89]....
        /*03d4*/ 	.word	0xffffffff


	//   ....[90]....
        /*03d8*/ 	.word	0xffffffff


	//   ....[91]....
        /*03dc*/ 	.word	0xffffffff


	//   ....[92]....
        /*03e0*/ 	.word	0xffffffff


	//   ....[93]....
        /*03e4*/ 	.word	0xffffffff


	//   ....[94]....
        /*03e8*/ 	.word	0xffffffff


	//   ....[95]....
        /*03ec*/ 	.word	0xffffffff


	//   ....[96]....
        /*03f0*/ 	.word	0xffffffff


	//   ....[97]....
        /*03f4*/ 	.word	0xffffffff


	//   ....[98]....
        /*03f8*/ 	.word	0xffffffff


	//   ....[99]....
        /*03fc*/ 	.word	0xffffffff


	//   ....[100]....
        /*0400*/ 	.word	0xffffffff


	//   ....[101]....
        /*0404*/ 	.word	0xffffffff


	//   ....[102]....
        /*0408*/ 	.word	0xffffffff


	//   ....[103]....
        /*040c*/ 	.word	0xffffffff


	//   ....[104]....
        /*0410*/ 	.word	0xffffffff


	//   ....[105]....
        /*0414*/ 	.word	0xffffffff


	//   ....[106]....
        /*0418*/ 	.word	0xffffffff


	//   ....[107]....
        /*041c*/ 	.word	0xffffffff


	//   ....[108]....
        /*0420*/ 	.word	0xffffffff


	//   ....[109]....
        /*0424*/ 	.word	0xffffffff


	//   ....[110]....
        /*0428*/ 	.word	0xffffffff


	//   ....[111]....
        /*042c*/ 	.word	0xffffffff


	//   ....[112]....
        /*0430*/ 	.word	0xffffffff


	//   ....[113]....
        /*0434*/ 	.word	0xffffffff


	//   ....[114]....
        /*0438*/ 	.word	0xffffffff


	//   ....[115]....
        /*043c*/ 	.word	0xffffffff


	//   ....[116]....
        /*0440*/ 	.word	0xffffffff


	//   ....[117]....
        /*0444*/ 	.word	0xffffffff


	//   ....[118]....
        /*0448*/ 	.word	0xffffffff


	//   ....[119]....
        /*044c*/ 	.word	0xffffffff


	//   ....[120]....
        /*0450*/ 	.word	0xffffffff


	//   ....[121]....
        /*0454*/ 	.word	0xffffffff


	//   ....[122]....
        /*0458*/ 	.word	0xffffffff


	//   ....[123]....
        /*045c*/ 	.word	0xffffffff


	//   ....[124]....
        /*0460*/ 	.word	0xffffffff


	//   ....[125]....
        /*0464*/ 	.word	0xffffffff


	//   ....[126]....
        /*0468*/ 	.word	0xffffffff


	//   ....[127]....
        /*046c*/ 	.word	0xffffffff


	//----- nvinfo : EIATTR_COOP_GROUP_INSTR_OFFSETS
	.align		4
.L_138:
        /*0470*/ 	.byte	0x04, 0x28
        /*0472*/ 	.short	(.L_140 - .L_139)


	//   ....[0]....
.L_139:
        /*0474*/ 	.word	0x00000e80


	//   ....[1]....
        /*0478*/ 	.word	0x00000eb0


	//   ....[2]....
        /*047c*/ 	.word	0x00000ee0


	//   ....[3]....
        /*0480*/ 	.word	0x00000f10


	//   ....[4]....
        /*0484*/ 	.word	0x00000f80


	//   ....[5]....
        /*0488*/ 	.word	0x00000fb0


	//   ....[6]....
        /*048c*/ 	.word	0x00001050


	//   ....[7]....
        /*0490*/ 	.word	0x00001060


	//   ....[8]....
        /*0494*/ 	.word	0x000014f0


	//   ....[9]....
        /*0498*/ 	.word	0x00001520


	//   ....[10]....
        /*049c*/ 	.word	0x00001540


	//   ....[11]....
        /*04a0*/ 	.word	0x00001560


	//   ....[12]....
        /*04a4*/ 	.word	0x00001830


	//   ....[13]....
        /*04a8*/ 	.word	0x00001930


	//   ....[14]....
        /*04ac*/ 	.word	0x00001c60


	//   ....[15]....
        /*04b0*/ 	.word	0x00001c70


	//   ....[16]....
        /*04b4*/ 	.word	0x000028c0


	//   ....[17]....
        /*04b8*/ 	.word	0x000028d0


	//   ....[18]....
        /*04bc*/ 	.word	0x00002950


	//   ....[19]....
        /*04c0*/ 	.word	0x00002970


	//   ....[20]....
        /*04c4*/ 	.word	0x00002d80


	//   ....[21]....
        /*04c8*/ 	.word	0x00003010


	//   ....[22]....
        /*04cc*/ 	.word	0x000036b0


	//   ....[23]....
        /*04d0*/ 	.word	0x00003c90


	//   ....[24]....
        /*04d4*/ 	.word	0x000047a0


	//   ....[25]....
        /*04d8*/ 	.word	0x00004830


	//   ....[26]....
        /*04dc*/ 	.word	0x000048a0


	//   ....[27]....
        /*04e0*/ 	.word	0x000048c0


	//   ....[28]....
        /*04e4*/ 	.word	0x000048e0


	//   ....[29]....
        /*04e8*/ 	.word	0x00004990


	//   ....[30]....
        /*04ec*/ 	.word	0x00004a40


	//   ....[31]....
        /*04f0*/ 	.word	0x00004ac0


	//   ....[32]....
        /*04f4*/ 	.word	0x00005f80


	//   ....[33]....
        /*04f8*/ 	.word	0x00005f90


	//   ....[34]....
        /*04fc*/ 	.word	0x00006070


	//   ....[35]....
        /*0500*/ 	.word	0x00006080


	//   ....[36]....
        /*0504*/ 	.word	0x00007080


	//   ....[37]....
        /*0508*/ 	.word	0x00007090


	//   ....[38]....
        /*050c*/ 	.word	0x00007110


	//   ....[39]....
        /*0510*/ 	.word	0x00007150


	//   ....[40]....
        /*0514*/ 	.word	0x000072e0


	//   ....[41]....
        /*0518*/ 	.word	0x00007510


	//   ....[42]....
        /*051c*/ 	.word	0x00007a60


	//   ....[43]....
        /*0520*/ 	.word	0x00007ef0


	//   ....[44]....
        /*0524*/ 	.word	0x00008510


	//   ....[45]....
        /*0528*/ 	.word	0x00008610


	//   ....[46]....
        /*052c*/ 	.word	0x000086d0


	//   ....[47]....
        /*0530*/ 	.word	0x00008790


	//   ....[48]....
        /*0534*/ 	.word	0x00008820


	//   ....[49]....
        /*0538*/ 	.word	0x000088e0


	//   ....[50]....
        /*053c*/ 	.word	0x00008b00


	//   ....[51]....
        /*0540*/ 	.word	0x00008b20


	//   ....[52]....
        /*0544*/ 	.word	0x0000a900


	//   ....[53]....
        /*0548*/ 	.word	0x0000a910


	//   ....[54]....
        /*054c*/ 	.word	0x0000a9f0


	//   ....[55]....
        /*0550*/ 	.word	0x0000aa00


	//   ....[56]....
        /*0554*/ 	.word	0x0000ba00


	//   ....[57]....
        /*0558*/ 	.word	0x0000ba10


	//   ....[58]....
        /*055c*/ 	.word	0x0000ba90


	//   ....[59]....
        /*0560*/ 	.word	0x0000bad0


	//   ....[60]....
        /*0564*/ 	.word	0x0000bd60


	//   ....[61]....
        /*0568*/ 	.word	0x0000bdb0


	//   ....[62]....
        /*056c*/ 	.word	0x0000be50


	//   ....[63]....
        /*0570*/ 	.word	0x0000be90


	//   ....[64]....
        /*0574*/ 	.word	0x0000bec0


	//   ....[65]....
        /*0578*/ 	.word	0x0000bf70


	//   ....[66]....
        /*057c*/ 	.word	0x0000bfb0


	//   ....[67]....
        /*0580*/ 	.word	0x0000c470


	//   ....[68]....
        /*0584*/ 	.word	0x0000dad0


	//   ....[69]....
        /*0588*/ 	.word	0x0000daf0


	//   ....[70]....
        /*058c*/ 	.word	0x0000dcc0


	//   ....[71]....
        /*0590*/ 	.word	0x0000dcd0


	//   ....[72]....
        /*0594*/ 	.word	0x0000ec80


	//   ....[73]....
        /*0598*/ 	.word	0x0000ec90


	//   ....[74]....
        /*059c*/ 	.word	0x0000ed10


	//   ....[75]....
        /*05a0*/ 	.word	0x0000ed50


	//   ....[76]....
        /*05a4*/ 	.word	0x0000eed0


	//   ....[77]....
        /*05a8*/ 	.word	0x0000f440


	//   ....[78]....
        /*05ac*/ 	.word	0x0000f640


	//   ....[79]....
        /*05b0*/ 	.word	0x0000fad0


	//   ....[80]....
        /*05b4*/ 	.word	0x000103b0


	//   ....[81]....
        /*05b8*/ 	.word	0x00010490


	//   ....[82]....
        /*05bc*/ 	.word	0x000104b0


	//   ....[83]....
        /*05c0*/ 	.word	0x00010550


	//   ....[84]....
        /*05c4*/ 	.word	0x00010570


	//   ....[85]....
        /*05c8*/ 	.word	0x000105d0


	//   ....[86]....
        /*05cc*/ 	.word	0x00010710


	//   ....[87]....
        /*05d0*/ 	.word	0x00010730


	//   ....[88]....
        /*05d4*/ 	.word	0x00011f70


	//   ....[89]....
        /*05d8*/ 	.word	0x00011f80


	//   ....[90]....
        /*05dc*/ 	.word	0x00011f90


	//   ....[91]....
        /*05e0*/ 	.word	0x00011fa0


	//   ....[92]....
        /*05e4*/ 	.word	0x00011fd0


	//   ....[93]....
        /*05e8*/ 	.word	0x00011ff0


	//   ....[94]....
        /*05ec*/ 	.word	0x00012010


	//   ....[95]....
        /*05f0*/ 	.word	0x00012020


	//   ....[96]....
        /*05f4*/ 	.word	0x00013780


	//   ....[97]....
        /*05f8*/ 	.word	0x00013790


	//   ....[98]....
        /*05fc*/ 	.word	0x000137b0


	//   ....[99]....
        /*0600*/ 	.word	0x000137c0


	//   ....[100]....
        /*0604*/ 	.word	0x000137d0


	//   ....[101]....
        /*0608*/ 	.word	0x000137e0


	//   ....[102]....
        /*060c*/ 	.word	0x000137f0


	//   ....[103]....
        /*0610*/ 	.word	0x00013800


	//   ....[104]....
        /*0614*/ 	.word	0x00013830


	//   ....[105]....
        /*0618*/ 	.word	0x00013850


	//   ....[106]....
        /*061c*/ 	.word	0x00013a70


	//   ....[107]....
        /*0620*/ 	.word	0x00013aa0


	//   ....[108]....
        /*0624*/ 	.word	0x00013bf0


	//   ....[109]....
        /*0628*/ 	.word	0x00013c20


	//   ....[110]....
        /*062c*/ 	.word	0x00013d70


	//   ....[111]....
        /*0630*/ 	.word	0x00013d90


	//   ....[112]....
        /*0634*/ 	.word	0x00014430


	//   ....[113]....
        /*0638*/ 	.word	0x00014450


	//   ....[114]....
        /*063c*/ 	.word	0x000145a0


	//   ....[115]....
        /*0640*/ 	.word	0x000145d0


	//   ....[116]....
        /*0644*/ 	.word	0x00014700


	//   ....[117]....
        /*0648*/ 	.word	0x00014730


	//   ....[118]....
        /*064c*/ 	.word	0x00014860


	//   ....[119]....
        /*0650*/ 	.word	0x00014880


	//   ....[120]....
        /*0654*/ 	.word	0x000149d0


	//   ....[121]....
        /*0658*/ 	.word	0x00014a10


	//   ....[122]....
        /*065c*/ 	.word	0x00014a50


	//   ....[123]....
        /*0660*/ 	.word	0x00014a90


	//   ....[124]....
        /*0664*/ 	.word	0x00014ad0


	//   ....[125]....
        /*0668*/ 	.word	0x00014b10


	//   ....[126]....
        /*066c*/ 	.word	0x00014b50


	//   ....[127]....
        /*0670*/ 	.word	0x00014b90


	//----- nvinfo : EIATTR_EXIT_INSTR_OFFSETS
	.align		4
.L_140:
        /*0674*/ 	.byte	0x04, 0x1c
        /*0676*/ 	.short	(.L_142 - .L_141)


	//   ....[0]....
.L_141:
        /*0678*/ 	.word	0x00000040


	//   ....[1]....
        /*067c*/ 	.word	0x00013da0


	//   ....[2]....
        /*0680*/ 	.word	0x00013e70


	//   ....[3]....
        /*0684*/ 	.word	0x00013ed0


	//   ....[4]....
        /*0688*/ 	.word	0x00014890


	//   ....[5]....
        /*068c*/ 	.word	0x00014940


	//   ....[6]....
        /*0690*/ 	.word	0x000149a0


	//----- nvinfo : EIATTR_CTAIDZ_USED
	.align		4
.L_142:
        /*0694*/ 	.byte	0x01, 0x04
	.zero		2


	//----- nvinfo : EIATTR_MAX_THREADS
	.align		4
        /*0698*/ 	.byte	0x04, 0x05
        /*069a*/ 	.short	(.L_144 - .L_143)
.L_143:
        /*069c*/ 	.word	0x00000080
        /*06a0*/ 	.word	0x00000001
        /*06a4*/ 	.word	0x00000001


	//----- nvinfo : EIATTR_CRS_STACK_SIZE
	.align		4
.L_144:
        /*06a8*/ 	.byte	0x04, 0x1e
        /*06aa*/ 	.short	(.L_146 - .L_145)
.L_145:
        /*06ac*/ 	.word	0x00000000
.L_146:


//--------------------- .nv.info._ZN7cutlass13device_kernelIN5flash19enable_sm80_to_sm89INS1_16FlashAttnFwdSm80INS1_25CollectiveMainloopFwdSm80ILi4ELi1ELb0EN4cute5tupleIJNS5_1CILi128EEENS7_ILi48EEENS7_ILi96EEEEEELi96ENS_6half_tEfNS_4arch4Sm80ELb0ELb1ELb1ELb1ELb1ELb0ELb1ELb0EEENS1_21CollectiveEpilogueFwdINS6_IJS8_SA_S9_EEENS6_IJNS7_ILi1EEESI_SI_EEESC_SE_Li128ELb1ELb1ELb0ELb0EEENS1_19SingleTileSchedulerILb1ELb0ELb1ELi128EEEEEEEEEvNT_6ParamsE --------------------------
	.section	.nv.info._ZN7cutlass13device_kernelIN5flash19enable_sm80_to_sm89INS1_16FlashAttnFwdSm80INS1_25CollectiveMainloopFwdSm80ILi4ELi1ELb0EN4cute5tupleIJNS5_1CILi128EEENS7_ILi48EEENS7_ILi96EEEEEELi96ENS_6half_tEfNS_4arch4Sm80ELb0ELb1ELb1ELb1ELb1ELb0ELb1ELb0EEENS1_21CollectiveEpilogueFwdINS6_IJS8_SA_S9_EEENS6_IJNS7_ILi1EEESI_SI_EEESC_SE_Li128ELb1ELb1ELb0ELb0EEENS1_19SingleTileSchedulerILb1ELb0ELb1ELi128EEEEEEEEEvNT_6ParamsE,"",@"SHT_CUDA_INFO"
	.sectionflags	@""
	.align	4


	//----- nvinfo : EIATTR_CUDA_API_VERSION
	.align		4
        /*0000*/ 	.byte	0x04, 0x37
        /*0002*/ 	.short	(.L_148 - .L_147)
.L_147:
        /*0004*/ 	.word	0x00000082


	//----- nvinfo : EIATTR_SW2861232_WAR
	.align		4
.L_148:
        /*0008*/ 	.byte	0x01, 0x35
	.zero		2


	//----- nvinfo : EIATTR_PARAM_CBANK
	.align		4
        /*000c*/ 	.byte	0x04, 0x0a
        /*000e*/ 	.short	(.L_150 - .L_149)
	.align		4
.L_149:
        /*0010*/ 	.word	index@(.nv.constant0._ZN7cutlass13device_kernelIN5flash19enable_sm80_to_sm89INS1_16FlashAttnFwdSm80INS1_25CollectiveMainloopFwdSm80ILi4ELi1ELb0EN4cute5tupleIJNS5_1CILi128EEENS7_ILi48EEENS7_ILi96EEEEEELi96ENS_6half_tEfNS_4arch4Sm80ELb0ELb1ELb1ELb1ELb1ELb0ELb1ELb0EEENS1_21CollectiveEpilogueFwdINS6_IJS8_SA_S9_EEENS6_IJNS7_ILi1EEESI_SI_EEESC_SE_Li128ELb1ELb1ELb0ELb0EEENS1_19SingleTileSchedulerILb1ELb0ELb1ELi128EEEEEEEEEvNT_6ParamsE)
        /*0014*/ 	.short	0x0160
        /*0016*/ 	.short	0x0418


	//----- nvinfo : EIATTR_CBANK_PARAM_SIZE
	.align		4
.L_150:
        /*0018*/ 	.byte	0x03, 0x19
        /*001a*/ 	.short	0x0418


	//----- nvinfo : EIATTR_KPARAM_INFO
	.align		4
        /*001c*/ 	.byte	0x04, 0x17
        /*001e*/ 	.short	(.L_152 - .L_151)
.L_151:
        /*0020*/ 	.word	0x00000000
        /*0024*/ 	.short	0x0000
        /*0026*/ 	.short	0x0000
        /*0028*/ 	.byte	0x00, 0xf0, 0x61, 0x10


	//----- nvinfo : EIATTR_MAXREG_COUNT
	.align		4
.L_152:
        /*002c*/ 	.byte	0x03, 0x1b
        /*002e*/ 	.short	0x00ff


	//----- nvinfo : EIATTR_NUM_BARRIERS
	.align		4
        /*0030*/ 	.byte	0x02, 0x4c
        /*0032*/ 	.byte	0x02
	.zero		1


	//----- nvinfo : EIATTR_ANNOTATIONS
	.align		4
        /*0034*/ 	.byte	0x04, 0x55
        /*0036*/ 	.short	(.L_154 - .L_153)


	//   ....[0]....
.L_153:
        /* <DEDUP_REMOVED lines=45> */


	//----- nvinfo : EIATTR_MERCURY_ISA_VERSION
	.align		4
.L_154:
        /*02f0*/ 	.byte	0x03, 0x5f
        /*02f2*/ 	.short	0x0000


	//----- nvinfo : EIATTR_COOP_GROUP_MASK_REGIDS
	.align		4
        /*02f4*/ 	.byte	0x04, 0x29
        /*02f6*/ 	.short	(.L_156 - .L_155)


	//   ....[0]....
.L_155:
        /*02f8*/ 	.word	0xffffffff


	//   ....[1]....
        /*02fc*/ 	.word	0xffffffff


	//   ....[2]....
        /*0300*/ 	.word	0xffffffff


	//   ....[3]....
        /*0304*/ 	.word	0xffffffff


	//   ....[4]....
        /*0308*/ 	.word	0xffffffff


	//   ....[5]....
        /*030c*/ 	.word	0xffffffff


	//   ....[6]....
        /*0310*/ 	.word	0xffffffff


	//   ....[7]....
        /*0314*/ 	.word	0xffffffff


	//   ....[8]....
        /*0318*/ 	.word	0xffffffff


	//   ....[9]....
        /*031c*/ 	.word	0xffffffff


	//   ....[10]....
        /*0320*/ 	.word	0xffffffff


	//   ....[11]....
        /*0324*/ 	.word	0xffffffff


	//   ....[12]....
        /*0328*/ 	.word	0xffffffff


	//   ....[13]....
        /*032c*/ 	.word	0xffffffff


	//   ....[14]....
        /*0330*/ 	.word	0xffffffff


	//   ....[15]....
        /*0334*/ 	.word	0xffffffff


	//   ....[16]....
        /*0338*/ 	.word	0xffffffff


	//   ....[17]....
        /*033c*/ 	.word	0xffffffff


	//   ....[18]....
        /*0340*/ 	.word	0xffffffff


	//   ....[19]....
        /*0344*/ 	.word	0xffffffff


	//   ....[20]....
        /*0348*/ 	.word	0xffffffff


	//   ....[21]....
        /*034c*/ 	.word	0xffffffff


	//   ....[22]....
        /*0350*/ 	.word	0xffffffff


	//   ....[23]....
        /*0354*/ 	.word	0xffffffff


	//   ....[24]....
        /*0358*/ 	.word	0xffffffff


	//   ....[25]....
        /*035c*/ 	.word	0xffffffff


	//   ....[26]....
        /*0360*/ 	.word	0xffffffff


	//   ....[27]....
        /*0364*/ 	.word	0xffffffff


	//   ....[28]....
        /*0368*/ 	.word	0xffffffff


	//   ....[29]....
        /*036c*/ 	.word	0xffffffff


	//   ....[30]....
        /*0370*/ 	.word	0xffffffff


	//   ....[31]....
        /*0374*/ 	.word	0xffffffff


	//   ....[32]....
        /*0378*/ 	.word	0xffffffff


	//   ....[33]....
        /*037c*/ 	.word	0xffffffff


	//   ....[34]....
        /*0380*/ 	.word	0xffffffff


	//   ....[35]....
        /*0384*/ 	.word	0xffffffff


	//   ....[36]....
        /*0388*/ 	.word	0xffffffff


	//   ....[37]....
        /*038c*/ 	.word	0xffffffff


	//   ....[38]....
        /*0390*/ 	.word	0xffffffff


	//   ....[39]....
        /*0394*/ 	.word	0xffffffff


	//   ....[40]....
        /*0398*/ 	.word	0xffffffff


	//   ....[41]....
        /*039c*/ 	.word	0xffffffff


	//   ....[42]....
        /*03a0*/ 	.word	0xffffffff


	//   ....[43]....
        /*03a4*/ 	.word	0xffffffff


	//   ....[44]....
        /*03a8*/ 	.word	0xffffffff


	//   ....[45]....
        /*03ac*/ 	.word	0xffffffff


	//   ....[46]....
        /*03b0*/ 	.word	0xffffffff


	//   ....[47]....
        /*03b4*/ 	.word	0xffffffff


	//   ....[48]....
        /*03b8*/ 	.word	0xffffffff


	//   ....[49]....
        /*03bc*/ 	.word	0xffffffff


	//   ....[50]....
        /*03c0*/ 	.word	0xffffffff


	//   ....[51]....
        /*03c4*/ 	.word	0xffffffff


	//   ....[52]....
        /*03c8*/ 	.word	0xffffffff


	//   ....[53]....
        /*03cc*/ 	.word	0xffffffff


	//   ....[54]....
        /*03d0*/ 	.word	0xffffffff


	//   ....[55]....
        /*03d4*/ 	.word	0xffffffff


	//   ....[56]....
        /*03d8*/ 	.word	0xffffffff


	//   ....[57]....
        /*03dc*/ 	.word	0xffffffff


	//   ....[58]....
        /*03e0*/ 	.word	0xffffffff


	//   ....[59]....
        /*03e4*/ 	.word	0xffffffff


	//   ....[60]....
        /*03e8*/ 	.word	0xffffffff


	//   ....[61]....
        /*03ec*/ 	.word	0xffffffff


	//   ....[62]....
        /*03f0*/ 	.word	0xffffffff


	//   ....[63]....
        /*03f4*/ 	.word	0xffffffff


	//   ....[64]....
        /*03f8*/ 	.word	0xffffffff


	//   ....[65]....
        /*03fc*/ 	.word	0xffffffff


	//   ....[66]....
        /*0400*/ 	.word	0xffffffff


	//   ....[67]....
        /*0404*/ 	.word	0xffffffff


	//   ....[68]....
        /*0408*/ 	.word	0xffffffff


	//   ....[69]....
        /*040c*/ 	.word	0xffffffff


	//   ....[70]....
        /*0410*/ 	.word	0xffffffff


	//   ....[71]....
        /*0414*/ 	.word	0xffffffff


	//   ....[72]....
        /*0418*/ 	.word	0xffffffff


	//   ....[73]....
        /*041c*/ 	.word	0xffffffff


	//   ....[74]....
        /*0420*/ 	.word	0xffffffff


	//   ....[75]....
        /*0424*/ 	.word	0xffffffff


	//   ....[76]....
        /*0428*/ 	.word	0xffffffff


	//   ....[77]....
        /*042c*/ 	.word	0xffffffff


	//   ....[78]....
        /*0430*/ 	.word	0xffffffff


	//   ....[79]....
        /*0434*/ 	.word	0xffffffff


	//   ....[80]....
        /*0438*/ 	.word	0xffffffff


	//   ....[81]....
        /*043c*/ 	.word	0xffffffff


	//   ....[82]....
        /*0440*/ 	.word	0xffffffff


	//   ....[83]....
        /*0444*/ 	.word	0xffffffff


	//   ....[84]....
        /*0448*/ 	.word	0xffffffff


	//   ....[85]....
        /*044c*/ 	.word	0xffffffff


	//   ....[86]....
        /*0450*/ 	.word	0xffffffff


	//   ....[87]....
        /*0454*/ 	.word	0xffffffff


	//   ....[88]....
        /*0458*/ 	.word	0xffffffff


	//   ....[89]....
        /*045c*/ 	.word	0xffffffff


	//   ....[90]....
        /*0460*/ 	.word	0xffffffff


	//   ....[91]....
        /*0464*/ 	.word	0xffffffff


	//   ....[92]....
        /*0468*/ 	.word	0xffffffff


	//   ....[93]....
        /*046c*/ 	.word	0xffffffff


	//   ....[94]....
        /*0470*/ 	.word	0xffffffff


	//   ....[95]....
        /*0474*/ 	.word	0xffffffff


	//   ....[96]....
        /*0478*/ 	.word	0xffffffff


	//   ....[97]....
        /*047c*/ 	.word	0xffffffff


	//   ....[98]....
        /*0480*/ 	.word	0xffffffff


	//   ....[99]....
        /*0484*/ 	.word	0xffffffff


	//   ....[100]....
        /*0488*/ 	.word	0xffffffff


	//   ....[101]....
        /*048c*/ 	.word	0xffffffff


	//   ....[102]....
        /*0490*/ 	.word	0xffffffff


	//   ....[103]....
        /*0494*/ 	.word	0xffffffff


	//   ....[104]....
        /*0498*/ 	.word	0xffffffff


	//   ....[105]....
        /*049c*/ 	.word	0xffffffff


	//   ....[106]....
        /*04a0*/ 	.word	0xffffffff


	//   ....[107]....
        /*04a4*/ 	.word	0xffffffff


	//   ....[108]....
        /*04a8*/ 	.word	0xffffffff


	//   ....[109]....
        /*04ac*/ 	.word	0xffffffff


	//   ....[110]....
        /*04b0*/ 	.word	0xffffffff


	//   ....[111]....
        /*04b4*/ 	.word	0xffffffff


	//   ....[112]....
        /*04b8*/ 	.word	0xffffffff


	//   ....[113]....
        /*04bc*/ 	.word	0xffffffff


	//   ....[114]....
        /*04c0*/ 	.word	0xffffffff


	//   ....[115]....
        /*04c4*/ 	.word	0xffffffff


	//   ....[116]....
        /*04c8*/ 	.word	0xffffffff


	//   ....[117]....
        /*04cc*/ 	.word	0xffffffff


	//   ....[118]....
        /*04d0*/ 	.word	0xffffffff


	//   ....[119]....
        /*04d4*/ 	.word	0xffffffff


	//   ....[120]....
        /*04d8*/ 	.word	0xffffffff


	//   ....[121]....
        /*04dc*/ 	.word	0xffffffff


	//   ....[122]....
        /*04e0*/ 	.word	0xffffffff


	//   ....[123]....
        /*04e4*/ 	.word	0xffffffff


	//   ....[124]....
        /*04e8*/ 	.word	0xffffffff


	//   ....[125]....
        /*04ec*/ 	.word	0xffffffff


	//   ....[126]....
        /*04f0*/ 	.word	0xffffffff


	//   ....[127]....
        /*04f4*/ 	.word	0xffffffff


	//   ....[128]....
        /*04f8*/ 	.word	0xffffffff


	//----- nvinfo : EIATTR_COOP_GROUP_INSTR_OFFSETS
	.align		4
.L_156:
        /*04fc*/ 	.byte	0x04, 0x28
        /*04fe*/ 	.short	(.L_158 - .L_157)


	//   ....[0]....
.L_157:
        /*0500*/ 	.word	0x00000090


	//   ....[1]....
        /*0504*/ 	.word	0x00001300


	//   ....[2]....
        /*0508*/ 	.word	0x00001340


	//   ....[3]....
        /*050c*/ 	.word	0x000014e0


	//   ....[4]....
        /*0510*/ 	.word	0x00001510


	//   ....[5]....
        /*0514*/ 	.word	0x00001630


	//   ....[6]....
        /*0518*/ 	.word	0x00001660


	//   ....[7]....
        /*051c*/ 	.word	0x00001770


	//   ....[8]....
        /*0520*/ 	.word	0x000017b0


	//   ....[9]....
        /*0524*/ 	.word	0x00001c20


	//   ....[10]....
        /*0528*/ 	.word	0x00001c40


	//   ....[11]....
        /*052c*/ 	.word	0x00001c60


	//   ....[12]....
        /*0530*/ 	.word	0x00001c70


	//   ....[13]....
        /*0534*/ 	.word	0x00001ed0


	//   ....[14]....
        /*0538*/ 	.word	0x00002010


	//   ....[15]....
        /*053c*/ 	.word	0x00002350


	//   ....[16]....
        /*0540*/ 	.word	0x00002360


	//   ....[17]....
        /*0544*/ 	.word	0x00003000


	//   ....[18]....
        /*0548*/ 	.word	0x00003030


	//   ....[19]....
        /*054c*/ 	.word	0x00003130


	//   ....[20]....
        /*0550*/ 	.word	0x00003150


	//   ....[21]....
        /*0554*/ 	.word	0x00003540


	//   ....[22]....
        /*0558*/ 	.word	0x000037b0


	//   ....[23]....
        /*055c*/ 	.word	0x00003e30


	//   ....[24]....
        /*0560*/ 	.word	0x000043f0


	//   ....[25]....
        /*0564*/ 	.word	0x00004db0


	//   ....[26]....
        /*0568*/ 	.word	0x00004e00


	//   ....[27]....
        /*056c*/ 	.word	0x00004f00


	//   ....[28]....
        /*0570*/ 	.word	0x00004f30


	//   ....[29]....
        /*0574*/ 	.word	0x00005030


	//   ....[30]....
        /*0578*/ 	.word	0x00005080


	//   ....[31]....
        /*057c*/ 	.word	0x00005210


	//   ....[32]....
        /*0580*/ 	.word	0x00005260


	//   ....[33]....
        /*0584*/ 	.word	0x00006740


	//   ....[34]....
        /*0588*/ 	.word	0x00006750


	//   ....[35]....
        /*058c*/ 	.word	0x00006830


	//   ....[36]....
        /*0590*/ 	.word	0x00006840


	//   ....[37]....
        /*0594*/ 	.word	0x000078c0


	//   ....[38]....
        /*0598*/ 	.word	0x000078e0


	//   ....[39]....
        /*059c*/ 	.word	0x00007960


	//   ....[40]....
        /*05a0*/ 	.word	0x000079a0


	//   ....[41]....
        /*05a4*/ 	.word	0x00007b20


	//   ....[42]....
        /*05a8*/ 	.word	0x00007d30


	//   ....[43]....
        /*05ac*/ 	.word	0x00008270


	//   ....[44]....
        /*05b0*/ 	.word	0x000086f0


	//   ....[45]....
        /*05b4*/ 	.word	0x00008d00


	//   ....[46]....
        /*05b8*/ 	.word	0x00008da0


	//   ....[47]....
        /*05bc*/ 	.word	0x00008fd0


	//   ....[48]....
        /*05c0*/ 	.word	0x00009070


	//   ....[49]....
        /*05c4*/ 	.word	0x00009190


	//   ....[50]....
        /*05c8*/ 	.word	0x000091b0


	//   ....[51]....
        /*05cc*/ 	.word	0x000092f0


	//   ....[52]....
        /*05d0*/ 	.word	0x00009310


	//   ....[53]....
        /*05d4*/ 	.word	0x0000b190


	//   ....[54]....
        /*05d8*/ 	.word	0x0000b1a0


	//   ....[55]....
        /*05dc*/ 	.word	0x0000b280


	//   ....[56]....
        /*05e0*/ 	.word	0x0000b290


	//   ....[57]....
        /*05e4*/ 	.word	0x0000c310


	//   ....[58]....
        /*05e8*/ 	.word	0x0000c330


	//   ....[59]....
        /*05ec*/ 	.word	0x0000c3b0


	//   ....[60]....
        /*05f0*/ 	.word	0x0000c3f0


	//   ....[61]....
        /*05f4*/ 	.word	0x0000c6d0


	//   ....[62]....
        /*05f8*/ 	.word	0x0000c720


	//   ....[63]....
        /*05fc*/ 	.word	0x0000c750


	//   ....[64]....
        /*0600*/ 	.word	0x0000c7a0


	//   ....[65]....
        /*0604*/ 	.word	0x0000c7d0


	//   ....[66]....
        /*0608*/ 	.word	0x0000c800


	//   ....[67]....
        /*060c*/ 	.word	0x0000c8e0


	//   ....[68]....
        /*0610*/ 	.word	0x0000cd90


	//   ....[69]....
        /*0614*/ 	.word	0x0000e470


	//   ....[70]....
        /*0618*/ 	.word	0x0000e4a0


	//   ....[71]....
        /*061c*/ 	.word	0x0000e630


	//   ....[72]....
        /*0620*/ 	.word	0x0000e640


	//   ....[73]....
        /*0624*/ 	.word	0x0000f670


	//   ....[74]....
        /*0628*/ 	.word	0x0000f690


	//   ....[75]....
        /*062c*/ 	.word	0x0000f710


	//   ....[76]....
        /*0630*/ 	.word	0x0000f750


	//   ....[77]....
        /*0634*/ 	.word	0x0000f8b0


	//   ....[78]....
        /*0638*/ 	.word	0x0000fe00


	//   ....[79]....
        /*063c*/ 	.word	0x0000ffe0


	//   ....[80]....
        /*0640*/ 	.word	0x00010450


	//   ....[81]....
        /*0644*/ 	.word	0x00010c10


	//   ....[82]....
        /*0648*/ 	.word	0x00010c50


	//   ....[83]....
        /*064c*/ 	.word	0x00010db0


	//   ....[84]....
        /*0650*/ 	.word	0x00010dd0


	//   ....[85]....
        /*0654*/ 	.word	0x00010ef0


	//   ....[86]....
        /*0658*/ 	.word	0x00010f10


	//   ....[87]....
        /*065c*/ 	.word	0x00011050


	//   ....[88]....
        /*0660*/ 	.word	0x00011070


	//   ....[89]....
        /*0664*/ 	.word	0x000128d0


	//   ....[90]....
        /*0668*/ 	.word	0x000128e0


	//   ....[91]....
        /*066c*/ 	.word	0x000128f0


	//   ....[92]....
        /*0670*/ 	.word	0x00012900


	//   ....[93]....
        /*0674*/ 	.word	0x00012930


	//   ....[94]....
        /*0678*/ 	.word	0x00012950


	//   ....[95]....
        /*067c*/ 	.word	0x00012970


	//   ....[96]....
        /*0680*/ 	.word	0x00012980


	//   ....[97]....
        /*0684*/ 	.word	0x00014080


	//   ....[98]....
        /*0688*/ 	.word	0x000140b0


	//   ....[99]....
        /*068c*/ 	.word	0x000140e0


	//   ....[100]....
        /*0690*/ 	.word	0x00014100


	//   ....[101]....
        /*0694*/ 	.word	0x00014110


	//   ....[102]....
        /*0698*/ 	.word	0x00014120


	//   ....[103]....
        /*069c*/ 	.word	0x00014130


	//   ....[104]....
        /*06a0*/ 	.word	0x00014140


	//   ....[105]....
        /*06a4*/ 	.word	0x00014360


	//   ....[106]....
        /*06a8*/ 	.word	0x00014370


	//   ....[107]....
        /*06ac*/ 	.word	0x000144f0


	//   ....[108]....
        /*06b0*/ 	.word	0x00014520


	//   ....[109]....
        /*06b4*/ 	.word	0x00014670


	//   ....[110]....
        /*06b8*/ 	.word	0x000146a0


	//   ....[111]....
        /*06bc*/ 	.word	0x000147f0


	//   ....[112]....
        /*06c0*/ 	.word	0x00014810


	//   ....[113]....
        /*06c4*/ 	.word	0x00015000


	//   ....[114]....
        /*06c8*/ 	.word	0x00015020


	//   ....[115]....
        /*06cc*/ 	.word	0x00015170


	//   ....[116]....
        /*06d0*/ 	.word	0x000151a0


	//   ....[117]....
        /*06d4*/ 	.word	0x000152d0


	//   ....[118]....
        /*06d8*/ 	.word	0x00015300


	//   ....[119]....
        /*06dc*/ 	.word	0x00015430


	//   ....[120]....
        /*06e0*/ 	.word	0x00015450


	//   ....[121]....
        /*06e4*/ 	.word	0x000155b0


	//   ....[122]....
        /*06e8*/ 	.word	0x00015600


	//   ....[123]....
        /*06ec*/ 	.word	0x00015650


	//   ....[124]....
        /*06f0*/ 	.word	0x000156a0


	//   ....[125]....
        /*06f4*/ 	.word	0x000156f0


	//   ....[126]....
        /*06f8*/ 	.word	0x00015740


	//   ....[127]....
        /*06fc*/ 	.word	0x00015790


	//   ....[128]....
        /*0700*/ 	.word	0x000157e0


	//----- nvinfo : EIATTR_EXIT_INSTR_OFFSETS
	.align		4
.L_158:
        /*0704*/ 	.byte	0x04, 0x1c
        /*0706*/ 	.short	(.L_160 - .L_159)


	//   ....[0]....
.L_159:
        /*0708*/ 	.word	0x00000370


	//   ....[1]....
        /*070c*/ 	.word	0x00014820


	//   ....[2]....
        /*0710*/ 	.word	0x000148f0


	//   ....[3]....
        /*0714*/ 	.word	0x00014950


	//   ....[4]....
        /*0718*/ 	.word	0x00015460


	//   ....[5]....
        /*071c*/ 	.word	0x00015510


	//   ....[6]....
        /*0720*/ 	.word	0x00015570


	//----- nvinfo : EIATTR_CTAIDZ_USED
	.align		4
.L_160:
        /*0724*/ 	.byte	0x01, 0x04
	.zero		2


	//----- nvinfo : EIATTR_MAX_THREADS
	.align		4
        /*0728*/ 	.byte	0x04, 0x05
        /*072a*/ 	.short	(.L_162 - .L_161)
.L_161:
        /*072c*/ 	.word	0x00000080
        /*0730*/ 	.word	0x00000001
        /*0734*/ 	.word	0x00000001


	//----- nvinfo : EIATTR_CRS_STACK_SIZE
	.align		4
.L_162:
        /*0738*/ 	.byte	0x04, 0x1e
        /*073a*/ 	.short	(.L_164 - .L_163)
.L_163:
        /*073c*/ 	.word	0x00000000
.L_164:


//--------------------- .nv.info._ZN7cutlass13device_kernelIN5flash19enable_sm80_to_sm89INS1_16FlashAttnFwdSm80INS1_25CollectiveMainloopFwdSm80ILi4ELi1ELb0EN4cute5tupleIJNS5_1CILi128EEENS7_ILi48EEENS7_ILi96EEEEEELi96ENS_6half_tEfNS_4arch4Sm80ELb0ELb1ELb1ELb1ELb1ELb1ELb1ELb0EEENS1_21CollectiveEpilogueFwdINS6_IJS8_SA_S9_EEENS6_IJNS7_ILi1EEESI_SI_EEESC_SE_Li128ELb1ELb1ELb0ELb0EEENS1_19SingleTileSchedulerILb1ELb0ELb1ELi128EEEEEEEEEvNT_6ParamsE --------------------------
	.section	.nv.info._ZN7cutlass13device_kernelIN5flash19enable_sm80_to_sm89INS1_16FlashAttnFwdSm80INS1_25CollectiveMainloopFwdSm80ILi4ELi1ELb0EN4cute5tupleIJNS5_1CILi128EEENS7_ILi48EEENS7_ILi96EEEEEELi96ENS_6half_tEfNS_4arch4Sm80ELb0ELb1ELb1ELb1ELb1ELb1ELb1ELb0EEENS1_21CollectiveEpilogueFwdINS6_IJS8_SA_S9_EEENS6_IJNS7_ILi1EEESI_SI_EEESC_SE_Li128ELb1ELb1ELb0ELb0EEENS1_19SingleTileSchedulerILb1ELb0ELb1ELi128EEEEEEEEEvNT_6ParamsE,"",@"SHT_CUDA_INFO"
	.sectionflags	@""
	.align	4


	//----- nvinfo : EIATTR_CUDA_API_VERSION
	.align		4
        /*0000*/ 	.byte	0x04, 0x37
        /*0002*/ 	.short	(.L_166 - .L_165)
.L_165:
        /*0004*/ 	.word	0x00000082


	//----- nvinfo : EIATTR_SW2861232_WAR
	.align		4
.L_166:
        /*0008*/ 	.byte	0x01, 0x35
	.zero		2


	//----- nvinfo : EIATTR_PARAM_CBANK
	.align		4
        /*000c*/ 	.byte	0x04, 0x0a
        /*000e*/ 	.short	(.L_168 - .L_167)
	.align		4
.L_167:
        /*0010*/ 	.word	index@(.nv.constant0._ZN7cutlass13device_kernelIN5flash19enable_sm80_to_sm89INS1_16FlashAttnFwdSm80INS1_25CollectiveMainloopFwdSm80ILi4ELi1ELb0EN4cute5tupleIJNS5_1CILi128EEENS7_ILi48EEENS7_ILi96EEEEEELi96ENS_6half_tEfNS_4arch4Sm80ELb0ELb1ELb1ELb1ELb1ELb1ELb1ELb0EEENS1_21CollectiveEpilogueFwdINS6_IJS8_SA_S9_EEENS6_IJNS7_ILi1EEESI_SI_EEESC_SE_Li128ELb1ELb1ELb0ELb0EEENS1_19SingleTileSchedulerILb1ELb0ELb1ELi128EEEEEEEEEvNT_6ParamsE)
        /*0014*/ 	.short	0x0160
        /*0016*/ 	.short	0x0418


	//----- nvinfo : EIATTR_CBANK_PARAM_SIZE
	.align		4
.L_168:
        /*0018*/ 	.byte	0x03, 0x19
        /*001a*/ 	.short	0x0418


	//----- nvinfo : EIATTR_KPARAM_INFO
	.align		4
        /*001c*/ 	.byte	0x04, 0x17
        /*001e*/ 	.short	(.L_170 - .L_169)
.L_169:
        /*0020*/ 	.word	0x00000000
        /*0024*/ 	.short	0x0000
        /*0026*/ 	.short	0x0000
        /*0028*/ 	.byte	0x00, 0xf0, 0x61, 0x10


	//----- nvinfo : EIATTR_MAXREG_COUNT
	.align		4
.L_170:
        /*002c*/ 	.byte	0x03, 0x1b
        /*002e*/ 	.short	0x00ff


	//----- nvinfo : EIATTR_NUM_BARRIERS
	.align		4
        /*0030*/ 	.byte	0x02, 0x4c
        /*0032*/ 	.byte	0x02
	.zero		1


	//----- nvinfo : EIATTR_ANNOTATIONS
	.align		4
        /*0034*/ 	.byte	0x04, 0x55
        /*0036*/ 	.short	(.L_172 - .L_171)


	//   ....[0]....
.L_171:
        /* <DEDUP_REMOVED lines=51> */


	//----- nvinfo : EIATTR_MERCURY_ISA_VERSION
	.align		4
.L_172:
        /*0358*/ 	.byte	0x03, 0x5f
        /*035a*/ 	.short	0x0000


	//----- nvinfo : EIATTR_COOP_GROUP_MASK_REGIDS
	.align		4
        /*035c*/ 	.byte	0x04, 0x29
        /*035e*/ 	.short	(.L_174 - .L_173)


	//   ....[0]....
.L_173:
        /*0360*/ 	.word	0xffffffff


	//   ....[1]....
        /*0364*/ 	.word	0xffffffff


	//   ....[2]....
        /*0368*/ 	.word	0xffffffff


	//   ....[3]....
        /*036c*/ 	.word	0xffffffff


	//   ....[4]....
        /*0370*/ 	.word	0xffffffff


	//   ....[5]....
        /*0374*/ 	.word	0xffffffff


	//   ....[6]....
        /*0378*/ 	.word	0xffffffff


	//   ....[7]....
        /*037c*/ 	.word	0xffffffff


	//   ....[8]....
        /*0380*/ 	.word	0xffffffff


	//   ....[9]....
        /*0384*/ 	.word	0xffffffff


	//   ....[10]....
        /*0388*/ 	.word	0xffffffff


	//   ....[11]....
        /*038c*/ 	.word	0xffffffff


	//   ....[12]....
        /*0390*/ 	.word	0xffffffff


	//   ....[13]....
        /*0394*/ 	.word	0xffffffff


	//   ....[14]....
        /*0398*/ 	.word	0xffffffff


	//   ....[15]....
        /*039c*/ 	.word	0xffffffff


	//   ....[16]....
        /*03a0*/ 	.word	0xffffffff


	//   ....[17]....
        /*03a4*/ 	.word	0xffffffff


	//   ....[18]....
        /*03a8*/ 	.word	0xffffffff


	//   ....[19]....
        /*03ac*/ 	.word	0xffffffff


	//   ....[20]....
        /*03b0*/ 	.word	0xffffffff


	//   ....[21]....
        /*03b4*/ 	.word	0xffffffff


	//   ....[22]....
        /*03b8*/ 	.word	0xffffffff


	//   ....[23]....
        /*03bc*/ 	.word	0xffffffff


	//   ....[24]....
        /*03c0*/ 	.word	0xffffffff


	//   ....[25]....
        /*03c4*/ 	.word	0xffffffff


	//   ....[26]....
        /*03c8*/ 	.word	0xffffffff


	//   ....[27]....
        /*03cc*/ 	.word	0xffffffff


	//   ....[28]....
        /*03d0*/ 	.word	0xffffffff


	//   ....[29]....
        /*03d4*/ 	.word	0xffffffff


	//   ....[30]....
        /*03d8*/ 	.word	0xffffffff


	//   ....[31]....
        /*03dc*/ 	.word	0xffffffff


	//   ....[32]....
        /*03e0*/ 	.word	0xffffffff


	//   ....[33]....
        /*03e4*/ 	.word	0xffffffff


	//   ....[34]....
        /*03e8*/ 	.word	0xffffffff


	//   ....[35]....
        /*03ec*/ 	.word	0xffffffff


	//   ....[36]....
        /*03f0*/ 	.word	0xffffffff


	//   ....[37]....
        /*03f4*/ 	.word	0xffffffff


	//   ....[38]....
        /*03f8*/ 	.word	0xffffffff


	//   ....[39]....
        /*03fc*/ 	.word	0xffffffff


	//   ....[40]....
        /*0400*/ 	.word	0xffffffff


	//   ....[41]....
        /*0404*/ 	.word	0xffffffff


	//   ....[42]....
        /*0408*/ 	.word	0xffffffff


	//   ....[43]....
        /*040c*/ 	.word	0xffffffff


	//   ....[44]....
        /*0410*/ 	.word	0xffffffff


	//   ....[45]....
        /*0414*/ 	.word	0xffffffff


	//   ....[46]....
        /*0418*/ 	.word	0xffffffff


	//   ....[47]....
        /*041c*/ 	.word	0xffffffff


	//   ....[48]....
        /*0420*/ 	.word	0xffffffff


	//   ....[49]....
        /*0424*/ 	.word	0xffffffff


	//   ....[50]....
        /*0428*/ 	.word	0xffffffff


	//   ....[51]....
        /*042c*/ 	.word	0xffffffff


	//   ....[52]....
        /*0430*/ 	.word	0xffffffff


	//   ....[53]....
        /*0434*/ 	.word	0xffffffff


	//   ....[54]....
        /*0438*/ 	.word	0xffffffff


	//   ....[55]....
        /*043c*/ 	.word	0xffffffff


	//   ....[56]....
        /*0440*/ 	.word	0xffffffff


	//   ....[57]....
        /*0444*/ 	.word	0xffffffff


	//   ....[58]....
        /*0448*/ 	.word	0xffffffff


	//   ....[59]....
        /*044c*/ 	.word	0xffffffff


	//   ....[60]....
        /*0450*/ 	.word	0xffffffff


	//   ....[61]....
        /*0454*/ 	.word	0xffffffff


	//   ....[62]....
        /*0458*/ 	.word	0xffffffff


	//   ....[63]....
        /*045c*/ 	.word	0xffffffff


	//   ....[64]....
        /*0460*/ 	.word	0xffffffff


	//   ....[65]....
        /*0464*/ 	.word	0xffffffff


	//   ....[66]....
        /*0468*/ 	.word	0xffffffff


	//   ....[67]....
        /*046c*/ 	.word	0xffffffff


	//   ....[68]....
        /*0470*/ 	.word	0xffffffff


	//   ....[69]....
        /*0474*/ 	.word	0xffffffff


	//   ....[70]....
        /*0478*/ 	.word	0xffffffff


	//   ....[71]....
        /*047c*/ 	.word	0xffffffff


	//   ....[72]....
        /*0480*/ 	.word	0xffffffff


	//   ....[73]....
        /*0484*/ 	.word	0xffffffff


	//   ....[74]....
        /*0488*/ 	.word	0xffffffff


	//   ....[75]....
        /*048c*/ 	.word	0xffffffff


	//   ....[76]....
        /*0490*/ 	.word	0xffffffff


	//   ....[77]....
        /*0494*/ 	.word	0xffffffff


	//   ....[78]....
        /*0498*/ 	.word	0xffffffff


	//   ....[79]....
        /*049c*/ 	.word	0xffffffff


	//   ....[80]....
        /*04a0*/ 	.word	0xffffffff


	//   ....[81]....
        /*04a4*/ 	.word	0xffffffff


	//   ....[82]....
        /*04a8*/ 	.word	0xffffffff


	//   ....[83]....
        /*04ac*/ 	.word	0xffffffff


	//   ....[84]....
        /*04b0*/ 	.word	0xffffffff


	//   ....[85]....
        /*04b4*/ 	.word	0xffffffff


	//   ....[86]....
        /*04b8*/ 	.word	0xffffffff


	//   ....[87]....
        /*04bc*/ 	.word	0xffffffff


	//   ....[88]....
        /*04c0*/ 	.word	0xffffffff


	//   ....[89]....
        /*04c4*/ 	.word	0xffffffff


	//   ....[90]....
        /*04c8*/ 	.word	0xffffffff


	//   ....[91]....
        /*04cc*/ 	.word	0xffffffff


	//   ....[92]....
        /*04d0*/ 	.word	0xffffffff


	//   ....[93]....
        /*04d4*/ 	.word	0xffffffff


	//   ....[94]....
        /*04d8*/ 	.word	0xffffffff


	//   ....[95]....
        /*04dc*/ 	.word	0xffffffff


	//   ....[96]....
        /*04e0*/ 	.word	0xffffffff


	//   ....[97]....
        /*04e4*/ 	.word	0xffffffff


	//   ....[98]....
        /*04e8*/ 	.word	0xffffffff


	//   ....[99]....
        /*04ec*/ 	.word	0xffffffff


	//   ....[100]....
        /*04f0*/ 	.word	0xffffffff


	//   ....[101]....
        /*04f4*/ 	.word	0xffffffff


	//   ....[102]....
        /*04f8*/ 	.word	0xffffffff


	//   ....[103]....
        /*04fc*/ 	.word	0xffffffff


	//   ....[104]....
        /*0500*/ 	.word	0xffffffff


	//   ....[105]....
        /*0504*/ 	.word	0xffffffff


	//   ....[106]....
        /*0508*/ 	.word	0xffffffff


	//   ....[107]....
        /*050c*/ 	.word	0xffffffff


	//   ....[108]....
        /*0510*/ 	.word	0xffffffff


	//   ....[109]....
        /*0514*/ 	.word	0xffffffff


	//   ....[110]....
        /*0518*/ 	.word	0xffffffff


	//   ....[111]....
        /*051c*/ 	.word	0xffffffff


	//   ....[112]....
        /*0520*/ 	.word	0xffffffff


	//   ....[113]....
        /*0524*/ 	.word	0xffffffff


	//   ....[114]....
        /*0528*/ 	.word	0xffffffff


	//   ....[115]....
        /*052c*/ 	.word	0xffffffff


	//   ....[116]....
        /*0530*/ 	.word	0xffffffff


	//   ....[117]....
        /*0534*/ 	.word	0xffffffff


	//   ....[118]....
        /*0538*/ 	.word	0xffffffff


	//   ....[119]....
        /*053c*/ 	.word	0xffffffff


	//   ....[120]....
        /*0540*/ 	.word	0xffffffff


	//   ....[121]....
        /*0544*/ 	.word	0xffffffff


	//   ....[122]....
        /*0548*/ 	.word	0xffffffff


	//   ....[123]....
        /*054c*/ 	.word	0xffffffff


	//   ....[124]....
        /*0550*/ 	.word	0xffffffff


	//   ....[125]....
        /*0554*/ 	.word	0xffffffff


	//   ....[126]....
        /*0558*/ 	.word	0xffffffff


	//   ....[127]....
        /*055c*/ 	.word	0xffffffff


	//   ....[128]....
        /*0560*/ 	.word	0xffffffff


	//   ....[129]....
        /*0564*/ 	.word	0xffffffff


	//   ....[130]....
        /*0568*/ 	.word	0xffffffff


	//   ....[131]....
        /*056c*/ 	.word	0xffffffff


	//   ....[132]....
        /*0570*/ 	.word	0xffffffff


	//   ....[133]....
        /*0574*/ 	.word	0xffffffff


	//   ....[134]....
        /*0578*/ 	.word	0xffffffff


	//   ....[135]....
        /*057c*/ 	.word	0xffffffff


	//   ....[136]....
        /*0580*/ 	.word	0xffffffff


	//   ....[137]....
        /*0584*/ 	.word	0xffffffff


	//   ....[138]....
        /*0588*/ 	.word	0xffffffff


	//   ....[139]....
        /*058c*/ 	.word	0xffffffff


	//   ....[140]....
        /*0590*/ 	.word	0xffffffff


	//   ....[141]....
        /*0594*/ 	.word	0xffffffff


	//   ....[142]....
        /*0598*/ 	.word	0xffffffff


	//   ....[143]....
        /*059c*/ 	.word	0xffffffff


	//   ....[144]....
        /*05a0*/ 	.word	0xffffffff


	//   ....[145]....
        /*05a4*/ 	.word	0xffffffff


	//   ....[146]....
        /*05a8*/ 	.word	0xffffffff


	//   ....[147]....
        /*05ac*/ 	.word	0xffffffff


	//   ....[148]....
        /*05b0*/ 	.word	0xffffffff


	//   ....[149]....
        /*05b4*/ 	.word	0xffffffff


	//   ....[150]....
        /*05b8*/ 	.word	0xffffffff


	//   ....[151]....
        /*05bc*/ 	.word	0xffffffff


	//   ....[152]....
        /*05c0*/ 	.word	0xffffffff


	//----- nvinfo : EIATTR_COOP_GROUP_INSTR_OFFSETS
	.align		4
.L_174:
        /*05c4*/ 	.byte	0x04, 0x28
        /*05c6*/ 	.short	(.L_176 - .L_175)


	//   ....[0]....
.L_175:
        /*05c8*/ 	.word	0x00000090


	//   ....[1]....
        /*05cc*/ 	.word	0x000023b0


	//   ....[2]....
        /*05d0*/ 	.word	0x000023c0


	//   ....[3]....
        /*05d4*/ 	.word	0x00003ef0


	//   ....[4]....
        /*05d8*/ 	.word	0x00003f00


	//   ....[5]....
        /*05dc*/ 	.word	0x00005850


	//   ....[6]....
        /*05e0*/ 	.word	0x00005870


	//   ....[7]....
        /*05e4*/ 	.word	0x00005d70


	//   ....[8]....
        /*05e8*/ 	.word	0x00005e30


	//   ....[9]....
        /*05ec*/ 	.word	0x00006fa0


	//   ....[10]....
        /*05f0*/ 	.word	0x00006fd0


	//   ....[11]....
        /*05f4*/ 	.word	0x00007210


	//   ....[12]....
        /*05f8*/ 	.word	0x00007240


	//   ....[13]....
        /*05fc*/ 	.word	0x00007360


	//   ....[14]....
        /*0600*/ 	.word	0x00007390


	//   ....[15]....
        /*0604*/ 	.word	0x000074c0


	//   ....[16]....
        /*0608*/ 	.word	0x000074d0


	//   ....[17]....
        /*060c*/ 	.word	0x000079e0


	//   ....[18]....
        /*0610*/ 	.word	0x000079f0


	//   ....[19]....
        /*0614*/ 	.word	0x00007af0


	//   ....[20]....
        /*0618*/ 	.word	0x00007b00


	//   ....[21]....
        /*061c*/ 	.word	0x00007fa0


	//   ....[22]....
        /*0620*/ 	.word	0x00007fc0


	//   ....[23]....
        /*0624*/ 	.word	0x00008000


	//   ....[24]....
        /*0628*/ 	.word	0x00008030


	//   ....[25]....
        /*062c*/ 	.word	0x00008450


	//   ....[26]....
        /*0630*/ 	.word	0x00008700


	//   ....[27]....
        /*0634*/ 	.word	0x00008740


	//   ....[28]....
        /*0638*/ 	.word	0x00008780


	//   ....[29]....
        /*063c*/ 	.word	0x0000b5d0


	//   ....[30]....
        /*0640*/ 	.word	0x0000b5f0


	//   ....[31]....
        /*0644*/ 	.word	0x0000b650


	//   ....[32]....
        /*0648*/ 	.word	0x0000b660


	//   ....[33]....
        /*064c*/ 	.word	0x0000b8d0


	//   ....[34]....
        /*0650*/ 	.word	0x0000b950


	//   ....[35]....
        /*0654*/ 	.word	0x0000ba50


	//   ....[36]....
        /*0658*/ 	.word	0x0000bb60


	//   ....[37]....
        /*065c*/ 	.word	0x0000f030


	//   ....[38]....
        /*0660*/ 	.word	0x0000f110


	//   ....[39]....
        /*0664*/ 	.word	0x0000f480


	//   ....[40]....
        /*0668*/ 	.word	0x0000f490


	//   ....[41]....
        /*066c*/ 	.word	0x00010130


	//   ....[42]....
        /*0670*/ 	.word	0x00010160


	//   ....[43]....
        /*0674*/ 	.word	0x00010260


	//   ....[44]....
        /*0678*/ 	.word	0x00010280


	//   ....[45]....
        /*067c*/ 	.word	0x00010630


	//   ....[46]....
        /*0680*/ 	.word	0x000108f0


	//   ....[47]....
        /*0684*/ 	.word	0x00010f70


	//   ....[48]....
        /*0688*/ 	.word	0x00011530


	//   ....[49]....
        /*068c*/ 	.word	0x00011ef0


	//   ....[50]....
        /*0690*/ 	.word	0x00011f30


	//   ....[51]....
        /*0694*/ 	.word	0x00012030


	//   ....[52]....
        /*0698*/ 	.word	0x00012060


	//   ....[53]....
        /*069c*/ 	.word	0x00012160


	//   ....[54]....
        /*06a0*/ 	.word	0x000121b0


	//   ....[55]....
        /*06a4*/ 	.word	0x00012350


	//   ....[56]....
        /*06a8*/ 	.word	0x000123a0


	//   ....[57]....
        /*06ac*/ 	.word	0x00013880


	//   ....[58]....
        /*06b0*/ 	.word	0x00013890


	//   ....[59]....
        /*06b4*/ 	.word	0x00013970


	//   ....[60]....
        /*06b8*/ 	.word	0x00013980


	//   ....[61]....
        /*06bc*/ 	.word	0x00014a10


	//   ....[62]....
        /*06c0*/ 	.word	0x00014a20


	//   ....[63]....
        /*06c4*/ 	.word	0x00014aa0


	//   ....[64]....
        /*06c8*/ 	.word	0x00014ae0


	//   ....[65]....
        /*06cc*/ 	.word	0x00014c80


	//   ....[66]....
        /*06d0*/ 	.word	0x00014e90


	//   ....[67]....
        /*06d4*/ 	.word	0x000153d0


	//   ....[68]....
        /*06d8*/ 	.word	0x00015850


	//   ....[69]....
        /*06dc*/ 	.word	0x00015e60


	//   ....[70]....
        /*06e0*/ 	.word	0x00015f00


	//   ....[71]....
        /*06e4*/ 	.word	0x00016130


	//   ....[72]....
        /*06e8*/ 	.word	0x000161d0


	//   ....[73]....
        /*06ec*/ 	.word	0x000162f0


	//   ....[74]....
        /*06f0*/ 	.word	0x00016310


	//   ....[75]....
        /*06f4*/ 	.word	0x00016450


	//   ....[76]....
        /*06f8*/ 	.word	0x00016470


	//   ....[77]....
        /*06fc*/ 	.word	0x000182e0


	//   ....[78]....
        /*0700*/ 	.word	0x000182f0


	//   ....[79]....
        /*0704*/ 	.word	0x000183d0


	//   ....[80]....
        /*0708*/ 	.word	0x000183e0


	//   ....[81]....
        /*070c*/ 	.word	0x00019470


	//   ....[82]....
        /*0710*/ 	.word	0x00019480


	//   ....[83]....
        /*0714*/ 	.word	0x00019500


	//   ....[84]....
        /*0718*/ 	.word	0x00019540


	//   ....[85]....
        /*071c*/ 	.word	0x00019830


	//   ....[86]....
        /*0720*/ 	.word	0x00019880


	//   ....[87]....
        /*0724*/ 	.word	0x000198b0


	//   ....[88]....
        /*0728*/ 	.word	0x00019900


	//   ....[89]....
        /*072c*/ 	.word	0x00019930


	//   ....[90]....
        /*0730*/ 	.word	0x00019960


	//   ....[91]....
        /*0734*/ 	.word	0x00019a40


	//   ....[92]....
        /*0738*/ 	.word	0x00019ef0


	//   ....[93]....
        /*073c*/ 	.word	0x0001b5a0


	//   ....[94]....
        /*0740*/ 	.word	0x0001b5d0


	//   ....[95]....
        /*0744*/ 	.word	0x0001b760


	//   ....[96]....
        /*0748*/ 	.word	0x0001b770


	//   ....[97]....
        /*074c*/ 	.word	0x0001c7a0


	//   ....[98]....
        /*0750*/ 	.word	0x0001c7c0


	//   ....[99]....
        /*0754*/ 	.word	0x0001c840


	//   ....[100]....
        /*0758*/ 	.word	0x0001c880


	//   ....[101]....
        /*075c*/ 	.word	0x0001ca00


	//   ....[102]....
        /*0760*/ 	.word	0x0001cf50


	//   ....[103]....
        /*0764*/ 	.word	0x0001d130


	//   ....[104]....
        /*0768*/ 	.word	0x0001d5a0


	//   ....[105]....
        /*076c*/ 	.word	0x0001dd60


	//   ....[106]....
        /*0770*/ 	.word	0x0001dda0


	//   ....[107]....
        /*0774*/ 	.word	0x0001df00


	//   ....[108]....
        /*0778*/ 	.word	0x0001df20


	//   ....[109]....
        /*077c*/ 	.word	0x0001e040


	//   ....[110]....
        /*0780*/ 	.word	0x0001e060


	//   ....[111]....
        /*0784*/ 	.word	0x0001e1a0


	//   ....[112]....
        /*0788*/ 	.word	0x0001e1c0


	//   ....[113]....
        /*078c*/ 	.word	0x0001fa00


	//   ....[114]....
        /*0790*/ 	.word	0x0001fa10


	//   ....[115]....
        /*0794*/ 	.word	0x0001fa20


	//   ....[116]....
        /*0798*/ 	.word	0x0001fa30


	//   ....[117]....
        /*079c*/ 	.word	0x0001fa60


	//   ....[118]....
        /*07a0*/ 	.word	0x0001fa80


	//   ....[119]....
        /*07a4*/ 	.word	0x0001faa0


	//   ....[120]....
        /*07a8*/ 	.word	0x0001fab0


	//   ....[121]....
        /*07ac*/ 	.word	0x000211b0


	//   ....[122]....
        /*07b0*/ 	.word	0x000211e0


	//   ....[123]....
        /*07b4*/ 	.word	0x00021210


	//   ....[124]....
        /*07b8*/ 	.word	0x00021230


	//   ....[125]....
        /*07bc*/ 	.word	0x00021240


	//   ....[126]....
        /*07c0*/ 	.word	0x00021250


	//   ....[127]....
        /*07c4*/ 	.word	0x00021260


	//   ....[128]....
        /*07c8*/ 	.word	0x00021270


	//   ....[129]....
        /*07cc*/ 	.word	0x00021490


	//   ....[130]....
        /*07d0*/ 	.word	0x000214a0


	//   ....[131]....
        /*07d4*/ 	.word	0x00021620


	//   ....[132]....
        /*07d8*/ 	.word	0x00021650


	//   ....[133]....
        /*07dc*/ 	.word	0x000217a0


	//   ....[134]....
        /*07e0*/ 	.word	0x000217d0


	//   ....[135]....
        /*07e4*/ 	.word	0x00021920


	//   ....[136]....
        /*07e8*/ 	.word	0x00021940


	//   ....[137]....
        /*07ec*/ 	.word	0x00022130


	//   ....[138]....
        /*07f0*/ 	.word	0x00022150


	//   ....[139]....
        /*07f4*/ 	.word	0x000222a0


	//   ....[140]....
        /*07f8*/ 	.word	0x000222d0


	//   ....[141]....
        /*07fc*/ 	.word	0x00022400


	//   ....[142]....
        /*0800*/ 	.word	0x00022430


	//   ....[143]....
        /*0804*/ 	.word	0x00022560


	//   ....[144]....
        /*0808*/ 	.word	0x00022580


	//   ....[145]....
        /*080c*/ 	.word	0x000226e0


	//   ....[146]....
        /*0810*/ 	.word	0x00022730


	//   ....[147]....
        /*0814*/ 	.word	0x00022780


	//   ....[148]....
        /*0818*/ 	.word	0x000227d0


	//   ....[149]....
        /*081c*/ 	.word	0x00022820


	//   ....[150]....
        /*0820*/ 	.word	0x00022870


	//   ....[151]....
        /*0824*/ 	.word	0x000228c0


	//   ....[152]....
        /*0828*/ 	.word	0x00022910


	//----- nvinfo : EIATTR_EXIT_INSTR_OFFSETS
	.align		4
.L_176:
        /*082c*/ 	.byte	0x04, 0x1c
        /*082e*/ 	.short	(.L_178 - .L_177)


	//   ....[0]....
.L_177:
        /*0830*/ 	.word	0x00000370


	//   ....[1]....
        /*0834*/ 	.word	0x00021950


	//   ....[2]....
        /*0838*/ 	.word	0x00021a20


	//   ....[3]....
        /*083c*/ 	.word	0x00021a80


	//   ....[4]....
        /*0840*/ 	.word	0x00022590


	//   ....[5]....
        /*0844*/ 	.word	0x00022640


	//   ....[6]....
        /*0848*/ 	.word	0x000226a0


	//----- nvinfo : EIATTR_CTAIDZ_USED
	.align		4
.L_178:
        /*084c*/ 	.byte	0x01, 0x04
	.zero		2


	//----- nvinfo : EIATTR_MAX_THREADS
	.align		4
        /*0850*/ 	.byte	0x04, 0x05
        /*0852*/ 	.short	(.L_180 - .L_179)
.L_179:
        /*0854*/ 	.word	0x00000080
        /*0858*/ 	.word	0x00000001
        /*085c*/ 	.word	0x00000001


	//----- nvinfo : EIATTR_CRS_STACK_SIZE
	.align		4
.L_180:
        /*0860*/ 	.byte	0x04, 0x1e
        /*0862*/ 	.short	(.L_182 - .L_181)
.L_181:
        /*0864*/ 	.word	0x00000000
.L_182:


//--------------------- .nv.info._ZN7cutlass13device_kernelIN5flash19enable_sm80_to_sm89INS1_16FlashAttnFwdSm80INS1_25CollectiveMainloopFwdSm80ILi4ELi1ELb0EN4cute5tupleIJNS5_1CILi128EEENS7_ILi64EEENS7_ILi96EEEEEELi96ENS_6half_tEfNS_4arch4Sm80ELb1ELb0ELb1ELb0ELb1ELb0ELb1ELb0EEENS1_21CollectiveEpilogueFwdINS6_IJS8_SA_S9_EEENS6_IJNS7_ILi1EEESI_SI_EEESC_SE_Li128ELb0ELb1ELb0ELb0EEENS1_30DynamicPersistentTileSchedulerILi128ELi128ELb0ELb1ELb0EEEEEEEEEvNT_6ParamsE --------------------------
	.section	.nv.info._ZN7cutlass13device_kernelIN5flash19enable_sm80_to_sm89INS1_16FlashAttnFwdSm80INS1_25CollectiveMainloopFwdSm80ILi4ELi1ELb0EN4cute5tupleIJNS5_1CILi128EEENS7_ILi64EEENS7_ILi96EEEEEELi96ENS_6half_tEfNS_4arch4Sm80ELb1ELb0ELb1ELb0ELb1ELb0ELb1ELb0EEENS1_21CollectiveEpilogueFwdINS6_IJS8_SA_S9_EEENS6_IJNS7_ILi1EEESI_SI_EEESC_SE_Li128ELb0ELb1ELb0ELb0EEENS1_30DynamicPersistentTileSchedulerILi128ELi128ELb0ELb1ELb0EEEEEEEEEvNT_6ParamsE,"",@"SHT_CUDA_INFO"
	.sectionflags	@""
	.align	4


	//----- nvinfo : EIATTR_CUDA_API_VERSION
	.align		4
        /*0000*/ 	.byte	0x04, 0x37
        /*0002*/ 	.short	(.L_184 - .L_183)
.L_183:
        /*0004*/ 	.word	0x00000082


	//----- nvinfo : EIATTR_SW2861232_WAR
	.align		4
.L_184:
        /*0008*/ 	.byte	0x01, 0x35
	.zero		2


	//----- nvinfo : EIATTR_PARAM_CBANK
	.align		4
        /*000c*/ 	.byte	0x04, 0x0a
        /*000e*/ 	.short	(.L_186 - .L_185)
	.align		4
.L_185:
        /*0010*/ 	.word	index@(.nv.constant0._ZN7cutlass13device_kernelIN5flash19enable_sm80_to_sm89INS1_16FlashAttnFwdSm80INS1_25CollectiveMainloopFwdSm80ILi4ELi1ELb0EN4cute5tupleIJNS5_1CILi128EEENS7_ILi64EEENS7_ILi96EEEEEELi96ENS_6half_tEfNS_4arch4Sm80ELb1ELb0ELb1ELb0ELb1ELb0ELb1ELb0EEENS1_21CollectiveEpilogueFwdINS6_IJS8_SA_S9_EEENS6_IJNS7_ILi1EEESI_SI_EEESC_SE_Li128ELb0ELb1ELb0ELb0EEENS1_30DynamicPersistentTileSchedulerILi128ELi128ELb0ELb1ELb0EEEEEEEEEvNT_6ParamsE)
        /*0014*/ 	.short	0x0160
        /*0016*/ 	.short	0x0428


	//----- nvinfo : EIATTR_CBANK_PARAM_SIZE
	.align		4
.L_186:
        /*0018*/ 	.byte	0x03, 0x19
        /*001a*/ 	.short	0x0428


	//----- nvinfo : EIATTR_KPARAM_INFO
	.align		4
        /*001c*/ 	.byte	0x04, 0x17
        /*001e*/ 	.short	(.L_188 - .L_187)
.L_187:
        /*0020*/ 	.word	0x00000000
        /*0024*/ 	.short	0x0000
        /*0026*/ 	.short	0x0000
        /*0028*/ 	.byte	0x00, 0xf0, 0xa1, 0x10


	//----- nvinfo : EIATTR_MAXREG_COUNT
	.align		4
.L_188:
        /*002c*/ 	.byte	0x03, 0x1b
        /*002e*/ 	.short	0x00ff


	//----- nvinfo : EIATTR_NUM_BARRIERS
	.align		4
        /*0030*/ 	.byte	0x02, 0x4c
        /*0032*/ 	.byte	0x06
	.zero		1


	//----- nvinfo : EIATTR_ANNOTATIONS
	.align		4
        /*0034*/ 	.byte	0x04, 0x55
        /*0036*/ 	.short	(.L_190 - .L_189)


	//   ....[0]....
.L_189:
        /* <DEDUP_REMOVED lines=66> */


	//----- nvinfo : EIATTR_MERCURY_ISA_VERSION
	.align		4
.L_190:
        /*0448*/ 	.byte	0x03, 0x5f
        /*044a*/ 	.short	0x0000


	//----- nvinfo : EIATTR_INT_WARP_WIDE_INSTR_OFFSETS
	.align		4
        /*044c*/ 	.byte	0x04, 0x31
        /*044e*/ 	.short	(.L_192 - .L_191)


	//   ....[0]....
.L_191:
        /*0450*/ 	.word	0x0000f870


	//   ....[1]....
        /*0454*/ 	.word	0x0000f8f0


	//----- nvinfo : EIATTR_COOP_GROUP_MASK_REGIDS
	.align		4
.L_192:
        /*0458*/ 	.byte	0x04, 0x29
        /*045a*/ 	.short	(.L_194 - .L_193)


	//   ....[0]....
.L_193:
        /*045c*/ 	.word	0xffffffff


	//   ....[1]....
        /*0460*/ 	.word	0xffffffff


	//   ....[2]....
        /*0464*/ 	.word	0xffffffff


	//   ....[3]....
        /*0468*/ 	.word	0xffffffff


	//   ....[4]....
        /*046c*/ 	.word	0xffffffff


	//   ....[5]....
        /*0470*/ 	.word	0xffffffff


	//   ....[6]....
        /*0474*/ 	.word	0xffffffff


	//   ....[7]....
        /*0478*/ 	.word	0xffffffff


	//   ....[8]....
        /*047c*/ 	.word	0xffffffff


	//   ....[9]....
        /*0480*/ 	.word	0xffffffff


	//   ....[10]....
        /*0484*/ 	.word	0xffffffff


	//   ....[11]....
        /*0488*/ 	.word	0xffffffff


	//   ....[12]....
        /*048c*/ 	.word	0xffffffff


	//   ....[13]....
        /*0490*/ 	.word	0xffffffff


	//   ....[14]....
        /*0494*/ 	.word	0xffffffff


	//   ....[15]....
        /*0498*/ 	.word	0xffffffff


	//   ....[16]....
        /*049c*/ 	.word	0xffffffff


	//   ....[17]....
        /*04a0*/ 	.word	0xffffffff


	//   ....[18]....
        /*04a4*/ 	.word	0xffffffff


	//   ....[19]....
        /*04a8*/ 	.word	0xffffffff


	//   ....[20]....
        /*04ac*/ 	.word	0xffffffff


	//   ....[21]....
        /*04b0*/ 	.word	0xffffffff


	//   ....[22]....
        /*04b4*/ 	.word	0xffffffff


	//   ....[23]....
        /*04b8*/ 	.word	0xffffffff


	//   ....[24]....
        /*04bc*/ 	.word	0xffffffff


	//   ....[25]....
        /*04c0*/ 	.word	0xffffffff


	//   ....[26]....
        /*04c4*/ 	.word	0xffffffff


	//   ....[27]....
        /*04c8*/ 	.word	0xffffffff


	//   ....[28]....
        /*04cc*/ 	.word	0xffffffff


	//   ....[29]....
        /*04d0*/ 	.word	0xffffffff


	//   ....[30]....
        /*04d4*/ 	.word	0xffffffff


	//   ....[31]....
        /*04d8*/ 	.word	0xffffffff


	//   ....[32]....
        /*04dc*/ 	.word	0xffffffff


	//   ....[33]....
        /*04e0*/ 	.word	0xffffffff


	//   ....[34]....
        /*04e4*/ 	.word	0xffffffff


	//   ....[35]....
        /*04e8*/ 	.word	0xffffffff


	//   ....[36]....
        /*04ec*/ 	.word	0xffffffff


	//   ....[37]....
        /*04f0*/ 	.word	0xffffffff


	//   ....[38]....
        /*04f4*/ 	.word	0xffffffff


	//   ....[39]....
        /*04f8*/ 	.word	0xffffffff


	//   ....[40]....
        /*04fc*/ 	.word	0xffffffff


	//   ....[41]....
        /*0500*/ 	.word	0xffffffff


	//   ....[42]....
        /*0504*/ 	.word	0xffffffff


	//   ....[43]....
        /*0508*/ 	.word	0xffffffff


	//   ....[44]....
        /*050c*/ 	.word	0xffffffff


	//   ....[45]....
        /*0510*/ 	.word	0xffffffff


	//   ....[46]....
        /*0514*/ 	.word	0xffffffff


	//   ....[47]....
        /*0518*/ 	.word	0xffffffff


	//   ....[48]....
        /*051c*/ 	.word	0xffffffff


	//   ....[49]....
        /*0520*/ 	.word	0xffffffff


	//   ....[50]....
        /*0524*/ 	.word	0xffffffff


	//   ....[51]....
        /*0528*/ 	.word	0xffffffff


	//   ....[52]....
        /*052c*/ 	.word	0xffffffff


	//   ....[53]....
        /*0530*/ 	.word	0xffffffff


	//   ....[54]....
        /*0534*/ 	.word	0xffffffff


	//   ....[55]....
        /*0538*/ 	.word	0xffffffff


	//   ....[56]....
        /*053c*/ 	.word	0xffffffff


	//   ....[57]....
        /*0540*/ 	.word	0xffffffff


	//   ....[58]....
        /*0544*/ 	.word	0xffffffff


	//   ....[59]....
        /*0548*/ 	.word	0xffffffff


	//   ....[60]....
        /*054c*/ 	.word	0xffffffff


	//   ....[61]....
        /*0550*/ 	.word	0xffffffff


	//   ....[62]....
        /*0554*/ 	.word	0xffffffff


	//   ....[63]....
        /*0558*/ 	.word	0xffffffff


	//   ....[64]....
        /*055c*/ 	.word	0xffffffff


	//   ....[65]....
        /*0560*/ 	.word	0xffffffff


	//   ....[66]....
        /*0564*/ 	.word	0xffffffff


	//   ....[67]....
        /*0568*/ 	.word	0xffffffff


	//   ....[68]....
        /*056c*/ 	.word	0xffffffff


	//   ....[69]....
        /*0570*/ 	.word	0xffffffff


	//   ....[70]....
        /*0574*/ 	.word	0xffffffff


	//   ....[71]....
        /*0578*/ 	.word	0xffffffff


	//   ....[72]....
        /*057c*/ 	.word	0xffffffff


	//   ....[73]....
        /*0580*/ 	.word	0xffffffff


	//   ....[74]....
        /*0584*/ 	.word	0xffffffff


	//   ....[75]....
        /*0588*/ 	.word	0xffffffff


	//   ....[76]....
        /*058c*/ 	.word	0xffffffff


	//   ....[77]....
        /*0590*/ 	.word	0xffffffff


	//   ....[78]....
        /*0594*/ 	.word	0xffffffff


	//   ....[79]....
        /*0598*/ 	.word	0xffffffff


	//   ....[80]....
        /*059c*/ 	.word	0xffffffff


	//   ....[81]....
        /*05a0*/ 	.word	0xffffffff


	//   ....[82]....
        /*05a4*/ 	.word	0xffffffff


	//   ....[83]....
        /*05a8*/ 	.word	0xffffffff


	//   ....[84]....
        /*05ac*/ 	.word	0xffffffff


	//   ....[85]....
        /*05b0*/ 	.word	0xffffffff


	//   ....[86]....
        /*05b4*/ 	.word	0xffffffff


	//   ....[87]....
        /*05b8*/ 	.word	0xffffffff


	//   ....[88]....
        /*05bc*/ 	.word	0xffffffff


	//   ....[89]....
        /*05c0*/ 	.word	0xffffffff


	//   ....[90]....
        /*05c4*/ 	.word	0xffffffff


	//   ....[91]....
        /*05c8*/ 	.word	0xffffffff


	//   ....[92]....
        /*05cc*/ 	.word	0xffffffff


	//   ....[93]....
        /*05d0*/ 	.word	0xffffffff


	//   ....[94]....
        /*05d4*/ 	.word	0xffffffff


	//   ....[95]....
        /*05d8*/ 	.word	0xffffffff


	//   ....[96]....
        /*05dc*/ 	.word	0xffffffff


	//   ....[97]....
        /*05e0*/ 	.word	0xffffffff


	//   ....[98]....
        /*05e4*/ 	.word	0xffffffff


	//   ....[99]....
        /*05e8*/ 	.word	0xffffffff


	//   ....[100]....
        /*05ec*/ 	.word	0xffffffff


	//   ....[101]....
        /*05f0*/ 	.word	0xffffffff


	//   ....[102]....
        /*05f4*/ 	.word	0xffffffff


	//   ....[103]....
        /*05f8*/ 	.word	0xffffffff


	//   ....[104]....
        /*05fc*/ 	.word	0xffffffff


	//   ....[105]....
        /*0600*/ 	.word	0xffffffff


	//   ....[106]....
        /*0604*/ 	.word	0xffffffff


	//   ....[107]....
        /*0608*/ 	.word	0xffffffff


	//   ....[108]....
        /*060c*/ 	.word	0xffffffff


	//   ....[109]....
        /*0610*/ 	.word	0xffffffff


	//   ....[110]....
        /*0614*/ 	.word	0xffffffff


	//   ....[111]....
        /*0618*/ 	.word	0xffffffff


	//   ....[112]....
        /*061c*/ 	.word	0xffffffff


	//   ....[113]....
        /*0620*/ 	.word	0xffffffff


	//   ....[114]....
        /*0624*/ 	.word	0xffffffff


	//   ....[115]....
        /*0628*/ 	.word	0xffffffff


	//   ....[116]....
        /*062c*/ 	.word	0xffffffff


	//   ....[117]....
        /*0630*/ 	.word	0xffffffff


	//   ....[118]....
        /*0634*/ 	.word	0xffffffff


	//   ....[119]....
        /*0638*/ 	.word	0xffffffff


	//   ....[120]....
        /*063c*/ 	.word	0xffffffff


	//   ....[121]....
        /*0640*/ 	.word	0xffffffff


	//   ....[122]....
        /*0644*/ 	.word	0xffffffff


	//   ....[123]....
        /*0648*/ 	.word	0xffffffff


	//   ....[124]....
        /*064c*/ 	.word	0xffffffff


	//   ....[125]....
        /*0650*/ 	.word	0xffffffff


	//   ....[126]....
        /*0654*/ 	.word	0xffffffff


	//   ....[127]....
        /*0658*/ 	.word	0xffffffff


	//   ....[128]....
        /*065c*/ 	.word	0xffffffff


	//   ....[129]....
        /*0660*/ 	.word	0xffffffff


	//   ....[130]....
        /*0664*/ 	.word	0xffffffff


	//   ....[131]....
        /*0668*/ 	.word	0xffffffff


	//   ....[132]....
        /*066c*/ 	.word	0xffffffff


	//   ....[133]....
        /*0670*/ 	.word	0xffffffff


	//   ....[134]....
        /*0674*/ 	.word	0xffffffff


	//   ....[135]....
        /*0678*/ 	.word	0xffffffff


	//   ....[136]....
        /*067c*/ 	.word	0xffffffff


	//   ....[137]....
        /*0680*/ 	.word	0xffffffff


	//   ....[138]....
        /*0684*/ 	.word	0xffffffff


	//   ....[139]....
        /*0688*/ 	.word	0xffffffff


	//   ....[140]....
        /*068c*/ 	.word	0xffffffff


	//   ....[141]....
        /*0690*/ 	.word	0xffffffff


	//   ....[142]....
        /*0694*/ 	.word	0xffffffff


	//   ....[143]....
        /*0698*/ 	.word	0xffffffff


	//   ....[144]....
        /*069c*/ 	.word	0xffffffff


	//   ....[145]....
        /*06a0*/ 	.word	0xffffffff


	//   ....[146]....
        /*06a4*/ 	.word	0xffffffff


	//   ....[147]....
        /*06a8*/ 	.word	0xffffffff


	//   ....[148]....
        /*06ac*/ 	.word	0xffffffff


	//   ....[149]....
        /*06b0*/ 	.word	0xffffffff


	//   ....[150]....
        /*06b4*/ 	.word	0xffffffff


	//   ....[151]....
        /*06b8*/ 	.word	0xffffffff


	//   ....[152]....
        /*06bc*/ 	.word	0xffffffff


	//   ....[153]....
        /*06c0*/ 	.word	0xffffffff


	//   ....[154]....
        /*06c4*/ 	.word	0xffffffff


	//   ....[155]....
        /*06c8*/ 	.word	0xffffffff


	//   ....[156]....
        /*06cc*/ 	.word	0xffffffff


	//   ....[157]....
        /*06d0*/ 	.word	0xffffffff


	//   ....[158]....
        /*06d4*/ 	.word	0xffffffff


	//   ....[159]....
        /*06d8*/ 	.word	0xffffffff


	//   ....[160]....
        /*06dc*/ 	.word	0xffffffff


	//   ....[161]....
        /*06e0*/ 	.word	0xffffffff


	//   ....[162]....
        /*06e4*/ 	.word	0xffffffff


	//   ....[163]....
        /*06e8*/ 	.word	0xffffffff


	//   ....[164]....
        /*06ec*/ 	.word	0xffffffff


	//   ....[165]....
        /*06f0*/ 	.word	0xffffffff


	//   ....[166]....
        /*06f4*/ 	.word	0xffffffff


	//   ....[167]....
        /*06f8*/ 	.word	0xffffffff


	//   ....[168]....
        /*06fc*/ 	.word	0xffffffff


	//   ....[169]....
        /*0700*/ 	.word	0xffffffff


	//   ....[170]....
        /*0704*/ 	.word	0xffffffff


	//   ....[171]....
        /*0708*/ 	.word	0xffffffff


	//   ....[172]....
        /*070c*/ 	.word	0xffffffff


	//   ....[173]....
        /*0710*/ 	.word	0xffffffff


	//   ....[174]....
        /*0714*/ 	.word	0xffffffff


	//   ....[175]....
        /*0718*/ 	.word	0xffffffff


	//   ....[176]....
        /*071c*/ 	.word	0xffffffff


	//----- nvinfo : EIATTR_COOP_GROUP_INSTR_OFFSETS
	.align		4
.L_194:
        /*0720*/ 	.byte	0x04, 0x28
        /*0722*/ 	.short	(.L_196 - .L_195)


	//   ....[0]....
.L_195:
        /*0724*/ 	.word	0x00000050


	//   ....[1]....
        /*0728*/ 	.word	0x00001540


	//   ....[2]....
        /*072c*/ 	.word	0x00001560


	//   ....[3]....
        /*0730*/ 	.word	0x00001790


	//   ....[4]....
        /*0734*/ 	.word	0x000017a0


	//   ....[5]....
        /*0738*/ 	.word	0x00001960


	//   ....[6]....
        /*073c*/ 	.word	0x00001980


	//   ....[7]....
        /*0740*/ 	.word	0x00001b40


	//   ....[8]....
        /*0744*/ 	.word	0x00001b50


	//   ....[9]....
        /*0748*/ 	.word	0x00002120


	//   ....[10]....
        /*074c*/ 	.word	0x00002130


	//   ....[11]....
        /*0750*/ 	.word	0x00002140


	//   ....[12]....
        /*0754*/ 	.word	0x00002150


	//   ....[13]....
        /*0758*/ 	.word	0x00002420


	//   ....[14]....
        /*075c*/ 	.word	0x00002430


	//   ....[15]....
        /*0760*/ 	.word	0x00002440


	//   ....[16]....
        /*0764*/ 	.word	0x00002450


	//   ....[17]....
        /*0768*/ 	.word	0x000038b0


	//   ....[18]....
        /*076c*/ 	.word	0x000038d0


	//   ....[19]....
        /*0770*/ 	.word	0x000039f0


	//   ....[20]....
        /*0774*/ 	.word	0x00003a10


	//   ....[21]....
        /*0778*/ 	.word	0x00003c70


	//   ....[22]....
        /*077c*/ 	.word	0x00003eb0


	//   ....[23]....
        /*0780*/ 	.word	0x00003ec0


	//   ....[24]....
        /*0784*/ 	.word	0x00003ed0


	//   ....[25]....
        /*0788*/ 	.word	0x000048d0


	//   ....[26]....
        /*078c*/ 	.word	0x00004900


	//   ....[27]....
        /*0790*/ 	.word	0x00004920


	//   ....[28]....
        /*0794*/ 	.word	0x00004930


	//   ....[29]....
        /*0798*/ 	.word	0x00004960


	//   ....[30]....
        /*079c*/ 	.word	0x00004980


	//   ....[31]....
        /*07a0*/ 	.word	0x000049a0


	//   ....[32]....
        /*07a4*/ 	.word	0x000049b0


	//   ....[33]....
        /*07a8*/ 	.word	0x00006520


	//   ....[34]....
        /*07ac*/ 	.word	0x00006540


	//   ....[35]....
        /*07b0*/ 	.word	0x00006660


	//   ....[36]....
        /*07b4*/ 	.word	0x00006670


	//   ....[37]....
        /*07b8*/ 	.word	0x00007ad0


	//   ....[38]....
        /*07bc*/ 	.word	0x00007af0


	//   ....[39]....
        /*07c0*/ 	.word	0x00007c10


	//   ....[40]....
        /*07c4*/ 	.word	0x00007c20


	//   ....[41]....
        /*07c8*/ 	.word	0x00007e90


	//   ....[42]....
        /*07cc*/ 	.word	0x000080c0


	//   ....[43]....
        /*07d0*/ 	.word	0x000080d0


	//   ....[44]....
        /*07d4*/ 	.word	0x000080e0


	//   ....[45]....
        /*07d8*/ 	.word	0x00008af0


	//   ....[46]....
        /*07dc*/ 	.word	0x00008b30


	//   ....[47]....
        /*07e0*/ 	.word	0x00008b40


	//   ....[48]....
        /*07e4*/ 	.word	0x00008b50


	//   ....[49]....
        /*07e8*/ 	.word	0x00008b70


	//   ....[50]....
        /*07ec*/ 	.word	0x00008b90


	//   ....[51]....
        /*07f0*/ 	.word	0x00008bb0


	//   ....[52]....
        /*07f4*/ 	.word	0x00008bd0


	//   ....[53]....
        /*07f8*/ 	.word	0x0000b050


	//   ....[54]....
        /*07fc*/ 	.word	0x0000b070


	//   ....[55]....
        /*0800*/ 	.word	0x0000b0d0


	//   ....[56]....
        /*0804*/ 	.word	0x0000b120


	//   ....[57]....
        /*0808*/ 	.word	0x0000c5c0


	//   ....[58]....
        /*080c*/ 	.word	0x0000c5e0


	//   ....[59]....
        /*0810*/ 	.word	0x0000c6a0


	//   ....[60]....
        /*0814*/ 	.word	0x0000c6d0


	//   ....[61]....
        /*0818*/ 	.word	0x0000cc70


	//   ....[62]....
        /*081c*/ 	.word	0x0000cc80


	//   ....[63]....
        /*0820*/ 	.word	0x0000cc90


	//   ....[64]....
        /*0824*/ 	.word	0x0000cca0


	//   ....[65]....
        /*0828*/ 	.word	0x0000cce0


	//   ....[66]....
        /*082c*/ 	.word	0x0000cd00


	//   ....[67]....
        /*0830*/ 	.word	0x0000cd10


	//   ....[68]....
        /*0834*/ 	.word	0x0000cd20


	//   ....[69]....
        /*0838*/ 	.word	0x0000ee70


	//   ....[70]....
        /*083c*/ 	.word	0x0000eee0


	//   ....[71]....
        /*0840*/ 	.word	0x0000eef0


	//   ....[72]....
        /*0844*/ 	.word	0x0000ef00


	//   ....[73]....
        /*0848*/ 	.word	0x0000ef30


	//   ....[74]....
        /*084c*/ 	.word	0x0000ef50


	//   ....[75]....
        /*0850*/ 	.word	0x0000ef60


	//   ....[76]....
        /*0854*/ 	.word	0x0000ef70


	//   ....[77]....
        /*0858*/ 	.word	0x00010090


	//   ....[78]....
        /*085c*/ 	.word	0x000104a0


	//   ....[79]....
        /*0860*/ 	.word	0x000104d0


	//   ....[80]....
        /*0864*/ 	.word	0x000104f0


	//   ....[81]....
        /*0868*/ 	.word	0x00010500


	//   ....[82]....
        /*086c*/ 	.word	0x00010510


	//   ....[83]....
        /*0870*/ 	.word	0x00010520


	//   ....[84]....
        /*0874*/ 	.word	0x00010530


	//   ....[85]....
        /*0878*/ 	.word	0x00010540


	//   ....[86]....
        /*087c*/ 	.word	0x000107c0


	//   ....[87]....
        /*0880*/ 	.word	0x000107e0


	//   ....[88]....
        /*0884*/ 	.word	0x00010920


	//   ....[89]....
        /*0888*/ 	.word	0x00010950


	//   ....[90]....
        /*088c*/ 	.word	0x00010a50


	//   ....[91]....
        /*0890*/ 	.word	0x00010a80


	//   ....[92]....
        /*0894*/ 	.word	0x00010b80


	//   ....[93]....
        /*0898*/ 	.word	0x00010ba0


	//   ....[94]....
        /*089c*/ 	.word	0x00011130


	//   ....[95]....
        /*08a0*/ 	.word	0x00011150


	//   ....[96]....
        /*08a4*/ 	.word	0x00011360


	//   ....[97]....
        /*08a8*/ 	.word	0x00011370


	//   ....[98]....
        /*08ac*/ 	.word	0x00011510


	//   ....[99]....
        /*08b0*/ 	.word	0x00011530


	//   ....[100]....
        /*08b4*/ 	.word	0x000116d0


	//   ....[101]....
        /*08b8*/ 	.word	0x000116e0


	//   ....[102]....
        /*08bc*/ 	.word	0x000118f0


	//   ....[103]....
        /*08c0*/ 	.word	0x000119e0


	//   ....[104]....
        /*08c4*/ 	.word	0x00011a50


	//   ....[105]....
        /*08c8*/ 	.word	0x00011ac0


	//   ....[106]....
        /*08cc*/ 	.word	0x00011b20


	//   ....[107]....
        /*08d0*/ 	.word	0x00011b90


	//   ....[108]....
        /*08d4*/ 	.word	0x00011c00


	//   ....[109]....
        /*08d8*/ 	.word	0x00011c70


	//   ....[110]....
        /*08dc*/ 	.word	0x00011cd0


	//   ....[111]....
        /*08e0*/ 	.word	0x00011d40


	//   ....[112]....
        /*08e4*/ 	.word	0x00011db0


	//   ....[113]....
        /*08e8*/ 	.word	0x00011f40


	//   ....[114]....
        /*08ec*/ 	.word	0x00011fa0


	//   ....[115]....
        /*08f0*/ 	.word	0x00012000


	//   ....[116]....
        /*08f4*/ 	.word	0x00012060


	//   ....[117]....
        /*08f8*/ 	.word	0x000122c0


	//   ....[118]....
        /*08fc*/ 	.word	0x00012520


	//   ....[119]....
        /*0900*/ 	.word	0x00012b40


	//   ....[120]....
        /*0904*/ 	.word	0x00012b90


	//   ....[121]....
        /*0908*/ 	.word	0x00012be0


	//   ....[122]....
        /*090c*/ 	.word	0x00012c30


	//   ....[123]....
        /*0910*/ 	.word	0x00012c80


	//   ....[124]....
        /*0914*/ 	.word	0x00012cd0


	//   ....[125]....
        /*0918*/ 	.word	0x00012d20


	//   ....[126]....
        /*091c*/ 	.word	0x00012d70


	//   ....[127]....
        /*0920*/ 	.word	0x00012dd0


	//   ....[128]....
        /*0924*/ 	.word	0x00012e40


	//   ....[129]....
        /*0928*/ 	.word	0x00012fd0


	//   ....[130]....
        /*092c*/ 	.word	0x00013030


	//   ....[131]....
        /*0930*/ 	.word	0x000130a0


	//   ....[132]....
        /*0934*/ 	.word	0x00013110


	//   ....[133]....
        /*0938*/ 	.word	0x000132a0


	//   ....[134]....
        /*093c*/ 	.word	0x00013300


	//   ....[135]....
        /*0940*/ 	.word	0x00013360


	//   ....[136]....
        /*0944*/ 	.word	0x000133c0


	//   ....[137]....
        /*0948*/ 	.word	0x00013610


	//   ....[138]....
        /*094c*/ 	.word	0x00013860


	//   ....[139]....
        /*0950*/ 	.word	0x00013ea0


	//   ....[140]....
        /*0954*/ 	.word	0x00013ee0


	//   ....[141]....
        /*0958*/ 	.word	0x00013f30


	//   ....[142]....
        /*095c*/ 	.word	0x00013f70


	//   ....[143]....
        /*0960*/ 	.word	0x00013fc0


	//   ....[144]....
        /*0964*/ 	.word	0x00014000


	//   ....[145]....
        /*0968*/ 	.word	0x00014050


	//   ....[146]....
        /*096c*/ 	.word	0x00014090


	//   ....[147]....
        /*0970*/ 	.word	0x00014100


	//   ....[148]....
        /*0974*/ 	.word	0x00014170


	//   ....[149]....
        /*0978*/ 	.word	0x000141e0


	//   ....[150]....
        /*097c*/ 	.word	0x00014320


	//   ....[151]....
        /*0980*/ 	.word	0x00014380


	//   ....[152]....
        /*0984*/ 	.word	0x000143d0


	//   ....[153]....
        /*0988*/ 	.word	0x00014410


	//   ....[154]....
        /*098c*/ 	.word	0x00014460


	//   ....[155]....
        /*0990*/ 	.word	0x000144a0


	//   ....[156]....
        /*0994*/ 	.word	0x000144f0


	//   ....[157]....
        /*0998*/ 	.word	0x00014530


	//   ....[158]....
        /*099c*/ 	.word	0x00014580


	//   ....[159]....
        /*09a0*/ 	.word	0x000145c0


	//   ....[160]....
        /*09a4*/ 	.word	0x00014620


	//   ....[161]....
        /*09a8*/ 	.word	0x00014680


	//   ....[162]....
        /*09ac*/ 	.word	0x000146d0


	//   ....[163]....
        /*09b0*/ 	.word	0x00014730


	//   ....[164]....
        /*09b4*/ 	.word	0x00014780


	//   ....[165]....
        /*09b8*/ 	.word	0x000147e0


	//   ....[166]....
        /*09bc*/ 	.word	0x00014830


	//   ....[167]....
        /*09c0*/ 	.word	0x00014880


	//   ....[168]....
        /*09c4*/ 	.word	0x000148e0


	//   ....[169]....
        /*09c8*/ 	.word	0x00014950


	//   ....[170]....
        /*09cc*/ 	.word	0x000149c0


	//   ....[171]....
        /*09d0*/ 	.word	0x00014a20


	//   ....[172]....
        /*09d4*/ 	.word	0x00014a90


	//   ....[173]....
        /*09d8*/ 	.word	0x00014b00


	//   ....[174]....
        /*09dc*/ 	.word	0x00014b70


	//   ....[175]....
        /*09e0*/ 	.word	0x00014bd0


	//   ....[176]....
        /*09e4*/ 	.word	0x00014c40


	//----- nvinfo : EIATTR_EXIT_INSTR_OFFSETS
	.align		4
.L_196:
        /*09e8*/ 	.byte	0x04, 0x1c
        /*09ea*/ 	.short	(.L_198 - .L_197)


	//   ....[0]....
.L_197:
        /*09ec*/ 	.word	0x000000a0


	//   ....[1]....
        /*09f0*/ 	.word	0x00011990


	//----- nvinfo : EIATTR_MAX_THREADS
	.align		4
.L_198:
        /*09f4*/ 	.byte	0x04, 0x05
        /*09f6*/ 	.short	(.L_200 - .L_199)
.L_199:
        /*09f8*/ 	.word	0x00000080
        /*09fc*/ 	.word	0x00000001
        /*0a00*/ 	.word	0x00000001


	//----- nvinfo : EIATTR_CRS_STACK_SIZE
	.align		4
.L_200:
        /*0a04*/ 	.byte	0x04, 0x1e
        /*0a06*/ 	.short	(.L_202 - .L_201)
.L_201:
        /*0a08*/ 	.word	0x00000000
.L_202:


//--------------------- .nv.info._ZN7cutlass13device_kernelIN5flash19enable_sm80_to_sm89INS1_16FlashAttnFwdSm80INS1_25CollectiveMainloopFwdSm80ILi4ELi1ELb0EN4cute5tupleIJNS5_1CILi128EEENS7_ILi64EEENS7_ILi96EEEEEELi96ENS_6half_tEfNS_4arch4Sm80ELb1ELb0ELb1ELb1ELb1ELb0ELb1ELb0EEENS1_21CollectiveEpilogueFwdINS6_IJS8_SA_S9_EEENS6_IJNS7_ILi1EEESI_SI_EEESC_SE_Li128ELb1ELb1ELb0ELb0EEENS1_19SingleTileSchedulerILb1ELb0ELb1ELi128EEEEEEEEEvNT_6ParamsE --------------------------
	.section	.nv.info._ZN7cutlass13device_kernelIN5flash19enable_sm80_to_sm89INS1_16FlashAttnFwdSm80INS1_25CollectiveMainloopFwdSm80ILi4ELi1ELb0EN4cute5tupleIJNS5_1CILi128EEENS7_ILi64EEENS7_ILi96EEEEEELi96ENS_6half_tEfNS_4arch4Sm80ELb1ELb0ELb1ELb1ELb1ELb0ELb1ELb0EEENS1_21CollectiveEpilogueFwdINS6_IJS8_SA_S9_EEENS6_IJNS7_ILi1EEESI_SI_EEESC_SE_Li128ELb1ELb1ELb0ELb0EEENS1_19SingleTileSchedulerILb1ELb0ELb1ELi128EEEEEEEEEvNT_6ParamsE,"",@"SHT_CUDA_INFO"
	.sectionflags	@""
	.align	4


	//----- nvinfo : EIATTR_CUDA_API_VERSION
	.align		4
        /*0000*/ 	.byte	0x04, 0x37
        /*0002*/ 	.short	(.L_204 - .L_203)
.L_203:
        /*0004*/ 	.word	0x00000082


	//----- nvinfo : EIATTR_SW2861232_WAR
	.align		4
.L_204:
        /*0008*/ 	.byte	0x01, 0x35
	.zero		2


	//----- nvinfo : EIATTR_PARAM_CBANK
	.align		4
        /*000c*/ 	.byte	0x04, 0x0a
        /*000e*/ 	.short	(.L_206 - .L_205)
	.align		4
.L_205:
        /*0010*/ 	.word	index@(.nv.constant0._ZN7cutlass13device_kernelIN5flash19enable_sm80_to_sm89INS1_16FlashAttnFwdSm80INS1_25CollectiveMainloopFwdSm80ILi4ELi1ELb0EN4cute5tupleIJNS5_1CILi128EEENS7_ILi64EEENS7_ILi96EEEEEELi96ENS_6half_tEfNS_4arch4Sm80ELb1ELb0ELb1ELb1ELb1ELb0ELb1ELb0EEENS1_21CollectiveEpilogueFwdINS6_IJS8_SA_S9_EEENS6_IJNS7_ILi1EEESI_SI_EEESC_SE_Li128ELb1ELb1ELb0ELb0EEENS1_19SingleTileSchedulerILb1ELb0ELb1ELi128EEEEEEEEEvNT_6ParamsE)
        /*0014*/ 	.short	0x0160
        /*0016*/ 	.short	0x0418


	//----- nvinfo : EIATTR_CBANK_PARAM_SIZE
	.align		4
.L_206:
        /*0018*/ 	.byte	0x03, 0x19
        /*001a*/ 	.short	0x0418


	//----- nvinfo : EIATTR_KPARAM_INFO
	.align		4
        /*001c*/ 	.byte	0x04, 0x17
        /*001e*/ 	.short	(.L_208 - .L_207)
.L_207:
        /*0020*/ 	.word	0x00000000
        /*0024*/ 	.short	0x0000
        /*0026*/ 	.short	0x0000
        /*0028*/ 	.byte	0x00, 0xf0, 0x61, 0x10


	//----- nvinfo : EIATTR_MAXREG_COUNT
	.align		4
.L_208:
        /*002c*/ 	.byte	0x03, 0x1b
        /*002e*/ 	.short	0x00ff


	//----- nvinfo : EIATTR_NUM_BARRIERS
	.align		4
        /*0030*/ 	.byte	0x02, 0x4c
        /*0032*/ 	.byte	0x02
	.zero		1


	//----- nvinfo : EIATTR_ANNOTATIONS
	.align		4
        /*0034*/ 	.byte	0x04, 0x55
        /*0036*/ 	.short	(.L_210 - .L_209)


	//   ....[0]....
.L_209:
        /* <DEDUP_REMOVED lines=41> */


	//----- nvinfo : EIATTR_MERCURY_ISA_VERSION
	.align		4
.L_210:
        /*02b0*/ 	.byte	0x03, 0x5f
        /*02b2*/ 	.short	0x0000


	//----- nvinfo : EIATTR_COOP_GROUP_MASK_REGIDS
	.align		4
        /*02b4*/ 	.byte	0x04, 0x29
        /*02b6*/ 	.short	(.L_212 - .L_211)


	//   ....[0]....
.L_211:
        /*02b8*/ 	.word	0xffffffff


	//   ....[1]....
        /*02bc*/ 	.word	0xffffffff


	//   ....[2]....
        /*02c0*/ 	.word	0xffffffff


	//   ....[3]....
        /*02c4*/ 	.word	0xffffffff


	//   ....[4]....
        /*02c8*/ 	.word	0xffffffff


	//   ....[5]....
        /*02cc*/ 	.word	0xffffffff


	//   ....[6]....
        /*02d0*/ 	.word	0xffffffff


	//   ....[7]....
        /*02d4*/ 	.word	0xffffffff


	//   ....[8]....
        /*02d8*/ 	.word	0xffffffff


	//   ....[9]....
        /*02dc*/ 	.word	0xffffffff


	//   ....[10]....
        /*02e0*/ 	.word	0xffffffff


	//   ....[11]....
        /*02e4*/ 	.word	0xffffffff


	//   ....[12]....
        /*02e8*/ 	.word	0xffffffff


	//   ....[13]....
        /*02ec*/ 	.word	0xffffffff


	//   ....[14]....
        /*02f0*/ 	.word	0xffffffff


	//   ....[15]....
        /*02f4*/ 	.word	0xffffffff


	//   ....[16]....
        /*02f8*/ 	.word	0xffffffff


	//   ....[17]....
        /*02fc*/ 	.word	0xffffffff


	//   ....[18]....
        /*0300*/ 	.word	0xffffffff


	//   ....[19]....
        /*0304*/ 	.word	0xffffffff


	//   ....[20]....
        /*0308*/ 	.word	0xffffffff


	//   ....[21]....
        /*030c*/ 	.word	0xffffffff


	//   ....[22]....
        /*0310*/ 	.word	0xffffffff


	//   ....[23]....
        /*0314*/ 	.word	0xffffffff


	//   ....[24]....
        /*0318*/ 	.word	0xffffffff


	//   ....[25]....
        /*031c*/ 	.word	0xffffffff


	//   ....[26]....
        /*0320*/ 	.word	0xffffffff


	//   ....[27]....
        /*0324*/ 	.word	0xffffffff


	//   ....[28]....
        /*0328*/ 	.word	0xffffffff


	//   ....[29]....
        /*032c*/ 	.word	0xffffffff


	//   ....[30]....
        /*0330*/ 	.word	0xffffffff


	//   ....[31]....
        /*0334*/ 	.word	0xffffffff


	//   ....[32]....
        /*0338*/ 	.word	0xffffffff


	//   ....[33]....
        /*033c*/ 	.word	0xffffffff


	//   ....[34]....
        /*0340*/ 	.word	0xffffffff


	//   ....[35]....
        /*0344*/ 	.word	0xffffffff


	//   ....[36]....
        /*0348*/ 	.word	0xffffffff


	//   ....[37]....
        /*034c*/ 	.word	0xffffffff


	//   ....[38]....
        /*0350*/ 	.word	0xffffffff


	//   ....[39]....
        /*0354*/ 	.word	0xffffffff


	//   ....[40]....
        /*0358*/ 	.word	0xffffffff


	//   ....[41]....
        /*035c*/ 	.word	0xffffffff


	//   ....[42]....
        /*0360*/ 	.word	0xffffffff


	//   ....[43]....
        /*0364*/ 	.word	0xffffffff


	//   ....[44]....
        /*0368*/ 	.word	0xffffffff


	//   ....[45]....
        /*036c*/ 	.word	0xffffffff


	//   ....[46]....
        /*0370*/ 	.word	0xffffffff


	//   ....[47]....
        /*0374*/ 	.word	0xffffffff


	//   ....[48]....
        /*0378*/ 	.word	0xffffffff


	//   ....[49]....
        /*037c*/ 	.word	0xffffffff


	//   ....[50]....
        /*0380*/ 	.word	0xffffffff


	//   ....[51]....
        /*0384*/ 	.word	0xffffffff


	//   ....[52]....
        /*0388*/ 	.word	0xffffffff


	//   ....[53]....
        /*038c*/ 	.word	0xffffffff


	//   ....[54]....
        /*0390*/ 	.word	0xffffffff


	//   ....[55]....
        /*0394*/ 	.word	0xffffffff


	//   ....[56]....
        /*0398*/ 	.word	0xffffffff


	//   ....[57]....
        /*039c*/ 	.word	0xffffffff


	//   ....[58]....
        /*03a0*/ 	.word	0xffffffff


	//   ....[59]....
        /*03a4*/ 	.word	0xffffffff


	//   ....[60]....
        /*03a8*/ 	.word	0xffffffff


	//   ....[61]....
        /*03ac*/ 	.word	0xffffffff


	//   ....[62]....
        /*03b0*/ 	.word	0xffffffff


	//   ....[63]....
        /*03b4*/ 	.word	0xffffffff


	//   ....[64]....
        /*03b8*/ 	.word	0xffffffff


	//   ....[65]....
        /*03bc*/ 	.word	0xffffffff


	//   ....[66]....
        /*03c0*/ 	.word	0xffffffff


	//   ....[67]....
        /*03c4*/ 	.word	0xffffffff


	//   ....[68]....
        /*03c8*/ 	.word	0xffffffff


	//   ....[69]....
        /*03cc*/ 	.word	0xffffffff


	//   ....[70]....
        /*03d0*/ 	.word	0xffffffff


	//   ....[71]....
        /*03d4*/ 	.word	0xffffffff


	//   ....[72]....
        /*03d8*/ 	.word	0xffffffff


	//   ....[73]....
        /*03dc*/ 	.word	0xffffffff


	//   ....[74]....
        /*03e0*/ 	.word	0xffffffff


	//   ....[75]....
        /*03e4*/ 	.word	0xffffffff


	//   ....[76]....
        /*03e8*/ 	.word	0xffffffff


	//   ....[77]....
        /*03ec*/ 	.word	0xffffffff


	//   ....[78]....
        /*03f0*/ 	.word	0xffffffff


	//   ....[79]....
        /*03f4*/ 	.word	0xffffffff


	//   ....[80]....
        /*03f8*/ 	.word	0xffffffff


	//   ....[81]....
        /*03fc*/ 	.word	0xffffffff


	//   ....[82]....
        /*0400*/ 	.word	0xffffffff


	//   ....[83]....
        /*0404*/ 	.word	0xffffffff


	//   ....[84]....
        /*0408*/ 	.word	0xffffffff


	//   ....[85]....
        /*040c*/ 	.word	0xffffffff


	//   ....[86]....
        /*0410*/ 	.word	0xffffffff


	//   ....[87]....
        /*0414*/ 	.word	0xffffffff


	//   ....[88]....
        /*0418*/ 	.word	0xffffffff


	//   ....[89]....
        /*041c*/ 	.word	0xffffffff


	//   ....[90]....
        /*0420*/ 	.word	0xffffffff


	//   ....[91]....
        /*0424*/ 	.word	0xffffffff


	//   ....[92]....
        /*0428*/ 	.word	0xffffffff


	//   ....[93]....
        /*042c*/ 	.word	0xffffffff


	//   ....[94]....
        /*0430*/ 	.word	0xffffffff


	//   ....[95]....
        /*0434*/ 	.word	0xffffffff


	//   ....[96]....
        /*0438*/ 	.word	0xffffffff


	//   ....[97]....
        /*043c*/ 	.word	0xffffffff


	//   ....[98]....
        /*0440*/ 	.word	0xffffffff


	//   ....[99]....
        /*0444*/ 	.word	0xffffffff


	//   ....[100]....
        /*0448*/ 	.word	0xffffffff


	//----- nvinfo : EIATTR_COOP_GROUP_INSTR_OFFSETS
	.align		4
.L_212:
        /*044c*/ 	.byte	0x04, 0x28
        /*044e*/ 	.short	(.L_214 - .L_213)


	//   ....[0]....
.L_213:
        /*0450*/ 	.word	0x000000a0


	//   ....[1]....
        /*0454*/ 	.word	0x000013a0


	//   ....[2]....
        /*0458*/ 	.word	0x000013d0


	//   ....[3]....
        /*045c*/ 	.word	0x000015b0


	//   ....[4]....
        /*0460*/ 	.word	0x000015e0


	//   ....[5]....
        /*0464*/ 	.word	0x00001700


	//   ....[6]....
        /*0468*/ 	.word	0x00001730


	//   ....[7]....
        /*046c*/ 	.word	0x00001850


	//   ....[8]....
        /*0470*/ 	.word	0x000018b0


	//   ....[9]....
        /*0474*/ 	.word	0x00002000


	//   ....[10]....
        /*0478*/ 	.word	0x00002030


	//   ....[11]....
        /*047c*/ 	.word	0x00002060


	//   ....[12]....
        /*0480*/ 	.word	0x00002090


	//   ....[13]....
        /*0484*/ 	.word	0x000020b0


	//   ....[14]....
        /*0488*/ 	.word	0x000020d0


	//   ....[15]....
        /*048c*/ 	.word	0x000020f0


	//   ....[16]....
        /*0490*/ 	.word	0x00002100


	//   ....[17]....
        /*0494*/ 	.word	0x00003050


	//   ....[18]....
        /*0498*/ 	.word	0x00003060


	//   ....[19]....
        /*049c*/ 	.word	0x00003070


	//   ....[20]....
        /*04a0*/ 	.word	0x00003080


	//   ....[21]....
        /*04a4*/ 	.word	0x00003a70


	//   ....[22]....
        /*04a8*/ 	.word	0x00003aa0


	//   ....[23]....
        /*04ac*/ 	.word	0x00003dd0


	//   ....[24]....
        /*04b0*/ 	.word	0x00004000


	//   ....[25]....
        /*04b4*/ 	.word	0x000043d0


	//   ....[26]....
        /*04b8*/ 	.word	0x00004600


	//   ....[27]....
        /*04bc*/ 	.word	0x00004630


	//   ....[28]....
        /*04c0*/ 	.word	0x00004720


	//   ....[29]....
        /*04c4*/ 	.word	0x00004860


	//   ....[30]....
        /*04c8*/ 	.word	0x00004a50


	//   ....[31]....
        /*04cc*/ 	.word	0x00004ad0


	//   ....[32]....
        /*04d0*/ 	.word	0x00004b60


	//   ....[33]....
        /*04d4*/ 	.word	0x00006710


	//   ....[34]....
        /*04d8*/ 	.word	0x00006720


	//   ....[35]....
        /*04dc*/ 	.word	0x00006730


	//   ....[36]....
        /*04e0*/ 	.word	0x00006740


	//   ....[37]....
        /*04e4*/ 	.word	0x00007a60


	//   ....[38]....
        /*04e8*/ 	.word	0x00007a70


	//   ....[39]....
        /*04ec*/ 	.word	0x00007a80


	//   ....[40]....
        /*04f0*/ 	.word	0x00007a90


	//   ....[41]....
        /*04f4*/ 	.word	0x00007c90


	//   ....[42]....
        /*04f8*/ 	.word	0x00007ca0


	//   ....[43]....
        /*04fc*/ 	.word	0x00007cb0


	//   ....[44]....
        /*0500*/ 	.word	0x00007cd0


	//   ....[45]....
        /*0504*/ 	.word	0x00008120


	//   ....[46]....
        /*0508*/ 	.word	0x00008330


	//   ....[47]....
        /*050c*/ 	.word	0x000085b0


	//   ....[48]....
        /*0510*/ 	.word	0x00008950


	//   ....[49]....
        /*0514*/ 	.word	0x000089c0


	//   ....[50]....
        /*0518*/ 	.word	0x00008a90


	//   ....[51]....
        /*051c*/ 	.word	0x00008ac0


	//   ....[52]....
        /*0520*/ 	.word	0x00008bb0


	//   ....[53]....
        /*0524*/ 	.word	0x0000b080


	//   ....[54]....
        /*0528*/ 	.word	0x0000b090


	//   ....[55]....
        /*052c*/ 	.word	0x0000b0a0


	//   ....[56]....
        /*0530*/ 	.word	0x0000b0b0


	//   ....[57]....
        /*0534*/ 	.word	0x0000b440


	//   ....[58]....
        /*0538*/ 	.word	0x0000b460


	//   ....[59]....
        /*053c*/ 	.word	0x0000b480


	//   ....[60]....
        /*0540*/ 	.word	0x0000b4a0


	//   ....[61]....
        /*0544*/ 	.word	0x0000c7d0


	//   ....[62]....
        /*0548*/ 	.word	0x0000c870


	//   ....[63]....
        /*054c*/ 	.word	0x0000c970


	//   ....[64]....
        /*0550*/ 	.word	0x0000c9b0


	//   ....[65]....
        /*0554*/ 	.word	0x0000c9e0


	//   ....[66]....
        /*0558*/ 	.word	0x0000cac0


	//   ....[67]....
        /*055c*/ 	.word	0x0000cae0


	//   ....[68]....
        /*0560*/ 	.word	0x0000cf40


	//   ....[69]....
        /*0564*/ 	.word	0x0000ecc0


	//   ....[70]....
        /*0568*/ 	.word	0x0000ecd0


	//   ....[71]....
        /*056c*/ 	.word	0x0000ece0


	//   ....[72]....
        /*0570*/ 	.word	0x0000ecf0


	//   ....[73]....
        /*0574*/ 	.word	0x0000ed20


	//   ....[74]....
        /*0578*/ 	.word	0x0000ed40


	//   ....[75]....
        /*057c*/ 	.word	0x0000ed60


	//   ....[76]....
        /*0580*/ 	.word	0x0000ed70


	//   ....[77]....
        /*0584*/ 	.word	0x00010550


	//   ....[78]....
        /*0588*/ 	.word	0x000105a0


	//   ....[79]....
        /*058c*/ 	.word	0x000105e0


	//   ....[80]....
        /*0590*/ 	.word	0x00010620


	//   ....[81]....
        /*0594*/ 	.word	0x00010630


	//   ....[82]....
        /*0598*/ 	.word	0x00010640


	//   ....[83]....
        /*059c*/ 	.word	0x00010650


	//   ....[84]....
        /*05a0*/ 	.word	0x00010660


	//   ....[85]....
        /*05a4*/ 	.word	0x00010880


	//   ....[86]....
        /*05a8*/ 	.word	0x00010890


	//   ....[87]....
        /*05ac*/ 	.word	0x00010a10


	//   ....[88]....
        /*05b0*/ 	.word	0x00010a40


	//   ....[89]....
        /*05b4*/ 	.word	0x00010b90


	//   ....[90]....
        /*05b8*/ 	.word	0x00010bc0


	//   ....[91]....
        /*05bc*/ 	.word	0x00010d10


	//   ....[92]....
        /*05c0*/ 	.word	0x00010d30


	//   ....[93]....
        /*05c4*/ 	.word	0x00011640


	//   ....[94]....
        /*05c8*/ 	.word	0x00011660


	//   ....[95]....
        /*05cc*/ 	.word	0x000117b0


	//   ....[96]....
        /*05d0*/ 	.word	0x000117e0


	//   ....[97]....
        /*05d4*/ 	.word	0x00011910


	//   ....[98]....
        /*05d8*/ 	.word	0x00011940


	//   ....[99]....
        /*05dc*/ 	.word	0x00011a70


	//   ....[100]....
        /*05e0*/ 	.word	0x00011a90


	//----- nvinfo : EIATTR_EXIT_INSTR_OFFSETS
	.align		4
.L_214:
        /*05e4*/ 	.byte	0x04, 0x1c
        /*05e6*/ 	.short	(.L_216 - .L_215)


	//   ....[0]....
.L_215:
        /*05e8*/ 	.word	0x00000450


	//   ....[1]....
        /*05ec*/ 	.word	0x00010d40


	//   ....[2]....
        /*05f0*/ 	.word	0x00010e10


	//   ....[3]....
        /*05f4*/ 	.word	0x00010e70


	//   ....[4]....
        /*05f8*/ 	.word	0x00011aa0


	//   ....[5]....
        /*05fc*/ 	.word	0x00011b50


	//   ....[6]....
        /*0600*/ 	.word	0x00011bb0


	//----- nvinfo : EIATTR_CTAIDZ_USED
	.align		4
.L_216:
        /*0604*/ 	.byte	0x01, 0x04
	.zero		2


	//----- nvinfo : EIATTR_MAX_THREADS
	.align		4
        /*0608*/ 	.byte	0x04, 0x05
        /*060a*/ 	.short	(.L_218 - .L_217)
.L_217:
        /*060c*/ 	.word	0x00000080
        /*0610*/ 	.word	0x00000001
        /*0614*/ 	.word	0x00000001


	//----- nvinfo : EIATTR_CRS_STACK_SIZE
	.align		4
.L_218:
        /*0618*/ 	.byte	0x04, 0x1e
        /*061a*/ 	.short	(.L_220 - .L_219)
.L_219:
        /*061c*/ 	.word	0x00000000
.L_220:


//--------------------- .nv.info._ZN7cutlass13device_kernelIN5flash19enable_sm80_to_sm89INS1_16FlashAttnFwdSm80INS1_25CollectiveMainloopFwdSm80ILi4ELi1ELb0EN4cute5tupleIJNS5_1CILi128EEENS7_ILi64EEENS7_ILi96EEEEEELi96ENS_6half_tEfNS_4arch4Sm80ELb1ELb0ELb1ELb1ELb1ELb1ELb1ELb0EEENS1_21CollectiveEpilogueFwdINS6_IJS8_SA_S9_EEENS6_IJNS7_ILi1EEESI_SI_EEESC_SE_Li128ELb1ELb1ELb0ELb0EEENS1_19SingleTileSchedulerILb1ELb0ELb1ELi128EEEEEEEEEvNT_6ParamsE --------------------------
	.section	.nv.info._ZN7cutlass13device_kernelIN5flash19enable_sm80_to_sm89INS1_16FlashAttnFwdSm80INS1_25CollectiveMainloopFwdSm80ILi4ELi1ELb0EN4cute5tupleIJNS5_1CILi128EEENS7_ILi64EEENS7_ILi96EEEEEELi96ENS_6half_tEfNS_4arch4Sm80ELb1ELb0ELb1ELb1ELb1ELb1ELb1ELb0EEENS1_21CollectiveEpilogueFwdINS6_IJS8_SA_S9_EEENS6_IJNS7_ILi1EEESI_SI_EEESC_SE_Li128ELb1ELb1ELb0ELb0EEENS1_19SingleTileSchedulerILb1ELb0ELb1ELi128EEEEEEEEEvNT_6ParamsE,"",@"SHT_CUDA_INFO"
	.sectionflags	@""
	.align	4


	//----- nvinfo : EIATTR_CUDA_API_VERSION
	.align		4
        /*0000*/ 	.byte	0x04, 0x37
        /*0002*/ 	.short	(.L_222 - .L_221)
.L_221:
        /*0004*/ 	.word	0x00000082


	//----- nvinfo : EIATTR_SW2861232_WAR
	.align		4
.L_222:
        /*0008*/ 	.byte	0x01, 0x35
	.zero		2


	//----- nvinfo : EIATTR_PARAM_CBANK
	.align		4
        /*000c*/ 	.byte	0x04, 0x0a
        /*000e*/ 	.short	(.L_224 - .L_223)
	.align		4
.L_223:
        /*0010*/ 	.word	index@(.nv.constant0._ZN7cutlass13device_kernelIN5flash19enable_sm80_to_sm89INS1_16FlashAttnFwdSm80INS1_25CollectiveMainloopFwdSm80ILi4ELi1ELb0EN4cute5tupleIJNS5_1CILi128EEENS7_ILi64EEENS7_ILi96EEEEEELi96ENS_6half_tEfNS_4arch4Sm80ELb1ELb0ELb1ELb1ELb1ELb1ELb1ELb0EEENS1_21CollectiveEpilogueFwdINS6_IJS8_SA_S9_EEENS6_IJNS7_ILi1EEESI_SI_EEESC_SE_Li128ELb1ELb1ELb0ELb0EEENS1_19SingleTileSchedulerILb1ELb0ELb1ELi128EEEEEEEEEvNT_6ParamsE)
        /*0014*/ 	.short	0x0160
        /*0016*/ 	.short	0x0418


	//----- nvinfo : EIATTR_CBANK_PARAM_SIZE
	.align		4
.L_224:
        /*0018*/ 	.byte	0x03, 0x19
        /*001a*/ 	.short	0x0418


	//----- nvinfo : EIATTR_KPARAM_INFO
	.align		4
        /*001c*/ 	.byte	0x04, 0x17
        /*001e*/ 	.short	(.L_226 - .L_225)
.L_225:
        /*0020*/ 	.word	0x00000000
        /*0024*/ 	.short	0x0000
        /*0026*/ 	.short	0x0000
        /*0028*/ 	.byte	0x00, 0xf0, 0x61, 0x10


	//----- nvinfo : EIATTR_MAXREG_COUNT
	.align		4
.L_226:
        /*002c*/ 	.byte	0x03, 0x1b
        /*002e*/ 	.short	0x00ff


	//----- nvinfo : EIATTR_NUM_BARRIERS
	.align		4
        /*0030*/ 	.byte	0x02, 0x4c
        /*0032*/ 	.byte	0x02
	.zero		1


	//----- nvinfo : EIATTR_ANNOTATIONS
	.align		4
        /*0034*/ 	.byte	0x04, 0x55
        /*0036*/ 	.short	(.L_228 - .L_227)


	//   ....[0]....
.L_227:
        /* <DEDUP_REMOVED lines=48> */


	//----- nvinfo : EIATTR_MERCURY_ISA_VERSION
	.align		4
.L_228:
        /*0320*/ 	.byte	0x03, 0x5f
        /*0322*/ 	.short	0x0000


	//----- nvinfo : EIATTR_COOP_GROUP_MASK_REGIDS
	.align		4
        /*0324*/ 	.byte	0x04, 0x29
        /*0326*/ 	.short	(.L_230 - .L_229)


	//   ....[0]....
.L_229:
        /*0328*/ 	.word	0xffffffff


	//   ....[1]....
        /*032c*/ 	.word	0xffffffff


	//   ....[2]....
        /*0330*/ 	.word	0xffffffff


	//   ....[3]....
        /*0334*/ 	.word	0xffffffff


	//   ....[4]....
        /*0338*/ 	.word	0xffffffff


	//   ....[5]....
        /*033c*/ 	.word	0xffffffff


	//   ....[6]....
        /*0340*/ 	.word	0xffffffff


	//   ....[7]....
        /*0344*/ 	.word	0xffffffff


	//   ....[8]....
        /*0348*/ 	.word	0xffffffff


	//   ....[9]....
        /*034c*/ 	.word	0xffffffff


	//   ....[10]....
        /*0350*/ 	.word	0xffffffff


	//   ....[11]....
        /*0354*/ 	.word	0xffffffff


	//   ....[12]....
        /*0358*/ 	.word	0xffffffff


	//   ....[13]....
        /*035c*/ 	.word	0xffffffff


	//   ....[14]....
        /*0360*/ 	.word	0xffffffff


	//   ....[15]....
        /*0364*/ 	.word	0xffffffff


	//   ....[16]....
        /*0368*/ 	.word	0xffffffff


	//   ....[17]....
        /*036c*/ 	.word	0xffffffff


	//   ....[18]....
        /*0370*/ 	.word	0xffffffff


	//   ....[19]....
        /*0374*/ 	.word	0xffffffff


	//   ....[20]....
        /*0378*/ 	.word	0xffffffff


	//   ....[21]....
        /*037c*/ 	.word	0xffffffff


	//   ....[22]....
        /*0380*/ 	.word	0xffffffff


	//   ....[23]....
        /*0384*/ 	.word	0xffffffff


	//   ....[24]....
        /*0388*/ 	.word	0xffffffff


	//   ....[25]....
        /*038c*/ 	.word	0xffffffff


	//   ....[26]....
        /*0390*/ 	.word	0xffffffff


	//   ....[27]....
        /*0394*/ 	.word	0xffffffff


	//   ....[28]....
        /*0398*/ 	.word	0xffffffff


	//   ....[29]....
        /*039c*/ 	.word	0xffffffff


	//   ....[30]....
        /*03a0*/ 	.word	0xffffffff


	//   ....[31]....
        /*03a4*/ 	.word	0xffffffff


	//   ....[32]....
        /*03a8*/ 	.word	0xffffffff


	//   ....[33]....
        /*03ac*/ 	.word	0xffffffff


	//   ....[34]....
        /*03b0*/ 	.word	0xffffffff


	//   ....[35]....
        /*03b4*/ 	.word	0xffffffff


	//   ....[36]....
        /*03b8*/ 	.word	0xffffffff


	//   ....[37]....
        /*03bc*/ 	.word	0xffffffff


	//   ....[38]....
        /*03c0*/ 	.word	0xffffffff


	//   ....[39]....
        /*03c4*/ 	.word	0xffffffff


	//   ....[40]....
        /*03c8*/ 	.word	0xffffffff


	//   ....[41]....
        /*03cc*/ 	.word	0xffffffff


	//   ....[42]....
        /*03d0*/ 	.word	0xffffffff


	//   ....[43]....
        /*03d4*/ 	.word	0xffffffff


	//   ....[44]....
        /*03d8*/ 	.word	0xffffffff


	//   ....[45]....
        /*03dc*/ 	.word	0xffffffff


	//   ....[46]....
        /*03e0*/ 	.word	0xffffffff


	//   ....[47]....
        /*03e4*/ 	.word	0xffffffff


	//   ....[48]....
        /*03e8*/ 	.word	0xffffffff


	//   ....[49]....
        /*03ec*/ 	.word	0xffffffff


	//   ....[50]....
        /*03f0*/ 	.word	0xffffffff


	//   ....[51]....
        /*03f4*/ 	.word	0xffffffff


	//   ....[52]....
        /*03f8*/ 	.word	0xffffffff


	//   ....[53]....
        /*03fc*/ 	.word	0xffffffff


	//   ....[54]....
        /*0400*/ 	.word	0xffffffff


	//   ....[55]....
        /*0404*/ 	.word	0xffffffff


	//   ....[56]....
        /*0408*/ 	.word	0xffffffff


	//   ....[57]....
        /*040c*/ 	.word	0xffffffff


	//   ....[58]....
        /*0410*/ 	.word	0xffffffff


	//   ....[59]....
        /*0414*/ 	.word	0xffffffff


	//   ....[60]....
        /*0418*/ 	.word	0xffffffff


	//   ....[61]....
        /*041c*/ 	.word	0xffffffff


	//   ....[62]....
        /*0420*/ 	.word	0xffffffff


	//   ....[63]....
        /*0424*/ 	.word	0xffffffff


	//   ....[64]....
        /*0428*/ 	.word	0xffffffff


	//   ....[65]....
        /*042c*/ 	.word	0xffffffff


	//   ....[66]....
        /*0430*/ 	.word	0xffffffff


	//   ....[67]....
        /*0434*/ 	.word	0xffffffff


	//   ....[68]....
        /*0438*/ 	.word	0xffffffff


	//   ....[69]....
        /*043c*/ 	.word	0xffffffff


	//   ....[70]....
        /*0440*/ 	.word	0xffffffff


	//   ....[71]....
        /*0444*/ 	.word	0xffffffff


	//   ....[72]....
        /*0448*/ 	.word	0xffffffff


	//   ....[73]....
        /*044c*/ 	.word	0xffffffff


	//   ....[74]....
        /*0450*/ 	.word	0xffffffff


	//   ....[75]....
        /*0454*/ 	.word	0xffffffff


	//   ....[76]....
        /*0458*/ 	.word	0xffffffff


	//   ....[77]....
        /*045c*/ 	.word	0xffffffff


	//   ....[78]....
        /*0460*/ 	.word	0xffffffff


	//   ....[79]....
        /*0464*/ 	.word	0xffffffff


	//   ....[80]....
        /*0468*/ 	.word	0xffffffff


	//   ....[81]....
        /*046c*/ 	.word	0xffffffff


	//   ....[82]....
        /*0470*/ 	.word	0xffffffff


	//   ....[83]....
        /*0474*/ 	.word	0xffffffff


	//   ....[84]....
        /*0478*/ 	.word	0xffffffff


	//   ....[85]....
        /*047c*/ 	.word	0xffffffff


	//   ....[86]....
        /*0480*/ 	.word	0xffffffff


	//   ....[87]....
        /*0484*/ 	.word	0xffffffff


	//   ....[88]....
        /*0488*/ 	.word	0xffffffff


	//   ....[89]....
        /*048c*/ 	.word	0xffffffff


	//   ....[90]....
        /*0490*/ 	.word	0xffffffff


	//   ....[91]....
        /*0494*/ 	.word	0xffffffff


	//   ....[92]....
        /*0498*/ 	.word	0xffffffff


	//   ....[93]....
        /*049c*/ 	.word	0xffffffff


	//   ....[94]....
        /*04a0*/ 	.word	0xffffffff


	//   ....[95]....
        /*04a4*/ 	.word	0xffffffff


	//   ....[96]....
        /*04a8*/ 	.word	0xffffffff


	//   ....[97]....
        /*04ac*/ 	.word	0xffffffff


	//   ....[98]....
        /*04b0*/ 	.word	0xffffffff


	//   ....[99]....
        /*04b4*/ 	.word	0xffffffff


	//   ....[100]....
        /*04b8*/ 	.word	0xffffffff


	//   ....[101]....
        /*04bc*/ 	.word	0xffffffff


	//   ....[102]....
        /*04c0*/ 	.word	0xffffffff


	//   ....[103]....
        /*04c4*/ 	.word	0xffffffff


	//   ....[104]....
        /*04c8*/ 	.word	0xffffffff


	//   ....[105]....
        /*04cc*/ 	.word	0xffffffff


	//   ....[106]....
        /*04d0*/ 	.word	0xffffffff


	//   ....[107]....
        /*04d4*/ 	.word	0xffffffff


	//   ....[108]....
        /*04d8*/ 	.word	0xffffffff


	//   ....[109]....
        /*04dc*/ 	.word	0xffffffff


	//   ....[110]....
        /*04e0*/ 	.word	0xffffffff


	//   ....[111]....
        /*04e4*/ 	.word	0xffffffff


	//   ....[112]....
        /*04e8*/ 	.word	0xffffffff


	//   ....[113]....
        /*04ec*/ 	.word	0xffffffff


	//   ....[114]....
        /*04f0*/ 	.word	0xffffffff


	//   ....[115]....
        /*04f4*/ 	.word	0xffffffff


	//   ....[116]....
        /*04f8*/ 	.word	0xffffffff


	//   ....[117]....
        /*04fc*/ 	.word	0xffffffff


	//   ....[118]....
        /*0500*/ 	.word	0xffffffff


	//   ....[119]....
        /*0504*/ 	.word	0xffffffff


	//   ....[120]....
        /*0508*/ 	.word	0xffffffff


	//   ....[121]....
        /*050c*/ 	.word	0xffffffff


	//   ....[122]....
        /*0510*/ 	.word	0xffffffff


	//   ....[123]....
        /*0514*/ 	.word	0xffffffff


	//   ....[124]....
        /*0518*/ 	.word	0xffffffff


	//----- nvinfo : EIATTR_COOP_GROUP_INSTR_OFFSETS
	.align		4
.L_230:
        /*051c*/ 	.byte	0x04, 0x28
        /*051e*/ 	.short	(.L_232 - .L_231)


	//   ....[0]....
.L_231:
        /*0520*/ 	.word	0x000000a0


	//   ....[1]....
        /*0524*/ 	.word	0x00002520


	//   ....[2]....
        /*0528*/ 	.word	0x00002530


	//   ....[3]....
        /*052c*/ 	.word	0x00004060


	//   ....[4]....
        /*0530*/ 	.word	0x00004070


	//   ....[5]....
        /*0534*/ 	.word	0x000059f0


	//   ....[6]....
        /*0538*/ 	.word	0x00005a10


	//   ....[7]....
        /*053c*/ 	.word	0x00005f10


	//   ....[8]....
        /*0540*/ 	.word	0x00005f70


	//   ....[9]....
        /*0544*/ 	.word	0x00006e20


	//   ....[10]....
        /*0548*/ 	.word	0x00006e50


	//   ....[11]....
        /*054c*/ 	.word	0x00007030


	//   ....[12]....
        /*0550*/ 	.word	0x00007060


	//   ....[13]....
        /*0554*/ 	.word	0x00007180


	//   ....[14]....
        /*0558*/ 	.word	0x000071b0


	//   ....[15]....
        /*055c*/ 	.word	0x000072f0


	//   ....[16]....
        /*0560*/ 	.word	0x00007340


	//   ....[17]....
        /*0564*/ 	.word	0x000077d0


	//   ....[18]....
        /*0568*/ 	.word	0x00007800


	//   ....[19]....
        /*056c*/ 	.word	0x00007820


	//   ....[20]....
        /*0570*/ 	.word	0x00007830


	//   ....[21]....
        /*0574*/ 	.word	0x00007d80


	//   ....[22]....
        /*0578*/ 	.word	0x00007da0


	//   ....[23]....
        /*057c*/ 	.word	0x00007db0


	//   ....[24]....
        /*0580*/ 	.word	0x00007dc0


	//   ....[25]....
        /*0584*/ 	.word	0x00008330


	//   ....[26]....
        /*0588*/ 	.word	0x000083c0


	//   ....[27]....
        /*058c*/ 	.word	0x00008490


	//   ....[28]....
        /*0590*/ 	.word	0x000084d0


	//   ....[29]....
        /*0594*/ 	.word	0x0000b320


	//   ....[30]....
        /*0598*/ 	.word	0x0000b340


	//   ....[31]....
        /*059c*/ 	.word	0x0000b350


	//   ....[32]....
        /*05a0*/ 	.word	0x0000b360


	//   ....[33]....
        /*05a4*/ 	.word	0x0000b5e0


	//   ....[34]....
        /*05a8*/ 	.word	0x0000b830


	//   ....[35]....
        /*05ac*/ 	.word	0x0000b8a0


	//   ....[36]....
        /*05b0*/ 	.word	0x0000b8e0


	//   ....[37]....
        /*05b4*/ 	.word	0x0000ecd0


	//   ....[38]....
        /*05b8*/ 	.word	0x0000ed00


	//   ....[39]....
        /*05bc*/ 	.word	0x0000ed20


	//   ....[40]....
        /*05c0*/ 	.word	0x0000ed40


	//   ....[41]....
        /*05c4*/ 	.word	0x0000fdd0


	//   ....[42]....
        /*05c8*/ 	.word	0x0000fde0


	//   ....[43]....
        /*05cc*/ 	.word	0x0000fe10


	//   ....[44]....
        /*05d0*/ 	.word	0x0000fe20


	//   ....[45]....
        /*05d4*/ 	.word	0x00010820


	//   ....[46]....
        /*05d8*/ 	.word	0x00010840


	//   ....[47]....
        /*05dc*/ 	.word	0x00010b00


	//   ....[48]....
        /*05e0*/ 	.word	0x00010c10


	//   ....[49]....
        /*05e4*/ 	.word	0x00011180


	//   ....[50]....
        /*05e8*/ 	.word	0x000113b0


	//   ....[51]....
        /*05ec*/ 	.word	0x000113e0


	//   ....[52]....
        /*05f0*/ 	.word	0x000114d0


	//   ....[53]....
        /*05f4*/ 	.word	0x00011610


	//   ....[54]....
        /*05f8*/ 	.word	0x00011800


	//   ....[55]....
        /*05fc*/ 	.word	0x00011880


	//   ....[56]....
        /*0600*/ 	.word	0x00011910


	//   ....[57]....
        /*0604*/ 	.word	0x00013440


	//   ....[58]....
        /*0608*/ 	.word	0x00013450


	//   ....[59]....
        /*060c*/ 	.word	0x00013460


	//   ....[60]....
        /*0610*/ 	.word	0x00013470


	//   ....[61]....
        /*0614*/ 	.word	0x00014810


	//   ....[62]....
        /*0618*/ 	.word	0x00014820


	//   ....[63]....
        /*061c*/ 	.word	0x00014830


	//   ....[64]....
        /*0620*/ 	.word	0x00014840


	//   ....[65]....
        /*0624*/ 	.word	0x00014a40


	//   ....[66]....
        /*0628*/ 	.word	0x00014a50


	//   ....[67]....
        /*062c*/ 	.word	0x00014a60


	//   ....[68]....
        /*0630*/ 	.word	0x00014a80


	//   ....[69]....
        /*0634*/ 	.word	0x00014fa0


	//   ....[70]....
        /*0638*/ 	.word	0x000150e0


	//   ....[71]....
        /*063c*/ 	.word	0x00015330


	//   ....[72]....
        /*0640*/ 	.word	0x00015710


	//   ....[73]....
        /*0644*/ 	.word	0x00015780


	//   ....[74]....
        /*0648*/ 	.word	0x00015860


	//   ....[75]....
        /*064c*/ 	.word	0x00015890


	//   ....[76]....
        /*0650*/ 	.word	0x00015970


	//   ....[77]....
        /*0654*/ 	.word	0x00017eb0


	//   ....[78]....
        /*0658*/ 	.word	0x00017ed0


	//   ....[79]....
        /*065c*/ 	.word	0x00017ee0


	//   ....[80]....
        /*0660*/ 	.word	0x00017ef0


	//   ....[81]....
        /*0664*/ 	.word	0x00018450


	//   ....[82]....
        /*0668*/ 	.word	0x00018480


	//   ....[83]....
        /*066c*/ 	.word	0x000184a0


	//   ....[84]....
        /*0670*/ 	.word	0x000184b0


	//   ....[85]....
        /*0674*/ 	.word	0x00019600


	//   ....[86]....
        /*0678*/ 	.word	0x000196a0


	//   ....[87]....
        /*067c*/ 	.word	0x000197a0


	//   ....[88]....
        /*0680*/ 	.word	0x000197e0


	//   ....[89]....
        /*0684*/ 	.word	0x00019810


	//   ....[90]....
        /*0688*/ 	.word	0x000198f0


	//   ....[91]....
        /*068c*/ 	.word	0x00019910


	//   ....[92]....
        /*0690*/ 	.word	0x00019d70


	//   ....[93]....
        /*0694*/ 	.word	0x0001bb20


	//   ....[94]....
        /*0698*/ 	.word	0x0001bb30


	//   ....[95]....
        /*069c*/ 	.word	0x0001bb40


	//   ....[96]....
        /*06a0*/ 	.word	0x0001bb50


	//   ....[97]....
        /*06a4*/ 	.word	0x0001bb80


	//   ....[98]....
        /*06a8*/ 	.word	0x0001bba0


	//   ....[99]....
        /*06ac*/ 	.word	0x0001bbc0


	//   ....[100]....
        /*06b0*/ 	.word	0x0001bbd0


	//   ....[101]....
        /*06b4*/ 	.word	0x0001d3b0


	//   ....[102]....
        /*06b8*/ 	.word	0x0001d400


	//   ....[103]....
        /*06bc*/ 	.word	0x0001d440


	//   ....[104]....
        /*06c0*/ 	.word	0x0001d480


	//   ....[105]....
        /*06c4*/ 	.word	0x0001d490


	//   ....[106]....
        /*06c8*/ 	.word	0x0001d4a0


	//   ....[107]....
        /*06cc*/ 	.word	0x0001d4b0


	//   ....[108]....
        /*06d0*/ 	.word	0x0001d4c0


	//   ....[109]....
        /*06d4*/ 	.word	0x0001d6e0


	//   ....[110]....
        /*06d8*/ 	.word	0x0001d6f0


	//   ....[111]....
        /*06dc*/ 	.word	0x0001d870


	//   ....[112]....
        /*06e0*/ 	.word	0x0001d8a0


	//   ....[113]....
        /*06e4*/ 	.word	0x0001d9f0


	//   ....[114]....
        /*06e8*/ 	.word	0x0001da20


	//   ....[115]....
        /*06ec*/ 	.word	0x0001db70


	//   ....[116]....
        /*06f0*/ 	.word	0x0001db90


	//   ....[117]....
        /*06f4*/ 	.word	0x0001e4a0


	//   ....[118]....
        /*06f8*/ 	.word	0x0001e4c0


	//   ....[119]....
        /*06fc*/ 	.word	0x0001e610


	//   ....[120]....
        /*0700*/ 	.word	0x0001e640


	//   ....[121]....
        /*0704*/ 	.word	0x0001e770


	//   ....[122]....
        /*0708*/ 	.word	0x0001e7a0


	//   ....[123]....
        /*070c*/ 	.word	0x0001e8d0


	//   ....[124]....
        /*0710*/ 	.word	0x0001e8f0


	//----- nvinfo : EIATTR_EXIT_INSTR_OFFSETS
	.align		4
.L_232:
        /*0714*/ 	.byte	0x04, 0x1c
        /*0716*/ 	.short	(.L_234 - .L_233)


	//   ....[0]....
.L_233:
        /*0718*/ 	.word	0x00000450


	//   ....[1]....
        /*071c*/ 	.word	0x0001dba0


	//   ....[2]....
        /*0720*/ 	.word	0x0001dc70


	//   ....[3]....
        /*0724*/ 	.word	0x0001dcd0


	//   ....[4]....
        /*0728*/ 	.word	0x0001e900


	//   ....[5]....
        /*072c*/ 	.word	0x0001e9b0


	//   ....[6]....
        /*0730*/ 	.word	0x0001ea10


	//----- nvinfo : EIATTR_CTAIDZ_USED
	.align		4
.L_234:
        /*0734*/ 	.byte	0x01, 0x04
	.zero		2


	//----- nvinfo : EIATTR_MAX_THREADS
	.align		4
        /*0738*/ 	.byte	0x04, 0x05
        /*073a*/ 	.short	(.L_236 - .L_235)
.L_235:
        /*073c*/ 	.word	0x00000080
        /*0740*/ 	.word	0x00000001
        /*0744*/ 	.word	0x00000001


	//----- nvinfo : EIATTR_CRS_STACK_SIZE
	.align		4
.L_236:
        /*0748*/ 	.byte	0x04, 0x1e
        /*074a*/ 	.short	(.L_238 - .L_237)
.L_237:
        /*074c*/ 	.word	0x00000000
.L_238:


//--------------------- .nv.callgraph             --------------------------
	.section	.nv.callgraph,"",@"SHT_CUDA_CALLGRAPH"
	.align	4
	.sectionentsize	8
	.align		4
        /*0000*/ 	.word	0x00000000
	.align		4
        /*0004*/ 	.word	0xffffffff
	.align		4
        /*0008*/ 	.word	0x00000000
	.align		4
        /*000c*/ 	.word	0xfffffffe
	.align		4
        /*0010*/ 	.word	0x00000000
	.align		4
        /*0014*/ 	.word	0xfffffffd
	.align		4
        /*0018*/ 	.word	0x00000000
	.align		4
        /*001c*/ 	.word	0xfffffffc


//--------------------- .nv.rel.action            --------------------------
	.section	.nv.rel.action,"",@"SHT_CUDA_RELOCINFO"
	.align	8
	.sectionentsize	8
        /*0000*/ 	.byte	0x73, 0x00, 0x00, 0x00, 0x00, 0x00, 0x00, 0x00, 0x00, 0x00, 0x00, 0x11, 0x25, 0x00, 0x05, 0x36


//--------------------- .nv.constant4             --------------------------
	.section	.nv.constant4,"a",@progbits
	.align	8
	.align		8
.nv.constant4:
        /*0000*/ 	.dword	_ZN79_INTERNAL_a857414e_43_flash_fwd_hdim96_fp16_paged_softcap_sm80_cu_4cb42ef5_37404cuda3std3__45__cpo5beginE
	.align		8
        /*0008*/ 	.dword	_ZN79_INTERNAL_a857414e_43_flash_fwd_hdim96_fp16_paged_softcap_sm80_cu_4cb42ef5_37404cuda3std3__45__cpo3endE
	.align		8
        /*0010*/ 	.dword	_ZN79_INTERNAL_a857414e_43_flash_fwd_hdim96_fp16_paged_softcap_sm80_cu_4cb42ef5_37404cuda3std3__45__cpo6cbeginE
	.align		8
        /*0018*/ 	.dword	_ZN79_INTERNAL_a857414e_43_flash_fwd_hdim96_fp16_paged_softcap_sm80_cu_4cb42ef5_37404cuda3std3__45__cpo4cendE
	.align		8
        /*0020*/ 	.dword	_ZN79_INTERNAL_a857414e_43_flash_fwd_hdim96_fp16_paged_softcap_sm80_cu_4cb42ef5_37404cuda3std3__481_GLOBAL__N__a857414e_43_flash_fwd_hdim96_fp16_paged_softcap_sm80_cu_4cb42ef5_37406ignoreE
	.align		8
        /*0028*/ 	.dword	_ZN79_INTERNAL_a857414e_43_flash_fwd_hdim96_fp16_paged_softcap_sm80_cu_4cb42ef5_37404cuda3std3__419piecewise_constructE
	.align		8
        /*0030*/ 	.dword	_ZN79_INTERNAL_a857414e_43_flash_fwd_hdim96_fp16_paged_softcap_sm80_cu_4cb42ef5_37404cuda3std3__48in_placeE
	.align		8
        /*0038*/ 	.dword	_ZN79_INTERNAL_a857414e_43_flash_fwd_hdim96_fp16_paged_softcap_sm80_cu_4cb42ef5_37404cuda3std6ranges3__45__cpo4swapE
	.align		8
        /*0040*/ 	.dword	_ZN79_INTERNAL_a857414e_43_flash_fwd_hdim96_fp16_paged_softcap_sm80_cu_4cb42ef5_37404cuda3std6ranges3__45__cpo9iter_moveE
	.align		8
        /*0048*/ 	.dword	_ZN79_INTERNAL_a857414e_43_flash_fwd_hdim96_fp16_paged_softcap_sm80_cu_4cb42ef5_37404cute7productE
	.align		8
        /*0050*/ 	.dword	_ZN79_INTERNAL_a857414e_43_flash_fwd_hdim96_fp16_paged_softcap_sm80_cu_4cb42ef5_37404cute1_E


//--------------------- .nv.constant0._ZN7cutlass13device_kernelIN5flash19enable_sm80_to_sm89INS1_16FlashAttnFwdSm80INS1_25CollectiveMainloopFwdSm80ILi4ELi1ELb0EN4cute5tupleIJNS5_1CILi128EEENS7_ILi64EEENS7_ILi96EEEEEELi96ENS_6half_tEfNS_4arch4Sm80ELb0ELb0ELb1ELb0ELb1ELb0ELb1ELb0EEENS1_21CollectiveEpilogueFwdINS6_IJS8_SA_S9_EEENS6_IJNS7_ILi1EEESI_SI_EEESC_SE_Li128ELb0ELb1ELb0ELb0EEENS1_19SingleTileSchedulerILb0ELb0ELb1ELi128EEEEEEEEEvNT_6ParamsE --------------------------
	.section	.nv.constant0._ZN7cutlass13device_kernelIN5flash19enable_sm80_to_sm89INS1_16FlashAttnFwdSm80INS1_25CollectiveMainloopFwdSm80ILi4ELi1ELb0EN4cute5tupleIJNS5_1CILi128EEENS7_ILi64EEENS7_ILi96EEEEEELi96ENS_6half_tEfNS_4arch4Sm80ELb0ELb0ELb1ELb0ELb1ELb0ELb1ELb0EEENS1_21CollectiveEpilogueFwdINS6_IJS8_SA_S9_EEENS6_IJNS7_ILi1EEESI_SI_EEESC_SE_Li128ELb0ELb1ELb0ELb0EEENS1_19SingleTileSchedulerILb0ELb0ELb1ELi128EEEEEEEEEvNT_6ParamsE,"a",@progbits
	.sectionflags	@""
	.align	4
.nv.constant0._ZN7cutlass13device_kernelIN5flash19enable_sm80_to_sm89INS1_16FlashAttnFwdSm80INS1_25CollectiveMainloopFwdSm80ILi4ELi1ELb0EN4cute5tupleIJNS5_1CILi128EEENS7_ILi64EEENS7_ILi96EEEEEELi96ENS_6half_tEfNS_4arch4Sm80ELb0ELb0ELb1ELb0ELb1ELb0ELb1ELb0EEENS1_21CollectiveEpilogueFwdINS6_IJS8_SA_S9_EEENS6_IJNS7_ILi1EEESI_SI_EEESC_SE_Li128ELb0ELb1ELb0ELb0EEENS1_19SingleTileSchedulerILb0ELb0ELb1ELi128EEEEEEEEEvNT_6ParamsE:
	.zero		1400


//--------------------- .nv.constant0._ZN7cutlass13device_kernelIN5flash19enable_sm80_to_sm89INS1_16FlashAttnFwdSm80INS1_25CollectiveMainloopFwdSm80ILi4ELi1ELb0EN4cute5tupleIJNS5_1CILi128EEENS7_ILi64EEENS7_ILi96EEEEEELi96ENS_6half_tEfNS_4arch4Sm80ELb0ELb0ELb1ELb1ELb1ELb0ELb1ELb0EEENS1_21CollectiveEpilogueFwdINS6_IJS8_SA_S9_EEENS6_IJNS7_ILi1EEESI_SI_EEESC_SE_Li128ELb1ELb1ELb0ELb0EEENS1_19SingleTileSchedulerILb1ELb0ELb1ELi128EEEEEEEEEvNT_6ParamsE --------------------------
	.section	.nv.constant0._ZN7cutlass13device_kernelIN5flash19enable_sm80_to_sm89INS1_16FlashAttnFwdSm80INS1_25CollectiveMainloopFwdSm80ILi4ELi1ELb0EN4cute5tupleIJNS5_1CILi128EEENS7_ILi64EEENS7_ILi96EEEEEELi96ENS_6half_tEfNS_4arch4Sm80ELb0ELb0ELb1ELb1ELb1ELb0ELb1ELb0EEENS1_21CollectiveEpilogueFwdINS6_IJS8_SA_S9_EEENS6_IJNS7_ILi1EEESI_SI_EEESC_SE_Li128ELb1ELb1ELb0ELb0EEENS1_19SingleTileSchedulerILb1ELb0ELb1ELi128EEEEEEEEEvNT_6ParamsE,"a",@progbits
	.sectionflags	@""
	.align	4
.nv.constant0._ZN7cutlass13device_kernelIN5flash19enable_sm80_to_sm89INS1_16FlashAttnFwdSm80INS1_25CollectiveMainloopFwdSm80ILi4ELi1ELb0EN4cute5tupleIJNS5_1CILi128EEENS7_ILi64EEENS7_ILi96EEEEEELi96ENS_6half_tEfNS_4arch4Sm80ELb0ELb0ELb1ELb1ELb1ELb0ELb1ELb0EEENS1_21CollectiveEpilogueFwdINS6_IJS8_SA_S9_EEENS6_IJNS7_ILi1EEESI_SI_EEESC_SE_Li128ELb1ELb1ELb0ELb0EEENS1_19SingleTileSchedulerILb1ELb0ELb1ELi128EEEEEEEEEvNT_6ParamsE:
	.zero		1400


//--------------------- .nv.constant0._ZN7cutlass13device_kernelIN5flash19enable_sm80_to_sm89INS1_16FlashAttnFwdSm80INS1_25CollectiveMainloopFwdSm80ILi4ELi1ELb0EN4cute5tupleIJNS5_1CILi128EEENS7_ILi64EEENS7_ILi96EEEEEELi96ENS_6half_tEfNS_4arch4Sm80ELb0ELb0ELb1ELb1ELb1ELb1ELb1ELb0EEENS1_21CollectiveEpilogueFwdINS6_IJS8_SA_S9_EEENS6_IJNS7_ILi1EEESI_SI_EEESC_SE_Li128ELb1ELb1ELb0ELb0EEENS1_19SingleTileSchedulerILb1ELb0ELb1ELi128EEEEEEEEEvNT_6ParamsE --------------------------
	.section	.nv.constant0._ZN7cutlass13device_kernelIN5flash19enable_sm80_to_sm89INS1_16FlashAttnFwdSm80INS1_25CollectiveMainloopFwdSm80ILi4ELi1ELb0EN4cute5tupleIJNS5_1CILi128EEENS7_ILi64EEENS7_ILi96EEEEEELi96ENS_6half_tEfNS_4arch4Sm80ELb0ELb0ELb1ELb1ELb1ELb1ELb1ELb0EEENS1_21CollectiveEpilogueFwdINS6_IJS8_SA_S9_EEENS6_IJNS7_ILi1EEESI_SI_EEESC_SE_Li128ELb1ELb1ELb0ELb0EEENS1_19SingleTileSchedulerILb1ELb0ELb1ELi128EEEEEEEEEvNT_6ParamsE,"a",@progbits
	.sectionflags	@""
	.align	4
.nv.constant0._ZN7cutlass13device_kernelIN5flash19enable_sm80_to_sm89INS1_16FlashAttnFwdSm80INS1_25CollectiveMainloopFwdSm80ILi4ELi1ELb0EN4cute5tupleIJNS5_1CILi128EEENS7_ILi64EEENS7_ILi96EEEEEELi96ENS_6half_tEfNS_4arch4Sm80ELb0ELb0ELb1ELb1ELb1ELb1ELb1ELb0EEENS1_21CollectiveEpilogueFwdINS6_IJS8_SA_S9_EEENS6_IJNS7_ILi1EEESI_SI_EEESC_SE_Li128ELb1ELb1ELb0ELb0EEENS1_19SingleTileSchedulerILb1ELb0ELb1ELi128EEEEEEEEEvNT_6ParamsE:
	.zero		1400


//--------------------- .nv.constant0._ZN7cutlass13device_kernelIN5flash19enable_sm80_to_sm89INS1_16FlashAttnFwdSm80INS1_25CollectiveMainloopFwdSm80ILi4ELi1ELb0EN4cute5tupleIJNS5_1CILi128EEENS7_ILi48EEENS7_ILi96EEEEEELi96ENS_6half_tEfNS_4arch4Sm80ELb0ELb1ELb1ELb0ELb1ELb0ELb1ELb0EEENS1_21CollectiveEpilogueFwdINS6_IJS8_SA_S9_EEENS6_IJNS7_ILi1EEESI_SI_EEESC_SE_Li128ELb0ELb1ELb0ELb0EEENS1_19SingleTileSchedulerILb0ELb0ELb1ELi128EEEEEEEEEvNT_6ParamsE --------------------------
	.section	.nv.constant0._ZN7cutlass13device_kernelIN5flash19enable_sm80_to_sm89INS1_16FlashAttnFwdSm80INS1_25CollectiveMainloopFwdSm80ILi4ELi1ELb0EN4cute5tupleIJNS5_1CILi128EEENS7_ILi48EEENS7_ILi96EEEEEELi96ENS_6half_tEfNS_4arch4Sm80ELb0ELb1ELb1ELb0ELb1ELb0ELb1ELb0EEENS1_21CollectiveEpilogueFwdINS6_IJS8_SA_S9_EEENS6_IJNS7_ILi1EEESI_SI_EEESC_SE_Li128ELb0ELb1ELb0ELb0EEENS1_19SingleTileSchedulerILb0ELb0ELb1ELi128EEEEEEEEEvNT_6ParamsE,"a",@progbits
	.sectionflags	@""
	.align	4
.nv.constant0._ZN7cutlass13device_kernelIN5flash19enable_sm80_to_sm89INS1_16FlashAttnFwdSm80INS1_25CollectiveMainloopFwdSm80ILi4ELi1ELb0EN4cute5tupleIJNS5_1CILi128EEENS7_ILi48EEENS7_ILi96EEEEEELi96ENS_6half_tEfNS_4arch4Sm80ELb0ELb1ELb1ELb0ELb1ELb0ELb1ELb0EEENS1_21CollectiveEpilogueFwdINS6_IJS8_SA_S9_EEENS6_IJNS7_ILi1EEESI_SI_EEESC_SE_Li128ELb0ELb1ELb0ELb0EEENS1_19SingleTileSchedulerILb0ELb0ELb1ELi128EEEEEEEEEvNT_6ParamsE:
	.zero		1400


//--------------------- .nv.constant0._ZN7cutlass13device_kernelIN5flash19enable_sm80_to_sm89INS1_16FlashAttnFwdSm80INS1_25CollectiveMainloopFwdSm80ILi4ELi1ELb0EN4cute5tupleIJNS5_1CILi128EEENS7_ILi48EEENS7_ILi96EEEEEELi96ENS_6half_tEfNS_4arch4Sm80ELb0ELb1ELb1ELb1ELb1ELb0ELb1ELb0EEENS1_21CollectiveEpilogueFwdINS6_IJS8_SA_S9_EEENS6_IJNS7_ILi1EEESI_SI_EEESC_SE_Li128ELb1ELb1ELb0ELb0EEENS1_19SingleTileSchedulerILb1ELb0ELb1ELi128EEEEEEEEEvNT_6ParamsE --------------------------
	.section	.nv.constant0._ZN7cutlass13device_kernelIN5flash19enable_sm80_to_sm89INS1_16FlashAttnFwdSm80INS1_25CollectiveMainloopFwdSm80ILi4ELi1ELb0EN4cute5tupleIJNS5_1CILi128EEENS7_ILi48EEENS7_ILi96EEEEEELi96ENS_6half_tEfNS_4arch4Sm80ELb0ELb1ELb1ELb1ELb1ELb0ELb1ELb0EEENS1_21CollectiveEpilogueFwdINS6_IJS8_SA_S9_EEENS6_IJNS7_ILi1EEESI_SI_EEESC_SE_Li128ELb1ELb1ELb0ELb0EEENS1_19SingleTileSchedulerILb1ELb0ELb1ELi128EEEEEEEEEvNT_6ParamsE,"a",@progbits
	.sectionflags	@""
	.align	4
.nv.constant0._ZN7cutlass13device_kernelIN5flash19enable_sm80_to_sm89INS1_16FlashAttnFwdSm80INS1_25CollectiveMainloopFwdSm80ILi4ELi1ELb0EN4cute5tupleIJNS5_1CILi128EEENS7_ILi48EEENS7_ILi96EEEEEELi96ENS_6half_tEfNS_4arch4Sm80ELb0ELb1ELb1ELb1ELb1ELb0ELb1ELb0EEENS1_21CollectiveEpilogueFwdINS6_IJS8_SA_S9_EEENS6_IJNS7_ILi1EEESI_SI_EEESC_SE_Li128ELb1ELb1ELb0ELb0EEENS1_19SingleTileSchedulerILb1ELb0ELb1ELi128EEEEEEEEEvNT_6ParamsE:
	.zero		1400


//--------------------- .nv.constant0._ZN7cutlass13device_kernelIN5flash19enable_sm80_to_sm89INS1_16FlashAttnFwdSm80INS1_25CollectiveMainloopFwdSm80ILi4ELi1ELb0EN4cute5tupleIJNS5_1CILi128EEENS7_ILi48EEENS7_ILi96EEEEEELi96ENS_6half_tEfNS_4arch4Sm80ELb0ELb1ELb1ELb1ELb1ELb1ELb1ELb0EEENS1_21CollectiveEpilogueFwdINS6_IJS8_SA_S9_EEENS6_IJNS7_ILi1EEESI_SI_EEESC_SE_Li128ELb1ELb1ELb0ELb0EEENS1_19SingleTileSchedulerILb1ELb0ELb1ELi128EEEEEEEEEvNT_6ParamsE --------------------------
	.section	.nv.constant0._ZN7cutlass13device_kernelIN5flash19enable_sm80_to_sm89INS1_16FlashAttnFwdSm80INS1_25CollectiveMainloopFwdSm80ILi4ELi1ELb0EN4cute5tupleIJNS5_1CILi128EEENS7_ILi48EEENS7_ILi96EEEEEELi96ENS_6half_tEfNS_4arch4Sm80ELb0ELb1ELb1ELb1ELb1ELb1ELb1ELb0EEENS1_21CollectiveEpilogueFwdINS6_IJS8_SA_S9_EEENS6_IJNS7_ILi1EEESI_SI_EEESC_SE_Li128ELb1ELb1ELb0ELb0EEENS1_19SingleTileSchedulerILb1ELb0ELb1ELi128EEEEEEEEEvNT_6ParamsE,"a",@progbits
	.sectionflags	@""
	.align	4
.nv.constant0._ZN7cutlass13device_kernelIN5flash19enable_sm80_to_sm89INS1_16FlashAttnFwdSm80INS1_25CollectiveMainloopFwdSm80ILi4ELi1ELb0EN4cute5tupleIJNS5_1CILi128EEENS7_ILi48EEENS7_ILi96EEEEEELi96ENS_6half_tEfNS_4arch4Sm80ELb0ELb1ELb1ELb1ELb1ELb1ELb1ELb0EEENS1_21CollectiveEpilogueFwdINS6_IJS8_SA_S9_EEENS6_IJNS7_ILi1EEESI_SI_EEESC_SE_Li128ELb1ELb1ELb0ELb0EEENS1_19SingleTileSchedulerILb1ELb0ELb1ELi128EEEEEEEEEvNT_6ParamsE:
	.zero		1400


//--------------------- .nv.constant0._ZN7cutlass13device_kernelIN5flash19enable_sm80_to_sm89INS1_16FlashAttnFwdSm80INS1_25CollectiveMainloopFwdSm80ILi4ELi1ELb0EN4cute5tupleIJNS5_1CILi128EEENS7_ILi64EEENS7_ILi96EEEEEELi96ENS_6half_tEfNS_4arch4Sm80ELb1ELb0ELb1ELb0ELb1ELb0ELb1ELb0EEENS1_21CollectiveEpilogueFwdINS6_IJS8_SA_S9_EEENS6_IJNS7_ILi1EEESI_SI_EEESC_SE_Li128ELb0ELb1ELb0ELb0EEENS1_30DynamicPersistentTileSchedulerILi128ELi128ELb0ELb1ELb0EEEEEEEEEvNT_6ParamsE --------------------------
	.section	.nv.constant0._ZN7cutlass13device_kernelIN5flash19enable_sm80_to_sm89INS1_16FlashAttnFwdSm80INS1_25CollectiveMainloopFwdSm80ILi4ELi1ELb0EN4cute5tupleIJNS5_1CILi128EEENS7_ILi64EEENS7_ILi96EEEEEELi96ENS_6half_tEfNS_4arch4Sm80ELb1ELb0ELb1ELb0ELb1ELb0ELb1ELb0EEENS1_21CollectiveEpilogueFwdINS6_IJS8_SA_S9_EEENS6_IJNS7_ILi1EEESI_SI_EEESC_SE_Li128ELb0ELb1ELb0ELb0EEENS1_30DynamicPersistentTileSchedulerILi128ELi128ELb0ELb1ELb0EEEEEEEEEvNT_6ParamsE,"a",@progbits
	.sectionflags	@""
	.align	4
.nv.constant0._ZN7cutlass13device_kernelIN5flash19enable_sm80_to_sm89INS1_16FlashAttnFwdSm80INS1_25CollectiveMainloopFwdSm80ILi4ELi1ELb0EN4cute5tupleIJNS5_1CILi128EEENS7_ILi64EEENS7_ILi96EEEEEELi96ENS_6half_tEfNS_4arch4Sm80ELb1ELb0ELb1ELb0ELb1ELb0ELb1ELb0EEENS1_21CollectiveEpilogueFwdINS6_IJS8_SA_S9_EEENS6_IJNS7_ILi1EEESI_SI_EEESC_SE_Li128ELb0ELb1ELb0ELb0EEENS1_30DynamicPersistentTileSchedulerILi128ELi128ELb0ELb1ELb0EEEEEEEEEvNT_6ParamsE:
	.zero		1416


//--------------------- .nv.constant0._ZN7cutlass13device_kernelIN5flash19enable_sm80_to_sm89INS1_16FlashAttnFwdSm80INS1_25CollectiveMainloopFwdSm80ILi4ELi1ELb0EN4cute5tupleIJNS5_1CILi128EEENS7_ILi64EEENS7_ILi96EEEEEELi96ENS_6half_tEfNS_4arch4Sm80ELb1ELb0ELb1ELb1ELb1ELb0ELb1ELb0EEENS1_21CollectiveEpilogueFwdINS6_IJS8_SA_S9_EEENS6_IJNS7_ILi1EEESI_SI_EEESC_SE_Li128ELb1ELb1ELb0ELb0EEENS1_19SingleTileSchedulerILb1ELb0ELb1ELi128EEEEEEEEEvNT_6ParamsE --------------------------
	.section	.nv.constant0._ZN7cutlass13device_kernelIN5flash19enable_sm80_to_sm89INS1_16FlashAttnFwdSm80INS1_25CollectiveMainloopFwdSm80ILi4ELi1ELb0EN4cute5tupleIJNS5_1CILi128EEENS7_ILi64EEENS7_ILi96EEEEEELi96ENS_6half_tEfNS_4arch4Sm80ELb1ELb0ELb1ELb1ELb1ELb0ELb1ELb0EEENS1_21CollectiveEpilogueFwdINS6_IJS8_SA_S9_EEENS6_IJNS7_ILi1EEESI_SI_EEESC_SE_Li128ELb1ELb1ELb0ELb0EEENS1_19SingleTileSchedulerILb1ELb0ELb1ELi128EEEEEEEEEvNT_6ParamsE,"a",@progbits
	.sectionflags	@""
	.align	4
.nv.constant0._ZN7cutlass13device_kernelIN5flash19enable_sm80_to_sm89INS1_16FlashAttnFwdSm80INS1_25CollectiveMainloopFwdSm80ILi4ELi1ELb0EN4cute5tupleIJNS5_1CILi128EEENS7_ILi64EEENS7_ILi96EEEEEELi96ENS_6half_tEfNS_4arch4Sm80ELb1ELb0ELb1ELb1ELb1ELb0ELb1ELb0EEENS1_21CollectiveEpilogueFwdINS6_IJS8_SA_S9_EEENS6_IJNS7_ILi1EEESI_SI_EEESC_SE_Li128ELb1ELb1ELb0ELb0EEENS1_19SingleTileSchedulerILb1ELb0ELb1ELi128EEEEEEEEEvNT_6ParamsE:
	.zero		1400


//--------------------- .nv.constant0._ZN7cutlass13device_kernelIN5flash19enable_sm80_to_sm89INS1_16FlashAttnFwdSm80INS1_25CollectiveMainloopFwdSm80ILi4ELi1ELb0EN4cute5tupleIJNS5_1CILi128EEENS7_ILi64EEENS7_ILi96EEEEEELi96ENS_6half_tEfNS_4arch4Sm80ELb1ELb0ELb1ELb1ELb1ELb1ELb1ELb0EEENS1_21CollectiveEpilogueFwdINS6_IJS8_SA_S9_EEENS6_IJNS7_ILi1EEESI_SI_EEESC_SE_Li128ELb1ELb1ELb0ELb0EEENS1_19SingleTileSchedulerILb1ELb0ELb1ELi128EEEEEEEEEvNT_6ParamsE --------------------------
	.section	.nv.constant0._ZN7cutlass13device_kernelIN5flash19enable_sm80_to_sm89INS1_16FlashAttnFwdSm80INS1_25CollectiveMainloopFwdSm80ILi4ELi1ELb0EN4cute5tupleIJNS5_1CILi128EEENS7_ILi64EEENS7_ILi96EEEEEELi96ENS_6half_tEfNS_4arch4Sm80ELb1ELb0ELb1ELb1ELb1ELb1ELb1ELb0EEENS1_21CollectiveEpilogueFwdINS6_IJS8_SA_S9_EEENS6_IJNS7_ILi1EEESI_SI_EEESC_SE_Li128ELb1ELb1ELb0ELb0EEENS1_19SingleTileSchedulerILb1ELb0ELb1ELi128EEEEEEEEEvNT_6ParamsE,"a",@progbits
	.sectionflags	@""
	.align	4
.nv.constant0._ZN7cutlass13device_kernelIN5flash19enable_sm80_to_sm89INS1_16FlashAttnFwdSm80INS1_25CollectiveMainloopFwdSm80ILi4ELi1ELb0EN4cute5tupleIJNS5_1CILi128EEENS7_ILi64EEENS7_ILi96EEEEEELi96ENS_6half_tEfNS_4arch4Sm80ELb1ELb0ELb1ELb1ELb1ELb1ELb1ELb0EEENS1_21CollectiveEpilogueFwdINS6_IJS8_SA_S9_EEENS6_IJNS7_ILi1EEESI_SI_EEESC_SE_Li128ELb1ELb1ELb0ELb0EEENS1_19SingleTileSchedulerILb1ELb0ELb1ELi128EEEEEEEEEvNT_6ParamsE:
	.zero		1400


//--------------------- .text._ZN7cutlass13device_kernelIN5flash19enable_sm80_to_sm89INS1_16FlashAttnFwdSm80INS1_25CollectiveMainloopFwdSm80ILi4ELi1ELb0EN4cute5tupleIJNS5_1CILi128EEENS7_ILi64EEENS7_ILi96EEEEEELi96ENS_6half_tEfNS_4arch4Sm80ELb0ELb0ELb1ELb0ELb1ELb0ELb1ELb0EEENS1_21CollectiveEpilogueFwdINS6_IJS8_SA_S9_EEENS6_IJNS7_ILi1EEESI_SI_EEESC_SE_Li128ELb0ELb1ELb0ELb0EEENS1_19SingleTileSchedulerILb0ELb0ELb1ELi128EEEEEEEEEvNT_6ParamsE --------------------------
	.section	.text._ZN7cutlass13device_kernelIN5flash19enable_sm80_to_sm89INS1_16FlashAttnFwdSm80INS1_25CollectiveMainloopFwdSm80ILi4ELi1ELb0EN4cute5tupleIJNS5_1CILi128EEENS7_ILi64EEENS7_ILi96EEEEEELi96ENS_6half_tEfNS_4arch4Sm80ELb0ELb0ELb1ELb0ELb1ELb0ELb1ELb0EEENS1_21CollectiveEpilogueFwdINS6_IJS8_SA_S9_EEENS6_IJNS7_ILi1EEESI_SI_EEESC_SE_Li128ELb0ELb1ELb0ELb0EEENS1_19SingleTileSchedulerILb0ELb0ELb1ELi128EEEEEEEEEvNT_6ParamsE,"ax",@progbits
	.sectioninfo	@"SHI_REGISTERS=255"
	.align	128
.text._ZN7cutlass13device_kernelIN5flash19enable_sm80_to_sm89INS1_16FlashAttnFwdSm80INS1_25CollectiveMainloopFwdSm80ILi4ELi1ELb0EN4cute5tupleIJNS5_1CILi128EEENS7_ILi64EEENS7_ILi96EEEEEELi96ENS_6half_tEfNS_4arch4Sm80ELb0ELb0ELb1ELb0ELb1ELb0ELb1ELb0EEENS1_21CollectiveEpilogueFwdINS6_IJS8_SA_S9_EEENS6_IJNS7_ILi1EEESI_SI_EEESC_SE_Li128ELb0ELb1ELb0ELb0EEENS1_19SingleTileSchedulerILb0ELb0ELb1ELi128EEEEEEEEEvNT_6ParamsE:
        .type           _ZN7cutlass13device_kernelIN5flash19enable_sm80_to_sm89INS1_16FlashAttnFwdSm80INS1_25CollectiveMainloopFwdSm80ILi4ELi1ELb0EN4cute5tupleIJNS5_1CILi128EEENS7_ILi64EEENS7_ILi96EEEEEELi96ENS_6half_tEfNS_4arch4Sm80ELb0ELb0ELb1ELb0ELb1ELb0ELb1ELb0EEENS1_21CollectiveEpilogueFwdINS6_IJS8_SA_S9_EEENS6_IJNS7_ILi1EEESI_SI_EEESC_SE_Li128ELb0ELb1ELb0ELb0EEENS1_19SingleTileSchedulerILb0ELb0ELb1ELi128EEEEEEEEEvNT_6ParamsE,@function
        .size           _ZN7cutlass13device_kernelIN5flash19enable_sm80_to_sm89INS1_16FlashAttnFwdSm80INS1_25CollectiveMainloopFwdSm80ILi4ELi1ELb0EN4cute5tupleIJNS5_1CILi128EEENS7_ILi64EEENS7_ILi96EEEEEELi96ENS_6half_tEfNS_4arch4Sm80ELb0ELb0ELb1ELb0ELb1ELb0ELb1ELb0EEENS1_21CollectiveEpilogueFwdINS6_IJS8_SA_S9_EEENS6_IJNS7_ILi1EEESI_SI_EEESC_SE_Li128ELb0ELb1ELb0ELb0EEENS1_19SingleTileSchedulerILb0ELb0ELb1ELi128EEEEEEEEEvNT_6ParamsE,(.L_x_855 - _ZN7cutlass13device_kernelIN5flash19enable_sm80_to_sm89INS1_16FlashAttnFwdSm80INS1_25CollectiveMainloopFwdSm80ILi4ELi1ELb0EN4cute5tupleIJNS5_1CILi128EEENS7_ILi64EEENS7_ILi96EEEEEELi96ENS_6half_tEfNS_4arch4Sm80ELb0ELb0ELb1ELb0ELb1ELb0ELb1ELb0EEENS1_21CollectiveEpilogueFwdINS6_IJS8_SA_S9_EEENS6_IJNS7_ILi1EEESI_SI_EEESC_SE_Li128ELb0ELb1ELb0ELb0EEENS1_19SingleTileSchedulerILb0ELb0ELb1ELi128EEEEEEEEEvNT_6ParamsE)
        .other          _ZN7cutlass13device_kernelIN5flash19enable_sm80_to_sm89INS1_16FlashAttnFwdSm80INS1_25CollectiveMainloopFwdSm80ILi4ELi1ELb0EN4cute5tupleIJNS5_1CILi128EEENS7_ILi64EEENS7_ILi96EEEEEELi96ENS_6half_tEfNS_4arch4Sm80ELb0ELb0ELb1ELb0ELb1ELb0ELb1ELb0EEENS1_21CollectiveEpilogueFwdINS6_IJS8_SA_S9_EEENS6_IJNS7_ILi1EEESI_SI_EEESC_SE_Li128ELb0ELb1ELb0ELb0EEENS1_19SingleTileSchedulerILb0ELb0ELb1ELi128EEEEEEEEEvNT_6ParamsE,@"STO_CUDA_ENTRY STV_DEFAULT"
_ZN7cutlass13device_kernelIN5flash19enable_sm80_to_sm89INS1_16FlashAttnFwdSm80INS1_25CollectiveMainloopFwdSm80ILi4ELi1ELb0EN4cute5tupleIJNS5_1CILi128EEENS7_ILi64EEENS7_ILi96EEEEEELi96ENS_6half_tEfNS_4arch4Sm80ELb0ELb0ELb1ELb0ELb1ELb0ELb1ELb0EEENS1_21CollectiveEpilogueFwdINS6_IJS8_SA_S9_EEENS6_IJNS7_ILi1EEESI_SI_EEESC_SE_Li128ELb0ELb1ELb0ELb0EEENS1_19SingleTileSchedulerILb0ELb0ELb1ELi128EEEEEEEEEvNT_6ParamsE:
[----:B------:R-:W-:-:S03]  /*0000*/  MOV R1, c[0x0][0x28] ;  /* 0x00000a0000017a02 */ /* 0x000fc60000000f00 */
[----:B------:R-:W1:Y:S01]  /*0010*/  S2UR UR11, SR_CTAID.Z ;  /* 0x00000000000b79c3 */ /* 0x000e620000002700 */
[----:B------:R-:W-:Y:S02]  /*0020*/  IADD3 R1, R1, -0x58, RZ ;  /* 0xffffffa801017810 */ /* 0x000fe40007ffe0ff */
[----:B-1----:R-:W-:-:S13]  /*0030*/  ISETP.LE.AND P0, PT, RZ, UR11, PT ;  /* 0x0000000bff007c0c */ /* 0x002fda000bf03270 */
[----:B------:R-:W-:Y:S05]  /*0040*/  @!P0 EXIT ;  /* 0x000000000000894d */ /* 0x000fea0003800000 */
[----:B------:R-:W-:Y:S02]  /*0050*/  ULDC.64 UR4, c[0x0][0x370] ;  /* 0x0000dc0000047ab9 */ /* 0x000fe40000000a00 */
[----:B------:R-:W-:Y:S02]  /*0060*/  UISETP.NE.U32.AND UP1, UPT, URZ, UR4, UPT ;  /* 0x000000043f00728c */ /* 0x000fe4000bf25070 */
[----:B------:R-:W-:Y:S02]  /*0070*/  ULDC.64 UR14, c[0x0][0x118] ;  /* 0x00004600000e7ab9 */ /* 0x000fe40000000a00 */
[----:B------:R-:W-:Y:S02]  /*0080*/  UISETP.NE.AND.EX UP1, UPT, URZ, UR5, UPT, UP1 ;  /* 0x000000053f00728c */ /* 0x000fe4000bf25310 */
[----:B------:R-:W-:Y:S02]  /*0090*/  ULDC.64 UR6, c[0x0][0x340] ;  /* 0x0000d00000067ab9 */ /* 0x000fe40000000a00 */
[----:B------:R-:W-:-:S02]  /*00a0*/  ULDC.64 UR4, c[0x0][0x340] ;  /* 0x0000d00000047ab9 */ /* 0x000fc40000000a00 */
[----:B------:R-:W-:Y:S01]  /*00b0*/  UISETP.NE.U32.AND UP0, UPT, URZ, UR4, UPT ;  /* 0x000000043f00728c */ /* 0x000fe2000bf05070 */
[----:B------:R-:W-:-:S03]  /*00c0*/  PLOP3.LUT P3, PT, PT, PT, UP1, 0x80, 0x0 ;  /* 0x000000000000781c */ /* 0x000fc60003f6f018 */
[----:B------:R-:W-:Y:S02]  /*00d0*/  UISETP.NE.AND.EX UP0, UPT, URZ, UR5, UPT, UP0 ;  /* 0x000000053f00728c */ /* 0x000fe4000bf05300 */
[----:B------:R-:W-:Y:S02]  /*00e0*/  @UP1 UMOV UR8, 0x4 ;  /* 0x0000000400081882 */ /* 0x000fe40000000000 */
[----:B------:R-:W-:Y:S02]  /*00f0*/  ULDC.64 UR4, c[0x0][0x370] ;  /* 0x0000dc0000047ab9 */ /* 0x000fe40000000a00 */
[----:B------:R-:W-:Y:S01]  /*0100*/  @UP1 UIMAD.WIDE UR8, UR11, UR8, UR4 ;  /* 0x000000080b0812a5 */ /* 0x000fe2000f8e0204 */
[----:B------:R-:W-:-:S04]  /*0110*/  PLOP3.LUT P6, PT, PT, PT, UP0, 0x80, 0x0 ;  /* 0x000000000000781c */ /* 0x000fc80003fcf008 */
[----:B------:R-:W-:Y:S01]  /*0120*/  @UP0 UMOV UR4, 0x4 ;  /* 0x0000000400040882 */ /* 0x000fe20000000000 */
[----:B------:R-:W-:Y:S01]  /*0130*/  IMAD.U32 R2, RZ, RZ, UR8 ;  /* 0x00000008ff027e24 */ /* 0x000fe2000f8e00ff */
[----:B------:R-:W-:Y:S01]  /*0140*/  @UP0 UIMAD.WIDE UR4, UR11, UR4, UR6 ;  /* 0x000000040b0402a5 */ /* 0x000fe2000f8e0206 */
[----:B------:R-:W-:-:S05]  /*0150*/  IMAD.U32 R3, RZ, RZ, UR9 ;  /* 0x00000009ff037e24 */ /* 0x000fca000f8e00ff */
[----:B------:R1:W2:Y:S02]  /*0160*/  @P3 LDG.E R9, [R2.64] ;  /* 0x0000000e02093981 */ /* 0x0002a4000c1e1900 */
[----:B-1----:R-:W-:Y:S02]  /*0170*/  IMAD.U32 R2, RZ, RZ, UR4 ;  /* 0x00000004ff027e24 */ /* 0x002fe4000f8e00ff */
[----:B------:R-:W-:Y:S01]  /*0180*/  IMAD.U32 R3, RZ, RZ, UR5 ;  /* 0x00000005ff037e24 */ /* 0x000fe2000f8e00ff */
[----:B------:R-:W1:Y:S01]  /*0190*/  S2R R57, SR_TID.X ;  /* 0x0000000000397919 */ /* 0x000e620000002100 */
[----:B------:R-:W3:Y:S03]  /*01a0*/  S2UR UR8, SR_CTAID.Y ;  /* 0x00000000000879c3 */ /* 0x000ee60000002600 */
[----:B------:R-:W4:Y:S01]  /*01b0*/  S2R R8, SR_CTAID.X ;  /* 0x0000000000087919 */ /* 0x000f220000002500 */
[----:B------:R-:W-:Y:S01]  /*01c0*/  IMAD.MOV.U32 R17, RZ, RZ, c[0x0][0x2c4] ;  /* 0x0000b100ff117624 */ /* 0x000fe200078e00ff */
[----:B------:R-:W-:-:S02]  /*01d0*/  ULDC.64 UR4, c[0x0][0x1b8] ;  /* 0x00006e0000047ab9 */ /* 0x000fc40000000a00 */
[----:B------:R5:W2:Y:S01]  /*01e0*/  @P6 LDG.E R18, [R2.64] ;  /* 0x0000000e02126981 */ /* 0x000aa2000c1e1900 */
[----:B------:R-:W-:Y:S01]  /*01f0*/  USHF.R.S32.HI UR9, URZ, 0x1f, UR11 ;  /* 0x0000001f3f097899 */ /* 0x000fe2000801140b */
[C---:B------:R-:W-:Y:S01]  /*0200*/  ISETP.NE.AND P0, PT, R17.reuse, 0x1, PT ;  /* 0x000000011100780c */ /* 0x040fe20003f05270 */
[----:B------:R-:W-:Y:S01]  /*0210*/  IMAD R17, R17, c[0x0][0x168], RZ ;  /* 0x00005a0011117a24 */ /* 0x000fe200078e02ff */
[----:B------:R-:W-:Y:S01]  /*0220*/  UMOV UR10, URZ ;  /* 0x0000003f000a7c82 */ /* 0x000fe20008000000 */
[----:B------:R-:W-:Y:S01]  /*0230*/  IMAD.MOV.U32 R236, RZ, RZ, RZ ;  /* 0x000000ffffec7224 */ /* 0x000fe200078e00ff */
[----:B-1----:R-:W-:Y:S01]  /*0240*/  SHF.R.S32.HI R22, RZ, 0x1f, R57 ;  /* 0x0000001fff167819 */ /* 0x002fe20000011439 */
[----:B---3--:R-:W-:Y:S02]  /*0250*/  USHF.R.S32.HI UR6, URZ, 0x1f, UR8 ;  /* 0x0000001f3f067899 */ /* 0x008fe40008011408 */
[----:B------:R-:W-:Y:S01]  /*0260*/  UIMAD.WIDE.U32 UR12, UR8, UR4, URZ ;  /* 0x00000004080c72a5 */ /* 0x000fe2000f8e003f */
[CC--:B------:R-:W-:Y:S01]  /*0270*/  LEA.HI R25, R22.reuse, R57.reuse, RZ, 0x3 ;  /* 0x0000003916197211 */ /* 0x0c0fe200078f18ff */
[----:B------:R-:W-:Y:S01]  /*0280*/  UIMAD UR7, UR6, UR4, URZ ;  /* 0x00000004060772a4 */ /* 0x000fe2000f8e023f */
[----:B------:R-:W-:-:S02]  /*0290*/  LEA.HI R32, R22, R57, RZ, 0x5 ;  /* 0x0000003916207211 */ /* 0x000fc400078f28ff */
[----:B------:R-:W-:Y:S01]  /*02a0*/  SHF.R.S32.HI R24, RZ, 0x3, R25 ;  /* 0x00000003ff187819 */ /* 0x000fe20000011419 */
[----:B------:R-:W-:Y:S01]  /*02b0*/  UIMAD UR7, UR8, UR5, UR7 ;  /* 0x00000005080772a4 */ /* 0x000fe2000f8e0207 */
[----:B-----5:R-:W-:Y:S02]  /*02c0*/  LEA.HI R2, R22, R57, RZ, 0x2 ;  /* 0x0000003916027211 */ /* 0x020fe400078f10ff */
[----:B------:R-:W-:Y:S01]  /*02d0*/  ULDC.64 UR4, c[0x0][0x1c0] ;  /* 0x0000700000047ab9 */ /* 0x000fe20000000a00 */
[----:B------:R-:W-:Y:S01]  /*02e0*/  SHF.R.S32.HI R27, RZ, 0x5, R32 ;  /* 0x00000005ff1b7819 */ /* 0x000fe20000011420 */
[----:B------:R-:W-:Y:S01]  /*02f0*/  UIADD3 UR13, UR13, UR7, URZ ;  /* 0x000000070d0d7290 */ /* 0x000fe2000fffe03f */
[----:B------:R-:W-:Y:S01]  /*0300*/  LOP3.LUT R0, R2, 0xfffffffc, RZ, 0xc0, !PT ;  /* 0xfffffffc02007812 */ /* 0x000fe200078ec0ff */
[----:B------:R-:W-:Y:S01]  /*0310*/  UIMAD UR9, UR9, UR4, URZ ;  /* 0x00000004090972a4 */ /* 0x000fe2000f8e023f */
[----:B------:R-:W-:Y:S01]  /*0320*/  SHF.R.S32.HI R26, RZ, 0x2, R2 ;  /* 0x00000002ff1a7819 */ /* 0x000fe20000011402 */
[----:B------:R-:W-:-:S02]  /*0330*/  UIMAD.WIDE.U32 UR12, UR11, UR4, UR12 ;  /* 0x000000040b0c72a5 */ /* 0x000fc4000f8e000c */
[----:B------:R-:W-:Y:S01]  /*0340*/  IMAD.IADD R7, R57, 0x1, -R0 ;  /* 0x0000000139077824 */ /* 0x000fe200078e0a00 */
[----:B------:R-:W-:Y:S01]  /*0350*/  UIMAD UR5, UR11, UR5, UR9 ;  /* 0x000000050b0572a4 */ /* 0x000fe2000f8e0209 */
[C-C-:B----4-:R-:W-:Y:S01]  /*0360*/  IMAD R19, R8.reuse, 0x80, R26.reuse ;  /* 0x0000008008137824 */ /* 0x150fe200078e021a */
[----:B------:R-:W-:Y:S01]  /*0370*/  ULDC UR4, c[0x0][0x2ac] ;  /* 0x0000ab0000047ab9 */ /* 0x000fe20000000800 */
[C---:B------:R-:W-:Y:S01]  /*0380*/  IMAD R156, R7.reuse, 0x20, R26 ;  /* 0x00000020079c7824 */ /* 0x040fe200078e021a */
[----:B------:R-:W-:Y:S01]  /*0390*/  UIADD3 UR5, UR13, UR5, URZ ;  /* 0x000000050d057290 */ /* 0x000fe2000fffe03f */
[----:B------:R-:W-:Y:S01]  /*03a0*/  IMAD.U32 R3, RZ, RZ, UR13 ;  /* 0x0000000dff037e24 */ /* 0x000fe2000f8e00ff */
[----:B------:R-:W-:Y:S01]  /*03b0*/  ULDC UR9, c[0x0][0x1d0] ;  /* 0x0000740000097ab9 */ /* 0x000fe20000000800 */
[----:B------:R-:W-:Y:S01]  /*03c0*/  IMAD R10, R8, 0x80, R156 ;  /* 0x00000080080a7824 */ /* 0x000fe200078e029c */
[----:B------:R-:W-:Y:S01]  /*03d0*/  STL [R1+0x10], R156 ;  /* 0x0000109c01007387 */ /* 0x000fe20000100800 */
[----:B------:R-:W-:Y:S01]  /*03e0*/  IMAD.U32 R2, RZ, RZ, UR12 ;  /* 0x0000000cff027e24 */ /* 0x000fe2000f8e00ff */
[----:B------:R-:W-:Y:S01]  /*03f0*/  UIMAD UR9, UR4, UR9, URZ ;  /* 0x00000009040972a4 */ /* 0x000fe2000f8e023f */
[----:B------:R-:W-:Y:S01]  /*0400*/  @P0 IMAD.HI.U32 R0, R10, c[0x0][0x2c8], RZ ;  /* 0x0000b2000a000a27 */ /* 0x000fe200078e00ff */
[----:B------:R-:W-:Y:S03]  /*0410*/  STL [R1+0x40], R10 ;  /* 0x0000400a01007387 */ /* 0x000fe60000100800 */
[----:B------:R-:W-:Y:S01]  /*0420*/  IMAD.MOV.U32 R4, RZ, RZ, R10 ;  /* 0x000000ffff047224 */ /* 0x000fe200078e000a */
[----:B------:R-:W-:Y:S01]  /*0430*/  @P0 SHF.R.U32.HI R4, RZ, c[0x0][0x2cc], R0 ;  /* 0x0000b300ff040a19 */ /* 0x000fe20000011600 */
[----:B------:R-:W-:Y:S01]  /*0440*/  IMAD.U32 R3, RZ, RZ, UR5 ;  /* 0x00000005ff037e24 */ /* 0x000fe2000f8e00ff */
[----:B------:R-:W-:Y:S01]  /*0450*/  ULDC UR5, c[0x0][0x1d0] ;  /* 0x0000740000057ab9 */ /* 0x000fe20000000800 */
[----:B------:R-:W-:Y:S01]  /*0460*/  IMAD.SHL.U32 R56, R7, 0x8, RZ ;  /* 0x0000000807387824 */ /* 0x000fe200078e00ff */
[--C-:B------:R-:W-:Y:S01]  /*0470*/  SHF.R.S32.HI R5, RZ, 0x1f, R4.reuse ;  /* 0x0000001fff057819 */ /* 0x100fe20000011404 */
[----:B------:R-:W-:Y:S01]  /*0480*/  IMAD.MOV R0, RZ, RZ, -R4 ;  /* 0x000000ffff007224 */ /* 0x000fe200078e0a04 */
[----:B------:R-:W-:Y:S01]  /*0490*/  UIMAD UR5, UR4, UR5, 0x3f ;  /* 0x0000003f040574a4 */ /* 0x000fe2000f8e0205 */
[----:B------:R-:W-:Y:S01]  /*04a0*/  IMAD.WIDE.U32 R2, R4, c[0x0][0x1b0], R2 ;  /* 0x00006c0004027a25 */ /* 0x000fe200078e0002 */
[C---:B------:R-:W-:Y:S01]  /*04b0*/  IADD3 R155, R56.reuse, 0x20, RZ ;  /* 0x00000020389b7810 */ /* 0x040fe20007ffe0ff */
[----:B------:R-:W-:Y:S01]  /*04c0*/  STL [R1+0x3c], R19 ;  /* 0x00003c1301007387 */ /* 0x000fe20000100800 */
[C---:B------:R-:W-:Y:S01]  /*04d0*/  IADD3 R154, R56.reuse, 0x40, RZ ;  /* 0x00000040389a7810 */ /* 0x040fe20007ffe0ff */
[----:B------:R-:W-:Y:S01]  /*04e0*/  IMAD R6, R5, c[0x0][0x1b0], RZ ;  /* 0x00006c0005067a24 */ /* 0x000fe200078e02ff */
[----:B------:R-:W-:Y:S01]  /*04f0*/  ISETP.GE.AND P5, PT, R56, c[0x0][0x198], PT ;  /* 0x0000660038007a0c */ /* 0x000fe20003fa6270 */
[----:B------:R-:W-:Y:S01]  /*0500*/  IMAD R5, R0, c[0x0][0x2c4], R10 ;  /* 0x0000b10000057a24 */ /* 0x000fe200078e020a */
[----:B------:R-:W-:Y:S01]  /*0510*/  USHF.R.S32.HI UR7, URZ, 0x1f, UR5 ;  /* 0x0000001f3f077899 */ /* 0x000fe20008011405 */
[----:B------:R-:W-:Y:S01]  /*0520*/  IMAD R0, R4, c[0x0][0x1b4], R6 ;  /* 0x00006d0004007a24 */ /* 0x000fe200078e0206 */
[----:B------:R-:W-:Y:S01]  /*0530*/  IADD3 R6, R19, 0x40, RZ ;  /* 0x0000004013067810 */ /* 0x000fe20007ffe0ff */
[----:B------:R-:W-:Y:S01]  /*0540*/  STL [R1+0x24], R155 ;  /* 0x0000249b01007387 */ /* 0x000fe20000100800 */
[----:B------:R-:W-:Y:S01]  /*0550*/  SHF.R.S32.HI R4, RZ, 0x1f, R5 ;  /* 0x0000001fff047819 */ /* 0x000fe20000011405 */
[----:B------:R-:W-:Y:S01]  /*0560*/  IMAD.IADD R3, R3, 0x1, R0 ;  /* 0x0000000103037824 */ /* 0x000fe200078e0200 */
[-C--:B------:R-:W-:Y:S01]  /*0570*/  ISETP.GE.AND P2, PT, R6, R17.reuse, PT ;  /* 0x000000110600720c */ /* 0x080fe20003f46270 */
[----:B------:R-:W-:Y:S01]  /*0580*/  ULEA.HI UR7, UR7, UR5, URZ, 0x6 ;  /* 0x0000000507077291 */ /* 0x000fe2000f8f303f */
[----:B------:R-:W-:Y:S01]  /*0590*/  ISETP.GE.AND P4, PT, R155, c[0x0][0x198], PT ;  /* 0x000066009b007a0c */ /* 0x000fe20003f86270 */
[----:B------:R-:W-:Y:S01]  /*05a0*/  IMAD R0, R4, c[0x0][0x1a8], RZ ;  /* 0x00006a0004007a24 */ /* 0x000fe200078e02ff */
[----:B------:R-:W-:Y:S01]  /*05b0*/  IADD3 R4, R19, 0x20, RZ ;  /* 0x0000002013047810 */ /* 0x000fe20007ffe0ff */
[C---:B------:R-:W-:Y:S01]  /*05c0*/  IMAD.WIDE.U32 R2, R5.reuse, c[0x0][0x1a8], R2 ;  /* 0x00006a0005027a25 */ /* 0x040fe200078e0002 */
[----:B------:R-:W-:Y:S01]  /*05d0*/  USHF.R.S32.HI UR7, URZ, 0x6, UR7 ;  /* 0x000000063f077899 */ /* 0x000fe20008011407 */
[----:B------:R-:W-:Y:S01]  /*05e0*/  STL [R1+0x28], R154 ;  /* 0x0000289a01007387 */ /* 0x000fe20000100800 */
[----:B------:R-:W-:Y:S01]  /*05f0*/  ISETP.GE.AND P0, PT, R4, R17, PT ;  /* 0x000000110400720c */ /* 0x000fe20003f06270 */
[----:B------:R-:W-:Y:S01]  /*0600*/  IMAD R0, R5, c[0x0][0x1ac], R0 ;  /* 0x00006b0005007a24 */ /* 0x000fe200078e0200 */
[----:B------:R-:W-:Y:S01]  /*0610*/  LEA R16, P1, R2, c[0x0][0x160], 0x1 ;  /* 0x0000580002107a11 */ /* 0x000fe200078208ff */
[----:B------:R-:W-:-:S02]  /*0620*/  ULDC UR5, c[0x0][0x2b8] ;  /* 0x0000ae0000057ab9 */ /* 0x000fc40000000800 */
[----:B------:R-:W-:Y:S01]  /*0630*/  IMAD.IADD R0, R3, 0x1, R0 ;  /* 0x0000000103007824 */ /* 0x000fe200078e0200 */
[----:B------:R-:W-:Y:S01]  /*0640*/  UISETP.NE.AND UP1, UPT, UR5, 0x1, UPT ;  /* 0x000000010500788c */ /* 0x000fe2000bf25270 */
[----:B------:R-:W-:Y:S01]  /*0650*/  IMAD.SHL.U32 R3, R24, 0x40, RZ ;  /* 0x0000004018037824 */ /* 0x000fe200078e00ff */
[----:B------:R-:W-:Y:S01]  /*0660*/  SHFL.IDX PT, R4, R16, RZ, 0x1c1f ;  /* 0x001c1fff10047589 */ /* 0x000fe200000e0000 */
[----:B------:R-:W-:Y:S01]  /*0670*/  ULDC.64 UR4, c[0x0][0x2b0] ;  /* 0x0000ac0000047ab9 */ /* 0x000fe20000000a00 */
[----:B------:R-:W-:Y:S02]  /*0680*/  LEA.HI.X R11, R2, c[0x0][0x164], R0, 0x1, P1 ;  /* 0x00005900020b7a11 */ /* 0x000fe400008f0c00 */
[----:B------:R-:W-:Y:S02]  /*0690*/  ISETP.GE.AND P1, PT, R19, R17, PT ;  /* 0x000000111300720c */ /* 0x000fe40003f26270 */
[----:B------:R-:W-:Y:S01]  /*06a0*/  LOP3.LUT R0, R3, 0xc0, RZ, 0xc0, !PT ;  /* 0x000000c003007812 */ /* 0x000fe200078ec0ff */
[----:B------:R-:W1:Y:S01]  /*06b0*/  SHFL.IDX PT, R5, R11, RZ, 0x1c1f ;  /* 0x001c1fff0b057589 */ /* 0x000e6200000e0000 */
[----:B------:R-:W-:-:S02]  /*06c0*/  LEA.HI R2, R26, R26, RZ, 0x1 ;  /* 0x0000001a1a027211 */ /* 0x000fc400078f08ff */
[----:B------:R-:W-:Y:S02]  /*06d0*/  SHF.R.U32.HI R3, RZ, 0x3, R0 ;  /* 0x00000003ff037819 */ /* 0x000fe40000011600 */
[----:B------:R-:W-:Y:S02]  /*06e0*/  LOP3.LUT R0, R0, 0x18, R56, 0xf8, !PT ;  /* 0x0000001800007812 */ /* 0x000fe400078ef838 */
[----:B------:R-:W-:Y:S02]  /*06f0*/  LOP3.LUT R2, R2, 0x7fffffe, RZ, 0xc0, !PT ;  /* 0x07fffffe02027812 */ /* 0x000fe400078ec0ff */
[----:B------:R-:W-:Y:S02]  /*0700*/  LOP3.LUT R6, R0, R3, RZ, 0x3c, !PT ;  /* 0x0000000300067212 */ /* 0x000fe400078e3cff */
[----:B------:R-:W-:Y:S01]  /*0710*/  @!P1 SHF.R.S32.HI R3, RZ, 0x1f, R154 ;  /* 0x0000001fff039819 */ /* 0x000fe2000001149a */
[----:B------:R-:W-:Y:S01]  /*0720*/  IMAD.IADD R0, R26, 0x1, -R2 ;  /* 0x000000011a007824 */ /* 0x000fe200078e0a02 */
[----:B------:R-:W-:-:S03]  /*0730*/  @!P1 SHF.R.S32.HI R2, RZ, 0x1f, R155 ;  /* 0x0000001fff029819 */ /* 0x000fc6000001149b */
[----:B------:R-:W-:Y:S01]  /*0740*/  IMAD R0, R27, 0x8, R0 ;  /* 0x000000081b007824 */ /* 0x000fe200078e0200 */
[----:B------:R-:W-:-:S03]  /*0750*/  @!P1 LEA.HI R2, R2, R155, RZ, 0x3 ;  /* 0x0000009b02029211 */ /* 0x000fc600078f18ff */
[----:B------:R-:W-:Y:S01]  /*0760*/  IMAD.U32 R153, R0, 0x20, R6 ;  /* 0x0000002000997824 */ /* 0x000fe200078e0006 */
[----:B------:R-:W-:Y:S02]  /*0770*/  @!P1 LEA.HI R0, R3, R154, RZ, 0x3 ;  /* 0x0000009a03009211 */ /* 0x000fe400078f18ff */
[----:B------:R-:W-:Y:S01]  /*0780*/  @!P1 LOP3.LUT R8, R2, 0xfffffff8, RZ, 0xc0, !PT ;  /* 0xfffffff802089812 */ /* 0x000fe200078ec0ff */
[----:B------:R-:W-:Y:S01]  /*0790*/  SHFL.IDX PT, R3, R11, 0x1, 0x1c1f ;  /* 0x003c1f000b037f89 */ /* 0x000fe200000e0000 */
[----:B------:R-:W-:Y:S01]  /*07a0*/  @!P1 LOP3.LUT R0, R0, 0xfffffff8, RZ, 0xc0, !PT ;  /* 0xfffffff800009812 */ /* 0x000fe200078ec0ff */
[--C-:B-1----:R-:W-:Y:S02]  /*07b0*/  @!P1 IMAD.WIDE R6, R56, 0x2, R4.reuse ;  /* 0x0000000238069825 */ /* 0x102fe400078e0204 */
[----:B------:R-:W1:Y:S02]  /*07c0*/  SHFL.IDX PT, R2, R16, 0x1, 0x1c1f ;  /* 0x003c1f0010027f89 */ /* 0x000e6400000e0000 */
[----:B------:R-:W-:Y:S01]  /*07d0*/  @!P1 IMAD.WIDE R12, R0, 0x2, R4 ;  /* 0x00000002000c9825 */ /* 0x000fe200078e0204 */
[----:B------:R-:W-:Y:S01]  /*07e0*/  @!P0 SHF.R.S32.HI R0, RZ, 0x1f, R154 ;  /* 0x0000001fff008819 */ /* 0x000fe2000001149a */
[----:B--2---:R1:W2:Y:S02]  /*07f0*/  @P3 R2UR UR10, R9 ;  /* 0x00000000090a33c2 */ /* 0x0042a400000e0000 */
[----:B------:R-:W-:Y:S01]  /*0800*/  @!P1 IMAD.WIDE R14, R8, 0x2, R4 ;  /* 0x00000002080e9825 */ /* 0x000fe200078e0204 */
[----:B------:R-:W-:-:S05]  /*0810*/  ISETP.GE.AND P3, PT, R154, c[0x0][0x198], PT ;  /* 0x000066009a007a0c */ /* 0x000fca0003f66270 */
[----:B------:R3:W4:Y:S01]  /*0820*/  @P6 R2UR UR16, R18 ;  /* 0x00000000121063c2 */ /* 0x00072200000e0000 */
[----:B------:R-:W-:Y:S01]  /*0830*/  @!P0 SHF.R.S32.HI R4, RZ, 0x1f, R155 ;  /* 0x0000001fff048819 */ /* 0x000fe2000001149b */
[----:B------:R-:W-:Y:S01]  /*0840*/  @!P1 IMAD.SHL.U32 R10, R153, 0x2, RZ ;  /* 0x00000002990a9824 */ /* 0x000fe200078e00ff */
[----:B------:R-:W-:Y:S01]  /*0850*/  @!P0 LEA.HI R0, R0, R154, RZ, 0x3 ;  /* 0x0000009a00008211 */ /* 0x000fe200078f18ff */
[----:B----4-:R-:W-:Y:S01]  /*0860*/  @!UP0 UMOV UR16, UR11 ;  /* 0x0000000b00108c82 */ /* 0x010fe20008000000 */
[----:B------:R-:W-:Y:S01]  /*0870*/  @!P0 LEA.HI R4, R4, R155, RZ, 0x3 ;  /* 0x0000009b04048211 */ /* 0x000fe200078f18ff */
[----:B------:R-:W-:Y:S01]  /*0880*/  USHF.R.S32.HI UR11, URZ, 0x1f, UR16 ;  /* 0x0000001f3f0b7899 */ /* 0x000fe20008011410 */
[----:B------:R-:W-:Y:S01]  /*0890*/  @!P0 LOP3.LUT R0, R0, 0xfffffff8, RZ, 0xc0, !PT ;  /* 0xfffffff800008812 */ /* 0x000fe200078ec0ff */
[----:B------:R4:W-:Y:S01]  /*08a0*/  @!P1 LDGSTS.E.BYPASS.LTC128B.128 [R10+0x6100], [R6.64], !P5 ;  /* 0x06100000060a9fae */ /* 0x0009e2000e901d4e */
[----:B------:R-:W-:Y:S01]  /*08b0*/  @!P0 LOP3.LUT R4, R4, 0xfffffff8, RZ, 0xc0, !PT ;  /* 0xfffffff804048812 */ /* 0x000fe200078ec0ff */
[----:B------:R-:W-:Y:S01]  /*08c0*/  UIMAD UR11, UR11, UR4, URZ ;  /* 0x000000040b0b72a4 */ /* 0x000fe2000f8e023f */
[----:B------:R-:W-:Y:S01]  /*08d0*/  PLOP3.LUT P6, PT, PT, PT, UP1, 0x80, 0x0 ;  /* 0x000000000000781c */ /* 0x000fe20003fcf018 */
[----:B-1----:R-:W-:Y:S01]  /*08e0*/  @!P0 IMAD.WIDE R8, R0, 0x2, R2 ;  /* 0x0000000200088825 */ /* 0x002fe200078e0202 */
[----:B------:R1:W-:Y:S01]  /*08f0*/  @!P1 LDGSTS.E.BYPASS.LTC128B.128 [R10+0x8100], [R14.64], !P4 ;  /* 0x081000000e0a9fae */ /* 0x0003e2000e101d4e */
[----:B------:R-:W-:-:S02]  /*0900*/  UIMAD.WIDE.U32 UR12, UR16, UR4, URZ ;  /* 0x00000004100c72a5 */ /* 0x000fc4000f8e003f */
[--C-:B------:R-:W-:Y:S01]  /*0910*/  @!P0 IMAD.WIDE R4, R4, 0x2, R2.reuse ;  /* 0x0000000204048825 */ /* 0x100fe200078e0202 */
[----:B------:R1:W-:Y:S01]  /*0920*/  @!P1 LDGSTS.E.BYPASS.LTC128B.128 [R10+0xa100], [R12.64], !P3 ;  /* 0x0a1000000c0a9fae */ /* 0x0003e2000d901d4e */
[----:B------:R-:W-:Y:S01]  /*0930*/  PLOP3.LUT P1, PT, PT, PT, UP1, 0x80, 0x0 ;  /* 0x000000000000781c */ /* 0x000fe20003f2f018 */
[----:B------:R-:W-:Y:S01]  /*0940*/  UIMAD UR11, UR16, UR5, UR11 ;  /* 0x00000005100b72a4 */ /* 0x000fe2000f8e020b */
[----:B------:R-:W-:Y:S01]  /*0950*/  @!P0 IMAD.WIDE R2, R56, 0x2, R2 ;  /* 0x0000000238028825 */ /* 0x000fe200078e0202 */
[----:B------:R-:W-:Y:S01]  /*0960*/  ULEA UR17, UR7, 0xffffffc0, 0x6 ;  /* 0xffffffc007117891 */ /* 0x000fe2000f8e303f */
[----:B------:R-:W-:Y:S01]  /*0970*/  STL [R1+0x38], R153 ;  /* 0x0000389901007387 */ /* 0x000fe20000100800 */
[----:B------:R-:W-:Y:S02]  /*0980*/  UIADD3 UR11, UR13, UR11, URZ ;  /* 0x0000000b0d0b7290 */ /* 0x000fe4000fffe03f */
[----:B------:R-:W-:Y:S01]  /*0990*/  ULDC.64 UR4, c[0x0][0x1e8] ;  /* 0x00007a0000047ab9 */ /* 0x000fe20000000a00 */
[----:B----4-:R-:W-:-:S02]  /*09a0*/  IMAD.U32 R7, RZ, RZ, UR7 ;  /* 0x00000007ff077e24 */ /* 0x010fc4000f8e00ff */
[----:B------:R-:W-:Y:S02]  /*09b0*/  @!P0 IMAD.SHL.U32 R6, R153, 0x2, RZ ;  /* 0x0000000299068824 */ /* 0x000fe400078e00ff */
[----:B------:R-:W-:Y:S01]  /*09c0*/  IMAD R0, R7, 0x40, R156 ;  /* 0x0000004007007824 */ /* 0x000fe200078e029c */
[----:B------:R-:W-:Y:S02]  /*09d0*/  @!P2 SHF.R.S32.HI R7, RZ, 0x1f, R155 ;  /* 0x0000001fff07a819 */ /* 0x000fe4000001149b */
[----:B------:R4:W-:Y:S02]  /*09e0*/  @!P0 LDGSTS.E.BYPASS.LTC128B.128 [R6+0x6900], [R2.64], !P5 ;  /* 0x0690000002068fae */ /* 0x0009e4000e901d4e */
[----:B------:R-:W-:Y:S02]  /*09f0*/  IADD3 R0, R0, -0x40, RZ ;  /* 0xffffffc000007810 */ /* 0x000fe40007ffe0ff */
[----:B------:R5:W-:Y:S01]  /*0a00*/  @!P0 LDGSTS.E.BYPASS.LTC128B.128 [R6+0x8900], [R4.64], !P4 ;  /* 0x0890000004068fae */ /* 0x000be2000e101d4e */
[----:B-1----:R-:W-:-:S03]  /*0a10*/  @!P2 LEA.HI R10, R7, R155, RZ, 0x3 ;  /* 0x0000009b070aa211 */ /* 0x002fc600078f18ff */
[----:B------:R1:W-:Y:S01]  /*0a20*/  @!P0 LDGSTS.E.BYPASS.LTC128B.128 [R6+0xa900], [R8.64], !P3 ;  /* 0x0a90000008068fae */ /* 0x0003e2000d901d4e */
[----:B------:R-:W-:Y:S02]  /*0a30*/  @!P2 LOP3.LUT R10, R10, 0xfffffff8, RZ, 0xc0, !PT ;  /* 0xfffffff80a0aa812 */ /* 0x000fe400078ec0ff */
[----:B----4-:R-:W-:Y:S01]  /*0a40*/  IADD3 R2, R19, 0x60, RZ ;  /* 0x0000006013027810 */ /* 0x010fe20007ffe0ff */
[----:B------:R-:W-:Y:S01]  /*0a50*/  SHFL.IDX PT, R3, R11, 0x3, 0x1c1f ;  /* 0x007c1f000b037f89 */ /* 0x000fe200000e0000 */
[----:B--2---:R-:W-:Y:S02]  /*0a60*/  IADD3 R19, R0, UR10, RZ ;  /* 0x0000000a00137c10 */ /* 0x004fe4000fffe0ff */
[----:B------:R-:W-:Y:S01]  /*0a70*/  ISETP.GE.AND P0, PT, R2, R17, PT ;  /* 0x000000110200720c */ /* 0x000fe20003f06270 */
[----:B-----5:R-:W-:Y:S02]  /*0a80*/  SHFL.IDX PT, R4, R16, 0x2, 0x1c1f ;  /* 0x005c1f0010047f89 */ /* 0x020fe400000e0000 */
[----:B------:R-:W-:Y:S01]  /*0a90*/  @P1 IMAD.HI.U32 R2, R19, c[0x0][0x2bc], RZ ;  /* 0x0000af0013021a27 */ /* 0x000fe200078e00ff */
[----:B------:R-:W-:Y:S01]  /*0aa0*/  ISETP.GE.AND P1, PT, R0, UR9, PT ;  /* 0x0000000900007c0c */ /* 0x000fe2000bf26270 */
[----:B------:R2:W4:Y:S01]  /*0ab0*/  SHFL.IDX PT, R5, R11, 0x2, 0x1c1f ;  /* 0x005c1f000b057f89 */ /* 0x00052200000e0000 */
[----:B-1----:R-:W-:Y:S01]  /*0ac0*/  @!P2 SHF.R.S32.HI R6, RZ, 0x1f, R154 ;  /* 0x0000001fff06a819 */ /* 0x002fe2000001149a */
[----:B------:R-:W-:Y:S01]  /*0ad0*/  IMAD.MOV.U32 R9, RZ, RZ, R19 ;  /* 0x000000ffff097224 */ /* 0x000fe200078e0013 */
[----:B------:R-:W-:-:S02]  /*0ae0*/  @P6 SHF.R.U32.HI R9, RZ, c[0x0][0x2c0], R2 ;  /* 0x0000b000ff096a19 */ /* 0x000fc40000011602 */
[----:B------:R1:W5:Y:S01]  /*0af0*/  SHFL.IDX PT, R2, R16, 0x3, 0x1c1f ;  /* 0x007c1f0010027f89 */ /* 0x00036200000e0000 */
[-C--:B------:R-:W-:Y:S02]  /*0b00*/  @!P2 LEA.HI R7, R6, R154.reuse, RZ, 0x3 ;  /* 0x0000009a0607a211 */ /* 0x080fe400078f18ff */
[----:B------:R-:W-:Y:S02]  /*0b10*/  @!P0 SHF.R.S32.HI R0, RZ, 0x1f, R155 ;  /* 0x0000001fff008819 */ /* 0x000fe4000001149b */
[----:B------:R-:W-:Y:S02]  /*0b20*/  @!P0 SHF.R.S32.HI R8, RZ, 0x1f, R154 ;  /* 0x0000001fff088819 */ /* 0x000fe4000001149a */
[----:B------:R-:W-:Y:S02]  /*0b30*/  @!P0 LEA.HI R6, R0, R155, RZ, 0x3 ;  /* 0x0000009b00068211 */ /* 0x000fe400078f18ff */
[----:B------:R-:W-:Y:S01]  /*0b40*/  @!P0 LEA.HI R0, R8, R154, RZ, 0x3 ;  /* 0x0000009a08008211 */ /* 0x000fe200078f18ff */
[----:B------:R-:W-:Y:S01]  /*0b50*/  @!P2 IMAD.SHL.U32 R8, R153, 0x2, RZ ;  /* 0x000000029908a824 */ /* 0x000fe200078e00ff */
[----:B------:R-:W-:-:S02]  /*0b60*/  @!P2 LOP3.LUT R7, R7, 0xfffffff8, RZ, 0xc0, !PT ;  /* 0xfffffff80707a812 */ /* 0x000fc400078ec0ff */
[----:B------:R-:W-:Y:S01]  /*0b70*/  @!P0 LOP3.LUT R20, R0, 0xfffffff8, RZ, 0xc0, !PT ;  /* 0xfffffff800148812 */ /* 0x000fe200078ec0ff */
[----:B------:R-:W-:Y:S01]  /*0b80*/  @!P0 IMAD.SHL.U32 R0, R153, 0x2, RZ ;  /* 0x0000000299008824 */ /* 0x000fe200078e00ff */
[----:B------:R-:W-:Y:S02]  /*0b90*/  ISETP.GT.OR P1, PT, R156, 0x3f, P1 ;  /* 0x0000003f9c00780c */ /* 0x000fe40000f24670 */
[----:B--2---:R-:W-:Y:S01]  /*0ba0*/  @!P0 LOP3.LUT R11, R6, 0xfffffff8, RZ, 0xc0, !PT ;  /* 0xfffffff8060b8812 */ /* 0x004fe200078ec0ff */
[----:B----4-:R-:W-:-:S04]  /*0bb0*/  @!P2 IMAD.WIDE R12, R56, 0x2, R4 ;  /* 0x00000002380ca825 */ /* 0x010fc800078e0204 */
[--C-:B-1----:R-:W-:Y:S01]  /*0bc0*/  @!P2 IMAD.WIDE R16, R10, 0x2, R4.reuse ;  /* 0x000000020a10a825 */ /* 0x102fe200078e0204 */
[----:B------:R1:W-:Y:S03]  /*0bd0*/  @!P2 LDGSTS.E.BYPASS.LTC128B.128 [R8+0x7100], [R12.64], !P5 ;  /* 0x071000000c08afae */ /* 0x0003e6000e901d4e */
[----:B------:R-:W-:Y:S01]  /*0be0*/  @!P2 IMAD.WIDE R14, R7, 0x2, R4 ;  /* 0x00000002070ea825 */ /* 0x000fe200078e0204 */
[----:B------:R1:W-:Y:S01]  /*0bf0*/  @!P2 LDGSTS.E.BYPASS.LTC128B.128 [R8+0x9100], [R16.64], !P4 ;  /* 0x091000001008afae */ /* 0x0003e2000e101d4e */
[----:B---3--:R-:W-:Y:S02]  /*0c00*/  @!P1 IADD3 R18, P6, R9, UR12, RZ ;  /* 0x0000000c09129c10 */ /* 0x008fe4000ffde0ff */
[----:B-----5:R-:W-:Y:S01]  /*0c10*/  @!P0 IMAD.WIDE R10, R11, 0x2, R2 ;  /* 0x000000020b0a8825 */ /* 0x020fe200078e0202 */
[----:B------:R1:W-:Y:S01]  /*0c20*/  @!P2 LDGSTS.E.BYPASS.LTC128B.128 [R8+0xb100], [R14.64], !P3 ;  /* 0x0b1000000e08afae */ /* 0x0003e2000d901d4e */
[----:B------:R-:W-:-:S02]  /*0c30*/  @!P1 LEA.HI.X.SX32 R21, R9, UR11, 0x1, P6 ;  /* 0x0000000b09159c11 */ /* 0x000fc4000b0f0eff */
[----:B------:R-:W-:Y:S01]  /*0c40*/  @!P0 IMAD.WIDE R4, R20, 0x2, R2 ;  /* 0x0000000214048825 */ /* 0x000fe200078e0202 */
[----:B------:R-:W-:-:S03]  /*0c50*/  @!P1 LEA R6, P6, R18, c[0x0][0x2a0], 0x2 ;  /* 0x0000a80012069a11 */ /* 0x000fc600078c10ff */
[----:B------:R-:W-:Y:S01]  /*0c60*/  @!P0 IMAD.WIDE R2, R56, 0x2, R2 ;  /* 0x0000000238028825 */ /* 0x000fe200078e0202 */
[----:B------:R-:W-:-:S04]  /*0c70*/  @!P1 LEA.HI.X R7, R18, c[0x0][0x2a4], R21, 0x2, P6 ;  /* 0x0000a90012079a11 */ /* 0x000fc800030f1415 */
[----:B------:R2:W-:Y:S04]  /*0c80*/  @!P0 LDGSTS.E.BYPASS.LTC128B.128 [R0+0x7900], [R2.64], !P5 ;  /* 0x0790000002008fae */ /* 0x0005e8000e901d4e */
[----:B------:R2:W-:Y:S04]  /*0c90*/  @!P0 LDGSTS.E.BYPASS.LTC128B.128 [R0+0x9900], [R10.64], !P4 ;  /* 0x099000000a008fae */ /* 0x0005e8000e101d4e */
[----:B------:R2:W-:Y:S04]  /*0ca0*/  @!P0 LDGSTS.E.BYPASS.LTC128B.128 [R0+0xb900], [R4.64], !P3 ;  /* 0x0b90000004008fae */ /* 0x0005e8000d901d4e */
[----:B------:R-:W0:Y:S04]  /*0cb0*/  LDGDEPBAR ;  /* 0x00000000000079af */ /* 0x000e280000000000 */
[----:B------:R-:W-:Y:S06]  /*0cc0*/  BAR.SYNC.DEFER_BLOCKING 0x0 ;  /* 0x0000000000007b1d */ /* 0x000fec0000010000 */
[----:B------:R3:W4:Y:S01]  /*0cd0*/  @!P1 LDG.E R236, [R6.64] ;  /* 0x0000000e06ec9981 */ /* 0x000722000c1e1900 */
[----:B--2---:R-:W-:Y:S01]  /*0ce0*/  IMAD.MOV R0, RZ, RZ, -R9 ;  /* 0x000000ffff007224 */ /* 0x004fe200078e0a09 */
[----:B------:R-:W-:Y:S01]  /*0cf0*/  LEA.HI R5, R22, R57, RZ, 0x4 ;  /* 0x0000003916057211 */ /* 0x000fe200078f20ff */
[----:B------:R-:W-:Y:S01]  /*0d00*/  UIMAD UR16, UR6, UR4, URZ ;  /* 0x00000004061072a4 */ /* 0x000fe2000f8e023f */
[----:B-1----:R-:W-:Y:S01]  /*0d10*/  LOP3.LUT R8, R25, 0xfffffff8, RZ, 0xc0, !PT ;  /* 0xfffffff819087812 */ /* 0x002fe200078ec0ff */
[----:B------:R-:W-:Y:S01]  /*0d20*/  IMAD R238, R0, c[0x0][0x2b8], R19 ;  /* 0x0000ae0000ee7a24 */ /* 0x000fe200078e0213 */
[----:B------:R-:W-:Y:S01]  /*0d30*/  UIMAD.WIDE.U32 UR18, UR8, UR4, URZ ;  /* 0x00000004081272a5 */ /* 0x000fe2000f8e003f */
[----:B------:R-:W-:Y:S01]  /*0d40*/  ISETP.GE.AND P3, PT, R56, c[0x0][0x1d4], PT ;  /* 0x0000750038007a0c */ /* 0x000fe20003f66270 */
[----:B------:R-:W-:Y:S01]  /*0d50*/  UIMAD UR16, UR8, UR5, UR16 ;  /* 0x00000005081072a4 */ /* 0x000fe2000f8e0210 */
[----:B------:R-:W-:Y:S01]  /*0d60*/  IMAD.WIDE.U32 R2, R238, c[0x0][0x1e0], RZ ;  /* 0x00007800ee027a25 */ /* 0x000fe200078e00ff */
[----:B------:R-:W-:Y:S01]  /*0d70*/  SHF.R.S32.HI R23, RZ, 0x1f, R238 ;  /* 0x0000001fff177819 */ /* 0x000fe200000114ee */
[----:B------:R-:W-:Y:S01]  /*0d80*/  UIADD3 UR17, UR9, -UR17, URZ ;  /* 0x8000001109117290 */ /* 0x000fe2000fffe03f */
[----:B------:R-:W-:Y:S01]  /*0d90*/  ISETP.GE.AND P4, PT, R155, c[0x0][0x1d4], PT ;  /* 0x000075009b007a0c */ /* 0x000fe20003f86270 */
[----:B------:R-:W-:Y:S01]  /*0da0*/  UIADD3 UR16, UR19, UR16, URZ ;  /* 0x0000001013107290 */ /* 0x000fe2000fffe03f */
[----:B------:R-:W-:Y:S01]  /*0db0*/  IMAD.IADD R8, R57, 0x1, -R8 ;  /* 0x0000000139087824 */ /* 0x000fe200078e0a08 */
[----:B------:R-:W-:Y:S01]  /*0dc0*/  ISETP.GE.AND P5, PT, R154, c[0x0][0x1d4], PT ;  /* 0x000075009a007a0c */ /* 0x000fe20003fa6270 */
[----:B------:R-:W-:Y:S01]  /*0dd0*/  IMAD R0, R23, c[0x0][0x1e0], RZ ;  /* 0x0000780017007a24 */ /* 0x000fe200078e02ff */
[----:B------:R-:W-:Y:S01]  /*0de0*/  IADD3 R26, -R26, UR17, RZ ;  /* 0x000000111a1a7c10 */ /* 0x000fe2000fffe1ff */
[----:B------:R-:W-:Y:S01]  /*0df0*/  UISETP.GE.AND UP0, UPT, UR9, 0x1, UPT ;  /* 0x000000010900788c */ /* 0x000fe2000bf06270 */
[----:B------:R-:W-:Y:S01]  /*0e00*/  LEA.HI R16, R8, R8, RZ, 0x1 ;  /* 0x0000000808107211 */ /* 0x000fe200078f08ff */
[----:B------:R-:W-:Y:S01]  /*0e10*/  IMAD R0, R238, c[0x0][0x1e4], R0 ;  /* 0x00007900ee007a24 */ /* 0x000fe200078e0200 */
[----:B------:R-:W-:Y:S01]  /*0e20*/  ISETP.GE.AND P1, PT, R26, 0x1, PT ;  /* 0x000000011a00780c */ /* 0x000fe20003f26270 */
[----:B------:R-:W-:Y:S01]  /*0e30*/  ULDC.64 UR4, c[0x0][0x210] ;  /* 0x0000840000047ab9 */ /* 0x000fe20000000a00 */
[----:B------:R-:W-:Y:S01]  /*0e40*/  ISETP.GT.AND P2, PT, R156, 0x3f, PT ;  /* 0x0000003f9c00780c */ /* 0x000fe20003f44270 */
[----:B------:R-:W-:Y:S01]  /*0e50*/  IMAD.IADD R3, R3, 0x1, R0 ;  /* 0x0000000103037824 */ /* 0x000fe200078e0200 */
[----:B---3--:R-:W-:Y:S01]  /*0e60*/  SHF.R.S32.HI R6, RZ, 0x4, R5 ;  /* 0x00000004ff067819 */ /* 0x008fe20000011405 */
[----:B------:R-:W-:Y:S01]  /*0e70*/  UIMAD UR6, UR6, UR4, URZ ;  /* 0x00000004060672a4 */ /* 0x000fe2000f8e023f */
[C---:B------:R-:W-:Y:S01]  /*0e80*/  LOP3.LUT R0, R5.reuse, 0xfffffff0, RZ, 0xc0, !PT ;  /* 0xfffffff005007812 */ /* 0x040fe200078ec0ff */
[----:B------:R-:W-:Y:S01]  /*0e90*/  UIMAD.WIDE.U32 UR20, UR8, UR4, URZ ;  /* 0x00000004081472a5 */ /* 0x000fe2000f8e003f */
[----:B------:R-:W-:Y:S01]  /*0ea0*/  LEA.HI R4, R5, R6, RZ, 0x1 ;  /* 0x0000000605047211 */ /* 0x000fe200078f08ff */
[----:B------:R-:W-:Y:S01]  /*0eb0*/  UIMAD UR5, UR8, UR5, UR6 ;  /* 0x00000005080572a4 */ /* 0x000fe2000f8e0206 */
[----:B------:R-:W-:Y:S01]  /*0ec0*/  SEL R152, RZ, 0x10, P5 ;  /* 0x00000010ff987807 */ /* 0x000fe20002800000 */
[----:B------:R-:W-:Y:S01]  /*0ed0*/  IMAD.IADD R0, R57, 0x1, -R0 ;  /* 0x0000000139007824 */ /* 0x000fe200078e0a00 */
[----:B------:R-:W-:Y:S01]  /*0ee0*/  LOP3.LUT R4, R4, 0xfffffffe, RZ, 0xc0, !PT ;  /* 0xfffffffe04047812 */ /* 0x000fe200078ec0ff */
[----:B------:R-:W-:Y:S01]  /*0ef0*/  @P1 IMAD.SHL.U32 R14, R153, 0x2, RZ ;  /* 0x00000002990e1824 */ /* 0x000fe200078e00ff */
[----:B------:R-:W-:-:S02]  /*0f00*/  UIADD3 UR5, UR21, UR5, URZ ;  /* 0x0000000515057290 */ /* 0x000fc4000fffe03f */
[----:B------:R-:W-:Y:S01]  /*0f10*/  SHF.R.S32.HI R9, RZ, 0x1f, R0 ;  /* 0x0000001fff097819 */ /* 0x000fe20000011400 */
[----:B------:R-:W-:Y:S01]  /*0f20*/  IMAD.IADD R19, R6, 0x1, -R4 ;  /* 0x0000000106137824 */ /* 0x000fe200078e0a04 */
[-C--:B------:R-:W-:Y:S02]  /*0f30*/  LEA.HI R4, R0, R0.reuse, RZ, 0x1 ;  /* 0x0000000000047211 */ /* 0x080fe400078f08ff */
[----:B------:R-:W-:Y:S02]  /*0f40*/  LEA.HI R20, R9, R0, RZ, 0x3 ;  /* 0x0000000009147211 */ /* 0x000fe400078f18ff */
[----:B------:R-:W-:Y:S02]  /*0f50*/  LOP3.LUT R6, R4, 0x7fffffe, RZ, 0xc0, !PT ;  /* 0x07fffffe04067812 */ /* 0x000fe400078ec0ff */
[----:B------:R-:W-:-:S03]  /*0f60*/  SHF.R.S32.HI R9, RZ, 0x1, R4 ;  /* 0x00000001ff097819 */ /* 0x000fc60000011404 */
[----:B------:R-:W-:Y:S01]  /*0f70*/  IMAD.IADD R21, R0, 0x1, -R6 ;  /* 0x0000000100157824 */ /* 0x000fe200078e0a06 */
[----:B------:R-:W-:-:S04]  /*0f80*/  SHF.R.S32.HI R0, RZ, 0x1f, R4 ;  /* 0x0000001fff007819 */ /* 0x000fc80000011404 */
[----:B------:R-:W-:-:S04]  /*0f90*/  LEA.HI R0, R0, R9, RZ, 0x2 ;  /* 0x0000000900007211 */ /* 0x000fc800078f10ff */
[----:B------:R-:W-:-:S05]  /*0fa0*/  LOP3.LUT R0, R0, 0xfffffffc, RZ, 0xc0, !PT ;  /* 0xfffffffc00007812 */ /* 0x000fca00078ec0ff */
[----:B------:R-:W-:Y:S01]  /*0fb0*/  IMAD.IADD R18, R9, 0x1, -R0 ;  /* 0x0000000109127824 */ /* 0x000fe200078e0a00 */
[----:B----4-:R-:W-:Y:S01]  /*0fc0*/  SHF.R.S32.HI R22, RZ, 0x1f, R236 ;  /* 0x0000001fff167819 */ /* 0x010fe200000114ec */
[----:B------:R-:W-:-:S04]  /*0fd0*/  IMAD.WIDE.U32 R2, R236, c[0x0][0x1f0], R2 ;  /* 0x00007c00ec027a25 */ /* 0x000fc800078e0002 */
[----:B------:R-:W-:Y:S01]  /*0fe0*/  IMAD R5, R22, c[0x0][0x1f0], RZ ;  /* 0x00007c0016057a24 */ /* 0x000fe200078e02ff */
[----:B------:R-:W-:-:S03]  /*0ff0*/  IADD3 R7, P0, R2, UR18, RZ ;  /* 0x0000001202077c10 */ /* 0x000fc6000ff1e0ff */
[----:B------:R-:W-:-:S05]  /*1000*/  IMAD R5, R236, c[0x0][0x1f4], R5 ;  /* 0x00007d00ec057a24 */ /* 0x000fca00078e0205 */
[----:B------:R-:W-:Y:S02]  /*1010*/  IADD3.X R2, R3, UR16, R5, P0, !PT ;  /* 0x0000001003027c10 */ /* 0x000fe400087fe405 */
[----:B------:R-:W-:-:S04]  /*1020*/  LEA R6, P0, R7, c[0x0][0x1c8], 0x1 ;  /* 0x0000720007067a11 */ /* 0x000fc800078008ff */
[----:B------:R-:W-:Y:S01]  /*1030*/  LEA.HI.X R3, R7, c[0x0][0x1cc], R2, 0x1, P0 ;  /* 0x0000730007037a11 */ /* 0x000fe200000f0c02 */
[----:B------:R-:W-:Y:S01]  /*1040*/  SHFL.IDX PT, R4, R6, RZ, 0x1c1f ;  /* 0x001c1fff06047589 */ /* 0x000fe200000e0000 */
[----:B------:R-:W-:Y:S02]  /*1050*/  ISETP.GE.AND P0, PT, R26, 0x21, PT ;  /* 0x000000211a00780c */ /* 0x000fe40003f06270 */
[----:B------:R-:W-:Y:S01]  /*1060*/  LOP3.LUT R7, R16, 0x3fffffe, RZ, 0xc0, !PT ;  /* 0x03fffffe10077812 */ /* 0x000fe200078ec0ff */
[----:B------:R-:W1:Y:S04]  /*1070*/  SHFL.IDX PT, R5, R3, RZ, 0x1c1f ;  /* 0x001c1fff03057589 */ /* 0x000e6800000e0000 */
[----:B------:R2:W-:Y:S01]  /*1080*/  SHFL.IDX PT, R2, R6, 0x1, 0x1c1f ;  /* 0x003c1f0006027f89 */ /* 0x0005e200000e0000 */
[----:B------:R-:W-:Y:S01]  /*1090*/  IMAD.IADD R17, R8, 0x1, -R7 ;  /* 0x0000000108117824 */ /* 0x000fe200078e0a07 */
[----:B------:R-:W-:-:S02]  /*10a0*/  @P1 SHF.R.S32.HI R7, RZ, 0x1f, R155 ;  /* 0x0000001fff071819 */ /* 0x000fc4000001149b */
[----:B------:R-:W3:Y:S02]  /*10b0*/  SHFL.IDX PT, R3, R3, 0x1, 0x1c1f ;  /* 0x003c1f0003037f89 */ /* 0x000ee400000e0000 */
[----:B------:R-:W-:Y:S01]  /*10c0*/  @P0 SHF.R.S32.HI R0, RZ, 0x1f, R155 ;  /* 0x0000001fff000819 */ /* 0x000fe2000001149b */
[----:B------:R-:W-:Y:S01]  /*10d0*/  @P0 IMAD.SHL.U32 R15, R153, 0x2, RZ ;  /* 0x00000002990f0824 */ /* 0x000fe200078e00ff */
[--C-:B------:R-:W-:Y:S02]  /*10e0*/  @P0 SHF.R.S32.HI R8, RZ, 0x1f, R154.reuse ;  /* 0x0000001fff080819 */ /* 0x100fe4000001149a */
[----:B------:R-:W-:Y:S02]  /*10f0*/  @P1 LEA.HI R7, R7, R155, RZ, 0x3 ;  /* 0x0000009b07071211 */ /* 0x000fe400078f18ff */
[----:B--2---:R-:W-:-:S04]  /*1100*/  @P1 SHF.R.S32.HI R6, RZ, 0x1f, R154 ;  /* 0x0000001fff061819 */ /* 0x004fc8000001149a */
[-C--:B------:R-:W-:Y:S02]  /*1110*/  @P1 LEA.HI R12, R6, R154.reuse, RZ, 0x3 ;  /* 0x0000009a060c1211 */ /* 0x080fe400078f18ff */
[----:B------:R-:W-:Y:S02]  /*1120*/  @P0 LEA.HI R6, R0, R155, RZ, 0x3 ;  /* 0x0000009b00060211 */ /* 0x000fe400078f18ff */
[----:B------:R-:W-:Y:S02]  /*1130*/  @P0 LEA.HI R0, R8, R154, RZ, 0x3 ;  /* 0x0000009a08000211 */ /* 0x000fe400078f18ff */
[----:B------:R-:W-:Y:S02]  /*1140*/  @P1 LOP3.LUT R8, R7, 0xfffffff8, RZ, 0xc0, !PT ;  /* 0xfffffff807081812 */ /* 0x000fe400078ec0ff */
[----:B------:R-:W-:Y:S02]  /*1150*/  @P1 LOP3.LUT R12, R12, 0xfffffff8, RZ, 0xc0, !PT ;  /* 0xfffffff80c0c1812 */ /* 0x000fe400078ec0ff */
[----:B------:R-:W-:Y:S01]  /*1160*/  @P0 LOP3.LUT R0, R0, 0xfffffff8, RZ, 0xc0, !PT ;  /* 0xfffffff800000812 */ /* 0x000fe200078ec0ff */
[----:B-1----:R-:W-:Y:S01]  /*1170*/  @P1 IMAD.WIDE R8, R8, 0x2, R4 ;  /* 0x0000000208081825 */ /* 0x002fe200078e0204 */
[----:B------:R-:W-:-:S03]  /*1180*/  @P0 LOP3.LUT R6, R6, 0xfffffff8, RZ, 0xc0, !PT ;  /* 0xfffffff806060812 */ /* 0x000fc600078ec0ff */
[----:B------:R-:W-:-:S04]  /*1190*/  @P1 IMAD.WIDE R12, R12, 0x2, R4 ;  /* 0x000000020c0c1825 */ /* 0x000fc800078e0204 */
[----:B------:R-:W-:-:S04]  /*11a0*/  @P1 IMAD.WIDE R4, R56, 0x2, R4 ;  /* 0x0000000238041825 */ /* 0x000fc800078e0204 */
[----:B---3--:R-:W-:Y:S01]  /*11b0*/  @P0 IMAD.WIDE R10, R0, 0x2, R2 ;  /* 0x00000002000a0825 */ /* 0x008fe200078e0202 */
[----:B------:R-:W-:Y:S01]  /*11c0*/  SHF.R.S32.HI R0, RZ, 0x1, R16 ;  /* 0x00000001ff007819 */ /* 0x000fe20000011410 */
[----:B------:R1:W-:Y:S02]  /*11d0*/  @P1 LDGSTS.E.BYPASS.LTC128B.128 [R14+0x3100], [R4.64], !P3 ;  /* 0x03100000040e1fae */ /* 0x0003e4000d901d4e */
[--C-:B------:R-:W-:Y:S02]  /*11e0*/  @P0 IMAD.WIDE R6, R6, 0x2, R2.reuse ;  /* 0x0000000206060825 */ /* 0x100fe400078e0202 */
[----:B------:R2:W-:Y:S02]  /*11f0*/  @P1 LDGSTS.E.BYPASS.LTC128B.128 [R14+0x4100], [R8.64], !P4 ;  /* 0x04100000080e1fae */ /* 0x0005e4000e101d4e */
[----:B------:R-:W-:Y:S02]  /*1200*/  @P0 IMAD.WIDE R2, R56, 0x2, R2 ;  /* 0x0000000238020825 */ /* 0x000fe400078e0202 */
[----:B------:R2:W-:Y:S01]  /*1210*/  @P1 LDGSTS.E.BYPASS.LTC128B.128 [R14+0x5100], [R12.64], !P5 ;  /* 0x051000000c0e1fae */ /* 0x0005e2000e901d4e */
[C---:B------:R-:W-:Y:S01]  /*1220*/  LOP3.LUT P1, RZ, R0.reuse, 0x2, RZ, 0xc0, !PT ;  /* 0x0000000200ff7812 */ /* 0x040fe2000782c0ff */
[----:B------:R-:W-:-:S02]  /*1230*/  IMAD.SHL.U32 R0, R0, 0x40, RZ ;  /* 0x0000004000007824 */ /* 0x000fc400078e00ff */
[----:B------:R3:W-:Y:S03]  /*1240*/  @P0 LDGSTS.E.BYPASS.LTC128B.128 [R15+0x3900], [R2.64], !P3 ;  /* 0x03900000020f0fae */ /* 0x0007e6000d901d4e */
[----:B------:R-:W-:Y:S01]  /*1250*/  LOP3.LUT R0, R0, 0xc0, RZ, 0xc0, !PT ;  /* 0x000000c000007812 */ /* 0x000fe200078ec0ff */
[----:B------:R4:W-:Y:S04]  /*1260*/  @P0 LDGSTS.E.BYPASS.LTC128B.128 [R15+0x4900], [R6.64], !P4 ;  /* 0x04900000060f0fae */ /* 0x0009e8000e101d4e */
[----:B------:R2:W-:Y:S01]  /*1270*/  @P0 LDGSTS.E.BYPASS.LTC128B.128 [R15+0x5900], [R10.64], !P5 ;  /* 0x059000000a0f0fae */ /* 0x0005e2000e901d4e */
[----:B------:R-:W-:-:S03]  /*1280*/  LOP3.LUT P0, RZ, R18, 0x2, RZ, 0xc0, !PT ;  /* 0x0000000212ff7812 */ /* 0x000fc6000780c0ff */
[----:B------:R-:W0:Y:S01]  /*1290*/  LDGDEPBAR ;  /* 0x00000000000079af */ /* 0x000e220000000000 */
[----:B-1----:R-:W-:Y:S02]  /*12a0*/  IMAD.SHL.U32 R4, R18, 0x40, RZ ;  /* 0x0000004012047824 */ /* 0x002fe400078e00ff */
[----:B------:R-:W-:Y:S02]  /*12b0*/  IMAD.SHL.U32 R5, R20, 0x20, RZ ;  /* 0x0000002014057824 */ /* 0x000fe400078e00ff */
[----:B---3--:R-:W-:Y:S02]  /*12c0*/  IMAD.SHL.U32 R2, R24, 0x8, RZ ;  /* 0x0000000818027824 */ /* 0x008fe400078e00ff */
[----:B----4-:R-:W-:-:S03]  /*12d0*/  IMAD R7, R19, 0x8, R17 ;  /* 0x0000000813077824 */ /* 0x010fc600078e0211 */
[----:B------:R-:W-:Y:S01]  /*12e0*/  LOP3.LUT R3, R0, 0x8, R2, 0xf8, !PT ;  /* 0x0000000800037812 */ /* 0x000fe200078ef802 */
[----:B------:R-:W-:Y:S01]  /*12f0*/  IMAD.SHL.U32 R6, R19, 0x8, RZ ;  /* 0x0000000813067824 */ /* 0x000fe200078e00ff */
[----:B------:R-:W-:Y:S02]  /*1300*/  SHF.R.U32.HI R0, RZ, 0x3, R0 ;  /* 0x00000003ff007819 */ /* 0x000fe40000011600 */
[----:B------:R-:W-:Y:S01]  /*1310*/  LOP3.LUT R2, R4, 0xc0, RZ, 0xc0, !PT ;  /* 0x000000c004027812 */ /* 0x000fe200078ec0ff */
[----:B------:R-:W-:-:S04]  /*1320*/  DEPBAR.LE SB0, 0x1 ;  /* 0x000080400000791a */ /* 0x000fc80000000000 */
[----:B------:R-:W-:Y:S01]  /*1330*/  LOP3.LUT R17, R5, 0xffffff00, RZ, 0xc0, !PT ;  /* 0xffffff0005117812 */ /* 0x000fe200078ec0ff */
[----:B------:R-:W-:-:S04]  /*1340*/  DEPBAR.LE SB0, 0x0 ;  /* 0x000080000000791a */ /* 0x000fc80000000000 */
[----:B------:R-:W-:Y:S02]  /*1350*/  LOP3.LUT R0, R3, R0, RZ, 0x3c, !PT ;  /* 0x0000000003007212 */ /* 0x000fe400078e3cff */
[----:B------:R-:W-:Y:S02]  /*1360*/  LOP3.LUT R4, R2, 0x8, R6, 0xf8, !PT ;  /* 0x0000000802047812 */ /* 0x000fe400078ef806 */
[----:B------:R-:W-:Y:S01]  /*1370*/  SHF.R.U32.HI R3, RZ, 0x3, R2 ;  /* 0x00000003ff037819 */ /* 0x000fe20000011602 */
[----:B------:R-:W-:Y:S02]  /*1380*/  IMAD R2, R27, 0x200, R17 ;  /* 0x000002001b027824 */ /* 0x000fe400078e0211 */
[----:B------:R-:W-:Y:S01]  /*1390*/  IMAD.U32 R0, R7, 0x20, R0 ;  /* 0x0000002007007824 */ /* 0x000fe200078e0000 */
[----:B------:R-:W-:Y:S01]  /*13a0*/  LOP3.LUT R16, R4, R3, RZ, 0x3c, !PT ;  /* 0x0000000304107212 */ /* 0x000fe200078e3cff */
[----:B------:R-:W-:Y:S02]  /*13b0*/  IMAD R2, R21, 0x20, R2 ;  /* 0x0000002015027824 */ /* 0x000fe400078e0202 */
[----:B------:R-:W-:Y:S01]  /*13c0*/  IMAD.SHL.U32 R216, R0, 0x2, RZ ;  /* 0x0000000200d87824 */ /* 0x000fe200078e00ff */
[----:B------:R-:W-:Y:S01]  /*13d0*/  BAR.SYNC.DEFER_BLOCKING 0x0 ;  /* 0x0000000000007b1d */ /* 0x000fe20000010000 */
[----:B------:R-:W-:-:S02]  /*13e0*/  IMAD.IADD R0, R16, 0x1, R2 ;  /* 0x0000000110007824 */ /* 0x000fc400078e0202 */
[----:B------:R-:W-:Y:S01]  /*13f0*/  IMAD.MOV.U32 R3, RZ, RZ, 0x10 ;  /* 0x00000010ff037424 */ /* 0x000fe200078e00ff */
[----:B------:R-:W-:Y:S01]  /*1400*/  IADD3 R2, R216, 0x3100, RZ ;  /* 0x00003100d8027810 */ /* 0x000fe20007ffe0ff */
[----:B------:R-:W-:Y:S01]  /*1410*/  IMAD.SHL.U32 R219, R0, 0x2, RZ ;  /* 0x0000000200db7824 */ /* 0x000fe200078e00ff */
[----:B------:R-:W-:Y:S02]  /*1420*/  SHF.R.S32.HI R0, RZ, 0x1f, R27 ;  /* 0x0000001fff007819 */ /* 0x000fe4000001141b */
[----:B------:R-:W-:Y:S02]  /*1430*/  IADD3 R221, R216, 0x3120, RZ ;  /* 0x00003120d8dd7810 */ /* 0x000fe40007ffe0ff */
[----:B------:R-:W-:Y:S02]  /*1440*/  LEA.HI R0, R0, R27, RZ, 0x2 ;  /* 0x0000001b00007211 */ /* 0x000fe400078f10ff */
[----:B------:R-:W-:Y:S02]  /*1450*/  @P1 IADD3 R221, R2, -0x20, RZ ;  /* 0xffffffe002dd1810 */ /* 0x000fe40007ffe0ff */
[----:B------:R-:W-:-:S02]  /*1460*/  LOP3.LUT R2, R32, 0xffffffe0, RZ, 0xc0, !PT ;  /* 0xffffffe020027812 */ /* 0x000fc400078ec0ff */
[----:B------:R-:W-:Y:S02]  /*1470*/  LOP3.LUT R0, R0, 0xfffffffc, RZ, 0xc0, !PT ;  /* 0xfffffffc00007812 */ /* 0x000fe400078ec0ff */
[----:B------:R-:W-:Y:S01]  /*1480*/  SEL R3, R3, 0xfffffff0, !P0 ;  /* 0xfffffff003037807 */ /* 0x000fe20004000000 */
[----:B------:R-:W-:Y:S01]  /*1490*/  IMAD.IADD R57, R57, 0x1, -R2 ;  /* 0x0000000139397824 */ /* 0x000fe200078e0a02 */
[----:B------:R-:W-:Y:S01]  /*14a0*/  PLOP3.LUT P0, PT, PT, PT, UP0, 0x80, 0x0 ;  /* 0x000000000000781c */ /* 0x000fe20003f0f008 */
[----:B------:R-:W-:Y:S01]  /*14b0*/  IMAD.IADD R2, R27, 0x1, -R0 ;  /* 0x000000011b027824 */ /* 0x000fe200078e0a00 */
[----:B------:R-:W-:Y:S01]  /*14c0*/  IADD3 R232, R221, 0x400, RZ ;  /* 0x00000400dde87810 */ /* 0x000fe20007ffe0ff */
[----:B------:R-:W-:Y:S01]  /*14d0*/  IMAD R220, R3, 0x2, R219 ;  /* 0x0000000203dc7824 */ /* 0x000fe200078e02db */
[----:B--2---:R1:W2:Y:S01]  /*14e0*/  LDSM.16.M88.4 R12, [R219+0x6100] ;  /* 0x00610000db0c783b */ /* 0x0042a20000000200 */
[----:B------:R-:W-:Y:S01]  /*14f0*/  IMAD R0, R21, 0x20, R17 ;  /* 0x0000002015007824 */ /* 0x000fe200078e0211 */
[----:B------:R-:W-:-:S02]  /*1500*/  IADD3 R231, R221, 0x800, RZ ;  /* 0x00000800dde77810 */ /* 0x000fc40007ffe0ff */
[----:B------:R1:W-:Y:S01]  /*1510*/  STL [R1+0x50], R2 ;  /* 0x0000500201007387 */ /* 0x0003e20000100800 */
[----:B------:R-:W-:Y:S01]  /*1520*/  IMAD.IADD R0, R16, 0x1, R0 ;  /* 0x0000000110007824 */ /* 0x000fe200078e0200 */
[----:B------:R-:W-:Y:S02]  /*1530*/  IADD3 R230, R221, 0xc00, RZ ;  /* 0x00000c00dde67810 */ /* 0x000fe40007ffe0ff */
[----:B------:R1:W3:Y:S04]  /*1540*/  LDSM.16.M88.4 R8, [R219+0x7100] ;  /* 0x00710000db08783b */ /* 0x0002e80000000200 */
[----:B------:R1:W4:Y:S04]  /*1550*/  LDSM.16.M88.4 R28, [R216+0x3100] ;  /* 0x00310000d81c783b */ /* 0x0003280000000200 */
[----:B------:R1:W1:Y:S04]  /*1560*/  LDSM.16.M88.4 R48, [R216+0x3500] ;  /* 0x00350000d830783b */ /* 0x0002680000000200 */
[----:B------:R1:W1:Y:S04]  /*1570*/  LDSM.16.M88.4 R44, [R216+0x3900] ;  /* 0x00390000d82c783b */ /* 0x0002680000000200 */
[----:B------:R1:W1:Y:S04]  /*1580*/  LDSM.16.M88.4 R40, [R216+0x3d00] ;  /* 0x003d0000d828783b */ /* 0x0002680000000200 */
[----:B------:R1:W1:Y:S04]  /*1590*/  LDSM.16.M88.4 R36, [R220+0x6100] ;  /* 0x00610000dc24783b */ /* 0x0002680000000200 */
[----:B------:R1:W1:Y:S04]  /*15a0*/  LDSM.16.M88.4 R4, [R220+0x7100] ;  /* 0x00710000dc04783b */ /* 0x0002680000000200 */
[----:B------:R1:W1:Y:S04]  /*15b0*/  LDSM.16.M88.4 R80, [R221] ;  /* 0x00000000dd50783b */ /* 0x0002680000000200 */
[----:B------:R1:W1:Y:S04]  /*15c0*/  LDSM.16.M88.4 R104, [R221+0x400] ;  /* 0x00040000dd68783b */ /* 0x0002680000000200 */
[----:B------:R1:W1:Y:S04]  /*15d0*/  LDSM.16.M88.4 R112, [R221+0x800] ;  /* 0x00080000dd70783b */ /* 0x0002680000000200 */
[----:B------:R1:W1:Y:S01]  /*15e0*/  LDSM.16.M88.4 R116, [R221+0xc00] ;  /* 0x000c0000dd74783b */ /* 0x0002620000000200 */
[----:B------:R-:W-:Y:S05]  /*15f0*/  @!P0 BRA `(.L_x_0) ;  /* 0x0000036000008947 */ /* 0x000fea0003800000 */
[----:B-123--:R-:W-:Y:S01]  /*1600*/  IMAD R2, R23, c[0x0][0x208], RZ ;  /* 0x0000820017027a24 */ /* 0x00efe200078e02ff */
[----:B------:R-:W-:Y:S01]  /*1610*/  P2R R27, PR, RZ, 0x4 ;  /* 0x00000004ff1b7803 */ /* 0x000fe20000000000 */
[----:B------:R-:W-:Y:S01]  /*1620*/  IMAD.WIDE.U32 R16, R238, c[0x0][0x208], RZ ;  /* 0x00008200ee107a25 */ /* 0x000fe200078e00ff */
[----:B------:R-:W-:-:S02]  /*1630*/  ISETP.GE.AND P2, PT, R56, c[0x0][0x1d4], PT ;  /* 0x0000750038007a0c */ /* 0x000fc40003f46270 */
[----:B------:R-:W-:Y:S01]  /*1640*/  ISETP.GE.AND P6, PT, R155, c[0x0][0x1d4], PT ;  /* 0x000075009b007a0c */ /* 0x000fe20003fc6270 */
[----:B------:R-:W-:Y:S01]  /*1650*/  IMAD R2, R238, c[0x0][0x20c], R2 ;  /* 0x00008300ee027a24 */ /* 0x000fe200078e0202 */
[----:B------:R-:W-:Y:S01]  /*1660*/  ISETP.LT.OR P1, PT, R26, 0x1, P2 ;  /* 0x000000011a00780c */ /* 0x000fe20001721670 */
[----:B------:R-:W-:Y:S01]  /*1670*/  IMAD.WIDE R32, R56, 0x2, RZ ;  /* 0x0000000238207825 */ /* 0x000fe200078e02ff */
[----:B------:R-:W-:-:S03]  /*1680*/  SHF.R.S32.HI R24, RZ, 0x1f, R154 ;  /* 0x0000001fff187819 */ /* 0x000fc6000001149a */
[----:B------:R-:W-:Y:S01]  /*1690*/  IMAD.IADD R17, R17, 0x1, R2 ;  /* 0x0000000111117824 */ /* 0x000fe200078e0202 */
[----:B------:R-:W-:Y:S01]  /*16a0*/  LEA.HI R24, R24, R154, RZ, 0x3 ;  /* 0x0000009a18187211 */ /* 0x000fe200078f18ff */
[----:B------:R-:W-:Y:S02]  /*16b0*/  IMAD R2, R22, c[0x0][0x218], RZ ;  /* 0x0000860016027a24 */ /* 0x000fe400078e02ff */
[----:B------:R-:W-:Y:S01]  /*16c0*/  IMAD.WIDE.U32 R16, R236, c[0x0][0x218], R16 ;  /* 0x00008600ec107a25 */ /* 0x000fe200078e0010 */
[----:B------:R-:W-:-:S03]  /*16d0*/  LOP3.LUT R24, R24, 0xfffffff8, RZ, 0xc0, !PT ;  /* 0xfffffff818187812 */ /* 0x000fc600078ec0ff */
[----:B------:R-:W-:Y:S01]  /*16e0*/  IMAD R18, R236, c[0x0][0x21c], R2 ;  /* 0x00008700ec127a24 */ /* 0x000fe200078e0202 */
[----:B------:R-:W-:-:S04]  /*16f0*/  IADD3 R2, P0, R16, UR20, RZ ;  /* 0x0000001410027c10 */ /* 0x000fc8000ff1e0ff */
[----:B------:R-:W-:Y:S02]  /*1700*/  IADD3.X R16, R17, UR5, R18, P0, !PT ;  /* 0x0000000511107c10 */ /* 0x000fe400087fe412 */
[----:B------:R-:W-:-:S04]  /*1710*/  LEA R20, P0, R2, c[0x0][0x1f8], 0x1 ;  /* 0x00007e0002147a11 */ /* 0x000fc800078008ff */
[----:B------:R-:W-:Y:S01]  /*1720*/  LEA.HI.X R21, R2, c[0x0][0x1fc], R16, 0x1, P0 ;  /* 0x00007f0002157a11 */ /* 0x000fe200000f0c10 */
[----:B------:R-:W1:Y:S01]  /*1730*/  SHFL.IDX PT, R22, R20, RZ, 0x1c1f ;  /* 0x001c1fff14167589 */ /* 0x000e6200000e0000 */
[----:B------:R-:W-:-:S03]  /*1740*/  SHF.R.S32.HI R2, RZ, 0x1f, R155 ;  /* 0x0000001fff027819 */ /* 0x000fc6000001149b */
[----:B------:R-:W2:Y:S01]  /*1750*/  SHFL.IDX PT, R23, R21, RZ, 0x1c1f ;  /* 0x001c1fff15177589 */ /* 0x000ea200000e0000 */
[----:B------:R-:W-:-:S03]  /*1760*/  LEA.HI R2, R2, R155, RZ, 0x3 ;  /* 0x0000009b02027211 */ /* 0x000fc600078f18ff */
[----:B------:R-:W3:Y:S01]  /*1770*/  SHFL.IDX PT, R20, R20, 0x1, 0x1c1f ;  /* 0x003c1f0014147f89 */ /* 0x000ee200000e0000 */
[----:B------:R-:W-:Y:S01]  /*1780*/  LOP3.LUT R18, R2, 0xfffffff8, RZ, 0xc0, !PT ;  /* 0xfffffff802127812 */ /* 0x000fe200078ec0ff */
[----:B------:R-:W-:Y:S02]  /*1790*/  IMAD.SHL.U32 R2, R153, 0x2, RZ ;  /* 0x0000000299027824 */ /* 0x000fe400078e00ff */
[----:B------:R-:W5:Y:S02]  /*17a0*/  SHFL.IDX PT, R21, R21, 0x1, 0x1c1f ;  /* 0x003c1f0015157f89 */ /* 0x000f6400000e0000 */
[----:B------:R-:W-:Y:S01]  /*17b0*/  IMAD.WIDE R18, R18, 0x2, RZ ;  /* 0x0000000212127825 */ /* 0x000fe200078e02ff */
[----:B-1----:R-:W-:-:S05]  /*17c0*/  IADD3 R16, P0, R22, R32, RZ ;  /* 0x0000002016107210 */ /* 0x002fca0007f1e0ff */
[----:B--2---:R-:W-:-:S05]  /*17d0*/  IMAD.X R17, R23, 0x1, R33, P0 ;  /* 0x0000000117117824 */ /* 0x004fca00000e0621 */
[----:B------:R1:W-:Y:S02]  /*17e0*/  LDGSTS.E.BYPASS.LTC128B.128 [R2+0x100], [R16.64], !P1 ;  /* 0x0010000010027fae */ /* 0x0003e4000c901d4e */
[----:B-1----:R-:W-:-:S05]  /*17f0*/  IADD3 R16, P0, R22, R18, RZ ;  /* 0x0000001216107210 */ /* 0x002fca0007f1e0ff */
[----:B------:R-:W-:Y:S01]  /*1800*/  IMAD.X R17, R23, 0x1, R19, P0 ;  /* 0x0000000117117824 */ /* 0x000fe200000e0613 */
[----:B------:R-:W-:-:S13]  /*1810*/  ISETP.LT.OR P0, PT, R26, 0x1, P6 ;  /* 0x000000011a00780c */ /* 0x000fda0003701670 */
[----:B------:R1:W-:Y:S02]  /*1820*/  LDGSTS.E.BYPASS.LTC128B.128 [R2+0x1100], [R16.64], !P0 ;  /* 0x0110000010027fae */ /* 0x0003e4000c101d4e */
[----:B-1----:R-:W-:Y:S01]  /*1830*/  IMAD.WIDE R16, R24, 0x2, RZ ;  /* 0x0000000218107825 */ /* 0x002fe200078e02ff */
[----:B---3--:R-:W-:-:S05]  /*1840*/  IADD3 R24, P0, R32, R20, RZ ;  /* 0x0000001420187210 */ /* 0x008fca0007f1e0ff */
[----:B-----5:R-:W-:Y:S01]  /*1850*/  IMAD.X R25, R33, 0x1, R21, P0 ;  /* 0x0000000121197824 */ /* 0x020fe200000e0615 */
[----:B------:R-:W-:-:S05]  /*1860*/  IADD3 R22, P0, R22, R16, RZ ;  /* 0x0000001016167210 */ /* 0x000fca0007f1e0ff */
[----:B------:R-:W-:Y:S01]  /*1870*/  IMAD.X R23, R23, 0x1, R17, P0 ;  /* 0x0000000117177824 */ /* 0x000fe200000e0611 */
[----:B------:R-:W-:-:S04]  /*1880*/  ISETP.GE.AND P0, PT, R154, c[0x0][0x1d4], PT ;  /* 0x000075009a007a0c */ /* 0x000fc80003f06270 */
[----:B------:R-:W-:-:S13]  /*1890*/  ISETP.LT.OR P1, PT, R26, 0x1, P0 ;  /* 0x000000011a00780c */ /* 0x000fda0000721670 */
[----:B------:R1:W-:Y:S01]  /*18a0*/  LDGSTS.E.BYPASS.LTC128B.128 [R2+0x2100], [R22.64], !P1 ;  /* 0x0210000016027fae */ /* 0x0003e2000c901d4e */
[C---:B------:R-:W-:Y:S02]  /*18b0*/  ISETP.LT.OR P1, PT, R26.reuse, 0x21, P2 ;  /* 0x000000211a00780c */ /* 0x040fe40001721670 */
[C---:B------:R-:W-:Y:S02]  /*18c0*/  ISETP.LT.OR P2, PT, R26.reuse, 0x21, P6 ;  /* 0x000000211a00780c */ /* 0x040fe40003741670 */
[----:B------:R-:W-:Y:S02]  /*18d0*/  ISETP.LT.OR P6, PT, R26, 0x21, P0 ;  /* 0x000000211a00780c */ /* 0x000fe400007c1670 */
[----:B------:R-:W-:-:S05]  /*18e0*/  IADD3 R16, P0, R16, R20, RZ ;  /* 0x0000001410107210 */ /* 0x000fca0007f1e0ff */
[----:B------:R-:W-:Y:S02]  /*18f0*/  IMAD.X R17, R17, 0x1, R21, P0 ;  /* 0x0000000111117824 */ /* 0x000fe400000e0615 */
[----:B------:R1:W-:Y:S01]  /*1900*/  LDGSTS.E.BYPASS.LTC128B.128 [R2+0x900], [R24.64], !P1 ;  /* 0x0090000018027fae */ /* 0x0003e2000c901d4e */
[----:B------:R-:W-:-:S05]  /*1910*/  IADD3 R18, P1, R18, R20, RZ ;  /* 0x0000001412127210 */ /* 0x000fca0007f3e0ff */
[----:B------:R-:W-:-:S05]  /*1920*/  IMAD.X R19, R19, 0x1, R21, P1 ;  /* 0x0000000113137824 */ /* 0x000fca00008e0615 */
[----:B------:R1:W-:Y:S01]  /*1930*/  LDGSTS.E.BYPASS.LTC128B.128 [R2+0x1900], [R18.64], !P2 ;  /* 0x0190000012027fae */ /* 0x0003e2000d101d4e */
[----:B------:R-:W-:-:S03]  /*1940*/  ISETP.NE.AND P2, PT, R27, RZ, PT ;  /* 0x000000ff1b00720c */ /* 0x000fc60003f45270 */
[----:B------:R1:W-:Y:S04]  /*1950*/  LDGSTS.E.BYPASS.LTC128B.128 [R2+0x2900], [R16.64], !P6 ;  /* 0x0290000010027fae */ /* 0x0003e8000f101d4e */
.L_x_0:
[-C--:B-1234-:R-:W-:Y:S01]  /*1960*/  HMMA.16816.F32 R16, R12, R28.reuse, RZ ;  /* 0x0000001c0c10723c */ /* 0x09efe200000018ff */
[----:B------:R-:W-:Y:S01]  /*1970*/  LDSM.16.M88.4 R76, [R216+0x4100] ;  /* 0x00410000d84c783b */ /* 0x000fe20000000200 */
[----:B------:R-:W-:Y:S01]  /*1980*/  UISETP.GE.AND UP0, UPT, UR9, 0x41, UPT ;  /* 0x000000410900788c */ /* 0x000fe2000bf06270 */
[C---:B------:R-:W-:Y:S02]  /*1990*/  IADD3 R229, R221.reuse, 0x1000, RZ ;  /* 0x00001000dde57810 */ /* 0x040fe40007ffe0ff */
[----:B------:R-:W1:Y:S01]  /*19a0*/  LDSM.16.M88.4 R32, [R219+0x8100] ;  /* 0x00810000db20783b */ /* 0x000e620000000200 */
[----:B------:R-:W-:Y:S02]  /*19b0*/  IADD3 R228, R221, 0x1400, RZ ;  /* 0x00001400dde47810 */ /* 0x000fe40007ffe0ff */
[----:B------:R-:W-:Y:S01]  /*19c0*/  HMMA.16816.F32 R20, R8, R28, RZ ;  /* 0x0000001c0814723c */ /* 0x000fe200000018ff */
[----:B------:R-:W-:Y:S01]  /*19d0*/  LDSM.16.M88.4 R60, [R221+0x1000] ;  /* 0x00100000dd3c783b */ /* 0x000fe20000000200 */
[----:B------:R-:W-:-:S02]  /*19e0*/  PLOP3.LUT P0, PT, PT, PT, UP0, 0x40, 0x0 ;  /* 0x000000000000781c */ /* 0x000fc40003f0e808 */
[C---:B------:R-:W-:Y:S01]  /*19f0*/  IADD3 R227, R221.reuse, 0x1800, RZ ;  /* 0x00001800dde37810 */ /* 0x040fe20007ffe0ff */
[----:B------:R-:W-:Y:S01]  /*1a00*/  LDSM.16.M88.4 R24, [R220+0x8100] ;  /* 0x00810000dc18783b */ /* 0x000fe20000000200 */
[C---:B------:R-:W-:Y:S02]  /*1a10*/  IADD3 R226, R221.reuse, 0x1c00, RZ ;  /* 0x00001c00dde27810 */ /* 0x040fe40007ffe0ff */
[----:B------:R-:W-:Y:S01]  /*1a20*/  HMMA.16816.F32 R96, R8, R48, RZ ;  /* 0x000000300860723c */ /* 0x000fe200000018ff */
[----:B------:R-:W0:Y:S01]  /*1a30*/  LDGDEPBAR ;  /* 0x00000000000079af */ /* 0x000e220000000000 */
[C---:B------:R-:W-:Y:S02]  /*1a40*/  IADD3 R225, R221.reuse, 0x2000, RZ ;  /* 0x00002000dde17810 */ /* 0x040fe40007ffe0ff */
[C---:B------:R-:W-:Y:S02]  /*1a50*/  IADD3 R224, R221.reuse, 0x2400, RZ ;  /* 0x00002400dde07810 */ /* 0x040fe40007ffe0ff */
[----:B------:R-:W-:-:S02]  /*1a60*/  IADD3 R223, R221, 0x2800, RZ ;  /* 0x00002800dddf7810 */ /* 0x000fc40007ffe0ff */
[----:B------:R-:W-:Y:S01]  /*1a70*/  HMMA.16816.F32 R88, R8, R44, RZ ;  /* 0x0000002c0858723c */ /* 0x000fe200000018ff */
[----:B------:R-:W-:-:S07]  /*1a80*/  IADD3 R222, R221, 0x2c00, RZ ;  /* 0x00002c00ddde7810 */ /* 0x000fce0007ffe0ff */
[C---:B------:R-:W-:Y:S08]  /*1a90*/  HMMA.16816.F32 R72, R8.reuse, R40, RZ ;  /* 0x000000280848723c */ /* 0x040ff000000018ff */
[C---:B------:R-:W-:Y:S08]  /*1aa0*/  HMMA.16816.F32 R100, R8.reuse, R30, RZ ;  /* 0x0000001e0864723c */ /* 0x040ff000000018ff */
[C---:B------:R-:W-:Y:S08]  /*1ab0*/  HMMA.16816.F32 R92, R8.reuse, R50, RZ ;  /* 0x00000032085c723c */ /* 0x040ff000000018ff */
[C---:B------:R-:W-:Y:S08]  /*1ac0*/  HMMA.16816.F32 R84, R8.reuse, R46, RZ ;  /* 0x0000002e0854723c */ /* 0x040ff000000018ff */
[----:B------:R-:W-:Y:S08]  /*1ad0*/  HMMA.16816.F32 R64, R8, R42, RZ ;  /* 0x0000002a0840723c */ /* 0x000ff000000018ff */
[----:B------:R-:W-:Y:S01]  /*1ae0*/  HMMA.16816.F32 R8, R36, R80, R16 ;  /* 0x000000502408723c */ /* 0x000fe20000001810 */
[----:B------:R-:W-:Y:S07]  /*1af0*/  LDSM.16.M88.4 R16, [R219+0xa100] ;  /* 0x00a10000db10783b */ /* 0x000fee0000000200 */
[C---:B------:R-:W-:Y:S01]  /*1b00*/  HMMA.16816.F32 R68, R12.reuse, R30, RZ ;  /* 0x0000001e0c44723c */ /* 0x040fe200000018ff */
[----:B------:R-:W2:Y:S07]  /*1b10*/  LDSM.16.M88.4 R28, [R219+0x9100] ;  /* 0x00910000db1c783b */ /* 0x000eae0000000200 */
[C---:B------:R-:W-:Y:S08]  /*1b20*/  HMMA.16816.F32 R52, R12.reuse, R48, RZ ;  /* 0x000000300c34723c */ /* 0x040ff000000018ff */
[C---:B------:R-:W-:Y:S08]  /*1b30*/  HMMA.16816.F32 R108, R12.reuse, R44, RZ ;  /* 0x0000002c0c6c723c */ /* 0x040ff000000018ff */
[C---:B------:R-:W-:Y:S08]  /*1b40*/  HMMA.16816.F32 R124, R12.reuse, R40, RZ ;  /* 0x000000280c7c723c */ /* 0x040ff000000018ff */
[C---:B------:R-:W-:Y:S01]  /*1b50*/  HMMA.16816.F32 R120, R12.reuse, R50, RZ ;  /* 0x000000320c78723c */ /* 0x040fe200000018ff */
[----:B------:R-:W-:Y:S07]  /*1b60*/  LDSM.16.M88.4 R48, [R216+0x5100] ;  /* 0x00510000d830783b */ /* 0x000fee0000000200 */
[C---:B------:R-:W-:Y:S08]  /*1b70*/  HMMA.16816.F32 R132, R12.reuse, R46, RZ ;  /* 0x0000002e0c84723c */ /* 0x040ff000000018ff */
[----:B------:R-:W-:Y:S01]  /*1b80*/  HMMA.16816.F32 R128, R12, R42, RZ ;  /* 0x0000002a0c80723c */ /* 0x000fe200000018ff */
[----:B------:R-:W-:Y:S07]  /*1b90*/  LDSM.16.M88.4 R40, [R221+0x2000] ;  /* 0x00200000dd28783b */ /* 0x000fee0000000200 */
[----:B------:R-:W-:Y:S01]  /*1ba0*/  HMMA.16816.F32 R12, R4, R80, R20 ;  /* 0x00000050040c723c */ /* 0x000fe20000001814 */
[----:B------:R-:W3:Y:S07]  /*1bb0*/  LDSM.16.M88.4 R20, [R220+0x9100] ;  /* 0x00910000dc14783b */ /* 0x000eee0000000200 */
[----:B-1----:R-:W-:Y:S08]  /*1bc0*/  HMMA.16816.F32 R8, R32, R76, R8 ;  /* 0x0000004c2008723c */ /* 0x002ff00000001808 */
[C---:B------:R-:W-:Y:S08]  /*1bd0*/  HMMA.16816.F32 R96, R4.reuse, R104, R96 ;  /* 0x000000680460723c */ /* 0x040ff00000001860 */
[C---:B------:R-:W-:Y:S08]  /*1be0*/  HMMA.16816.F32 R136, R4.reuse, R112, R88 ;  /* 0x000000700488723c */ /* 0x040ff00000001858 */
[C---:B------:R-:W-:Y:S08]  /*1bf0*/  HMMA.16816.F32 R144, R4.reuse, R116, R72 ;  /* 0x000000740490723c */ /* 0x040ff00000001848 */
[C---:B------:R-:W-:Y:S08]  /*1c00*/  HMMA.16816.F32 R100, R4.reuse, R82, R100 ;  /* 0x000000520464723c */ /* 0x040ff00000001864 */
[C---:B------:R-:W-:Y:S08]  /*1c10*/  HMMA.16816.F32 R92, R4.reuse, R106, R92 ;  /* 0x0000006a045c723c */ /* 0x040ff0000000185c */
[C---:B------:R-:W-:Y:S08]  /*1c20*/  HMMA.16816.F32 R140, R4.reuse, R114, R84 ;  /* 0x00000072048c723c */ /* 0x040ff00000001854 */
[----:B------:R-:W-:Y:S08]  /*1c30*/  HMMA.16816.F32 R148, R4, R118, R64 ;  /* 0x000000760494723c */ /* 0x000ff00000001840 */
[----:B--2---:R-:W-:Y:S01]  /*1c40*/  HMMA.16816.F32 R4, R28, R76, R12 ;  /* 0x0000004c1c04723c */ /* 0x004fe2000000180c */
[----:B------:R-:W1:Y:S07]  /*1c50*/  LDSM.16.M88.4 R12, [R219+0xb100] ;  /* 0x00b10000db0c783b */ /* 0x000e6e0000000200 */
[----:B------:R-:W-:Y:S01]  /*1c60*/  HMMA.16816.F32 R44, R24, R60, R8 ;  /* 0x0000003c182c723c */ /* 0x000fe20000001808 */
[----:B------:R-:W2:Y:S07]  /*1c70*/  LDSM.16.M88.4 R8, [R220+0xa100] ;  /* 0x00a10000dc08783b */ /* 0x000eae0000000200 */
[C---:B------:R-:W-:Y:S08]  /*1c80*/  HMMA.16816.F32 R64, R36.reuse, R82, R68 ;  /* 0x000000522440723c */ /* 0x040ff00000001844 */
[----:B------:R-:W-:Y:S08]  /*1c90*/  HMMA.16816.F32 R88, R36, R104, R52 ;  /* 0x000000682458723c */ /* 0x000ff00000001834 */
[----:B---3--:R-:W-:Y:S01]  /*1ca0*/  HMMA.16816.F32 R52, R20, R60, R4 ;  /* 0x0000003c1434723c */ /* 0x008fe20000001804 */
[----:B------:R-:W-:Y:S07]  /*1cb0*/  LDSM.16.M88.4 R4, [R220+0xb100] ;  /* 0x00b10000dc04783b */ /* 0x000fee0000000200 */
[----:B------:R-:W-:Y:S01]  /*1cc0*/  HMMA.16816.F32 R72, R16, R48, R44 ;  /* 0x000000301048723c */ /* 0x000fe2000000182c */
[----:B------:R-:W3:Y:S07]  /*1cd0*/  LDSM.16.M88.4 R44, [R216+0x4500] ;  /* 0x00450000d82c783b */ /* 0x000eee0000000200 */
[-C--:B------:R-:W-:Y:S08]  /*1ce0*/  HMMA.16816.F32 R68, R32, R78.reuse, R64 ;  /* 0x0000004e2044723c */ /* 0x080ff00000001840 */
[----:B------:R-:W-:Y:S08]  /*1cf0*/  HMMA.16816.F32 R76, R28, R78, R100 ;  /* 0x0000004e1c4c723c */ /* 0x000ff00000001864 */
[----:B-1----:R-:W-:Y:S01]  /*1d00*/  HMMA.16816.F32 R64, R12, R48, R52 ;  /* 0x000000300c40723c */ /* 0x002fe20000001834 */
[----:B------:R-:W1:Y:S07]  /*1d10*/  LDSM.16.M88.4 R52, [R221+0x1400] ;  /* 0x00140000dd34783b */ /* 0x000e6e0000000200 */
[----:B------:R-:W-:Y:S08]  /*1d20*/  HMMA.16816.F32 R68, R24, R62, R68 ;  /* 0x0000003e1844723c */ /* 0x000ff00000001844 */
[----:B--2---:R-:W-:Y:S08]  /*1d30*/  HMMA.16816.F32 R80, R8, R40, R72 ;  /* 0x000000280850723c */ /* 0x004ff00000001848 */
[----:B------:R-:W-:Y:S08]  /*1d40*/  HMMA.16816.F32 R76, R20, R62, R76 ;  /* 0x0000003e144c723c */ /* 0x000ff0000000184c */
[----:B---3--:R-:W-:Y:S08]  /*1d50*/  HMMA.16816.F32 R72, R32, R44, R88 ;  /* 0x0000002c2048723c */ /* 0x008ff00000001858 */
[----:B------:R-:W-:Y:S01]  /*1d60*/  HMMA.16816.F32 R108, R36, R112, R108 ;  /* 0x00000070246c723c */ /* 0x000fe2000000186c */
[----:B------:R-:W-:-:S07]  /*1d70*/  FMUL.FTZ R2, R80, c[0x0][0x320] ;  /* 0x0000c80050027a20 */ /* 0x000fce0000410000 */
[C---:B------:R-:W-:Y:S08]  /*1d80*/  HMMA.16816.F32 R124, R36.reuse, R116, R124 ;  /* 0x00000074247c723c */ /* 0x040ff0000000187c */
[C---:B------:R-:W-:Y:S01]  /*1d90*/  HMMA.16816.F32 R104, R36.reuse, R106, R120 ;  /* 0x0000006a2468723c */ /* 0x040fe20000001878 */
[----:B------:R2:W3:Y:S07]  /*1da0*/  MUFU.TANH R121, R2 ;  /* 0x0000000200797308 */ /* 0x0004ee0000002400 */
[C---:B------:R-:W-:Y:S08]  /*1db0*/  HMMA.16816.F32 R132, R36.reuse, R114, R132 ;  /* 0x000000722484723c */ /* 0x040ff00000001884 */
[----:B------:R-:W-:Y:S01]  /*1dc0*/  HMMA.16816.F32 R128, R36, R118, R128 ;  /* 0x000000762480723c */ /* 0x000fe20000001880 */
[----:B------:R-:W4:Y:S01]  /*1dd0*/  LDSM.16.M88.4 R36, [R216+0x5500] ;  /* 0x00550000d824783b */ /* 0x000f220000000200 */
[----:B--2---:R-:W-:-:S04]  /*1de0*/  FMUL.FTZ R2, R81, c[0x0][0x320] ;  /* 0x0000c80051027a20 */ /* 0x004fc80000410000 */
[----:B------:R2:W1:Y:S02]  /*1df0*/  MUFU.TANH R120, R2 ;  /* 0x0000000200787308 */ /* 0x0004640000002400 */
[----:B------:R-:W-:Y:S08]  /*1e00*/  HMMA.16816.F32 R84, R4, R40, R64 ;  /* 0x000000280454723c */ /* 0x000ff00000001840 */
[----:B------:R-:W-:Y:S01]  /*1e10*/  HMMA.16816.F32 R64, R16, R50, R68 ;  /* 0x000000321040723c */ /* 0x000fe20000001844 */
[----:B--2---:R-:W-:-:S07]  /*1e20*/  FMUL.FTZ R2, R82, c[0x0][0x320] ;  /* 0x0000c80052027a20 */ /* 0x004fce0000410000 */
[----:B------:R-:W-:Y:S01]  /*1e30*/  HMMA.16816.F32 R60, R28, R44, R96 ;  /* 0x0000002c1c3c723c */ /* 0x000fe20000001860 */
[----:B------:R2:W2:Y:S07]  /*1e40*/  MUFU.TANH R119, R2 ;  /* 0x0000000200777308 */ /* 0x0004ae0000002400 */
[----:B------:R-:W-:Y:S01]  /*1e50*/  HMMA.16816.F32 R68, R12, R50, R76 ;  /* 0x000000320c44723c */ /* 0x000fe2000000184c */
[----:B------:R-:W5:Y:S07]  /*1e60*/  LDSM.16.M88.4 R48, [R221+0x2400] ;  /* 0x00240000dd30783b */ /* 0x000f6e0000000200 */
[----:B-1----:R-:W-:Y:S01]  /*1e70*/  HMMA.16816.F32 R72, R24, R52, R72 ;  /* 0x000000341848723c */ /* 0x002fe20000001848 */
[----:B--2---:R-:W-:-:S04]  /*1e80*/  FMUL.FTZ R2, R83, c[0x0][0x320] ;  /* 0x0000c80053027a20 */ /* 0x004fc80000410000 */
[----:B------:R1:W2:Y:S03]  /*1e90*/  MUFU.TANH R118, R2 ;  /* 0x0000000200767308 */ /* 0x0002a60000002400 */
[----:B------:R-:W-:Y:S08]  /*1ea0*/  HMMA.16816.F32 R76, R8, R42, R64 ;  /* 0x0000002a084c723c */ /* 0x000ff00000001840 */
[----:B------:R-:W-:Y:S01]  /*1eb0*/  HMMA.16816.F32 R64, R20, R52, R60 ;  /* 0x000000341440723c */ /* 0x000fe2000000183c */
[----:B------:R-:W2:Y:S01]  /*1ec0*/  LDSM.16.M88.4 R60, [R216+0x4900] ;  /* 0x00490000d83c783b */ /* 0x000ea20000000200 */
[----:B-1----:R-:W-:-:S06]  /*1ed0*/  FMUL.FTZ R2, R84, c[0x0][0x320] ;  /* 0x0000c80054027a20 */ /* 0x002fcc0000410000 */
[----:B------:R-:W-:Y:S01]  /*1ee0*/  HMMA.16816.F32 R88, R4, R42, R68 ;  /* 0x0000002a0458723c */ /* 0x000fe20000001844 */
[----:B------:R1:W1:Y:S07]  /*1ef0*/  MUFU.TANH R117, R2 ;  /* 0x0000000200757308 */ /* 0x00026e0000002400 */
[----:B------:R-:W-:Y:S08]  /*1f00*/  HMMA.16816.F32 R40, R32, R46, R104 ;  /* 0x0000002e2028723c */ /* 0x000ff00000001868 */
[----:B----4-:R-:W-:Y:S01]  /*1f10*/  HMMA.16816.F32 R68, R16, R36, R72 ;  /* 0x000000241044723c */ /* 0x010fe20000001848 */
[----:B-1----:R-:W-:-:S04]  /*1f20*/  FMUL.FTZ R2, R85, c[0x0][0x320] ;  /* 0x0000c80055027a20 */ /* 0x002fc80000410000 */
[----:B------:R1:W4:Y:S03]  /*1f30*/  MUFU.TANH R116, R2 ;  /* 0x0000000200747308 */ /* 0x0003260000002400 */
[----:B------:R-:W-:Y:S08]  /*1f40*/  HMMA.16816.F32 R72, R28, R46, R92 ;  /* 0x0000002e1c48723c */ /* 0x000ff0000000185c */
[----:B------:R-:W-:Y:S01]  /*1f50*/  HMMA.16816.F32 R44, R12, R36, R64 ;  /* 0x000000240c2c723c */ /* 0x000fe20000001840 */
[----:B-1----:R-:W-:-:S07]  /*1f60*/  FMUL.FTZ R2, R86, c[0x0][0x320] ;  /* 0x0000c80056027a20 */ /* 0x002fce0000410000 */
[----:B------:R-:W-:Y:S01]  /*1f70*/  HMMA.16816.F32 R64, R24, R54, R40 ;  /* 0x000000361840723c */ /* 0x000fe20000001828 */
[----:B------:R-:W1:Y:S01]  /*1f80*/  LDSM.16.M88.4 R40, [R221+0x1800] ;  /* 0x00180000dd28783b */ /* 0x000e620000000200 */
[----:B------:R2:W1:Y:S11]  /*1f90*/  MUFU.TANH R115, R2 ;  /* 0x0000000200737308 */ /* 0x0004760000002400 */
[----:B------:R-:W-:Y:S03]  /*1fa0*/  @!UPT UIADD3 URZ, URZ, URZ, URZ ;  /* 0x0000003f3f3ff290 */ /* 0x000fe6000fffe03f */
[----:B-----5:R-:W-:Y:S01]  /*1fb0*/  HMMA.16816.F32 R80, R4, R48, R44 ;  /* 0x000000300450723c */ /* 0x020fe2000000182c */
[----:B--2---:R-:W-:-:S04]  /*1fc0*/  FMUL.FTZ R2, R87, c[0x0][0x320] ;  /* 0x0000c80057027a20 */ /* 0x004fc80000410000 */
[----:B------:R2:W1:Y:S03]  /*1fd0*/  MUFU.TANH R113, R2 ;  /* 0x0000000200717308 */ /* 0x0004660000002400 */
[----:B------:R-:W-:Y:S08]  /*1fe0*/  HMMA.16816.F32 R64, R16, R38, R64 ;  /* 0x000000261040723c */ /* 0x000ff00000001840 */
[----:B------:R-:W-:Y:S01]  /*1ff0*/  HMMA.16816.F32 R44, R28, R60, R136 ;  /* 0x0000003c1c2c723c */ /* 0x000fe20000001888 */
[----:B--2---:R-:W-:-:S04]  /*2000*/  FMUL.FTZ R2, R76, c[0x0][0x320] ;  /* 0x0000c8004c027a20 */ /* 0x004fc80000410000 */
[----:B------:R2:W1:Y:S02]  /*2010*/  MUFU.TANH R114, R2 ;  /* 0x0000000200727308 */ /* 0x0004640000002400 */
[----:B--2---:R-:W-:-:S06]  /*2020*/  FMUL.FTZ R2, R77, c[0x0][0x320] ;  /* 0x0000c8004d027a20 */ /* 0x004fcc0000410000 */
[----:B------:R2:W1:Y:S02]  /*2030*/  MUFU.TANH R112, R2 ;  /* 0x0000000200707308 */ /* 0x0004640000002400 */
[----:B--2---:R-:W-:-:S06]  /*2040*/  FMUL.FTZ R2, R78, c[0x0][0x320] ;  /* 0x0000c8004e027a20 */ /* 0x004fcc0000410000 */
[----:B------:R2:W1:Y:S02]  /*2050*/  MUFU.TANH R107, R2 ;  /* 0x00000002006b7308 */ /* 0x0004640000002400 */
[----:B--2---:R-:W-:Y:S02]  /*2060*/  FMUL.FTZ R2, R79, c[0x0][0x320] ;  /* 0x0000c8004f027a20 */ /* 0x004fe40000410000 */
[----:B------:R-:W-:Y:S04]  /*2070*/  HMMA.16816.F32 R76, R8, R48, R68 ;  /* 0x00000030084c723c */ /* 0x000fe80000001844 */
[----:B------:R2:W1:Y:S04]  /*2080*/  MUFU.TANH R106, R2 ;  /* 0x00000002006a7308 */ /* 0x0004680000002400 */
[----:B------:R-:W-:Y:S01]  /*2090*/  HMMA.16816.F32 R68, R20, R54, R72 ;  /* 0x000000361444723c */ /* 0x000fe20000001848 */
[----:B------:R-:W5:Y:S07]  /*20a0*/  LDSM.16.M88.4 R52, [R216+0x5900] ;  /* 0x00590000d834783b */ /* 0x000f6e0000000200 */
[----:B------:R-:W-:Y:S01]  /*20b0*/  HMMA.16816.F32 R72, R32, R60, R108 ;  /* 0x0000003c2048723c */ /* 0x000fe2000000186c */
[----:B--2---:R-:W-:-:S04]  /*20c0*/  FMUL.FTZ R2, R88, c[0x0][0x320] ;  /* 0x0000c80058027a20 */ /* 0x004fc80000410000 */
[----:B------:R2:W1:Y:S11]  /*20d0*/  MUFU.TANH R105, R2 ;  /* 0x0000000200697308 */ /* 0x0004760000002400 */
[----:B------:R-:W-:Y:S01]  /*20e0*/  HMMA.16816.F32 R68, R12, R38, R68 ;  /* 0x000000260c44723c */ /* 0x000fe20000001844 */
[----:B------:R-:W3:Y:S01]  /*20f0*/  LDSM.16.M88.4 R36, [R221+0x2800] ;  /* 0x00280000dd24783b */ /* 0x000ee20000000200 */
[----:B--2---:R-:W-:-:S06]  /*2100*/  FMUL.FTZ R2, R89, c[0x0][0x320] ;  /* 0x0000c80059027a20 */ /* 0x004fcc0000410000 */
[----:B-1----:R-:W-:Y:S01]  /*2110*/  HMMA.16816.F32 R72, R24, R40, R72 ;  /* 0x000000281848723c */ /* 0x002fe20000001848 */
[----:B------:R1:W2:Y:S11]  /*2120*/  MUFU.TANH R104, R2 ;  /* 0x0000000200687308 */ /* 0x0002b60000002400 */
[----:B------:R-:W-:Y:S04]  /*2130*/  @!UPT UIADD3 URZ, URZ, URZ, URZ ;  /* 0x0000003f3f3ff290 */ /* 0x000fe8000fffe03f */
[----:B------:R-:W-:Y:S01]  /*2140*/  HMMA.16816.F32 R84, R4, R50, R68 ;  /* 0x000000320454723c */ /* 0x000fe20000001844 */
[----:B-1----:R-:W-:-:S04]  /*2150*/  FMUL.FTZ R2, R90, c[0x0][0x320] ;  /* 0x0000c8005a027a20 */ /* 0x002fc80000410000 */
[----:B------:R1:W1:Y:S03]  /*2160*/  MUFU.TANH R103, R2 ;  /* 0x0000000200677308 */ /* 0x0002660000002400 */
[----:B-----5:R-:W-:Y:S08]  /*2170*/  HMMA.16816.F32 R68, R16, R52, R72 ;  /* 0x000000341044723c */ /* 0x020ff00000001848 */
[----:B------:R-:W-:Y:S01]  /*2180*/  HMMA.16816.F32 R72, R28, R62, R140 ;  /* 0x0000003e1c48723c */ /* 0x000fe2000000188c */
[----:B-1----:R-:W-:-:S04]  /*2190*/  FMUL.FTZ R2, R91, c[0x0][0x320] ;  /* 0x0000c8005b027a20 */ /* 0x002fc80000410000 */
[----:B------:R1:W1:Y:S11]  /*21a0*/  MUFU.TANH R100, R2 ;  /* 0x0000000200647308 */ /* 0x0002760000002400 */
[----:B------:R-:W-:Y:S08]  /*21b0*/  @!UPT UIADD3 URZ, URZ, URZ, URZ ;  /* 0x0000003f3f3ff290 */ /* 0x000ff0000fffe03f */
[----:B------:R-:W-:Y:S01]  /*21c0*/  HMMA.16816.F32 R72, R20, R42, R72 ;  /* 0x0000002a1448723c */ /* 0x000fe20000001848 */
[----:B-1----:R-:W-:-:S04]  /*21d0*/  FMUL.FTZ R2, R76, c[0x0][0x320] ;  /* 0x0000c8004c027a20 */ /* 0x002fc80000410000 */
[----:B------:R1:W1:Y:S02]  /*21e0*/  MUFU.TANH R102, R2 ;  /* 0x0000000200667308 */ /* 0x0002640000002400 */
[----:B-1----:R-:W-:Y:S11]  /*21f0*/  FMUL.FTZ R2, R77, c[0x0][0x320] ;  /* 0x0000c8004d027a20 */ /* 0x002ff60000410000 */
[----:B------:R-:W-:Y:S06]  /*2200*/  @!UPT UIADD3 URZ, URZ, URZ, URZ ;  /* 0x0000003f3f3ff290 */ /* 0x000fec000fffe03f */
[----:B------:R-:W-:Y:S01]  /*2210*/  HMMA.16816.F32 R72, R12, R54, R72 ;  /* 0x000000360c48723c */ /* 0x000fe20000001848 */
[----:B------:R1:W1:Y:S02]  /*2220*/  MUFU.TANH R101, R2 ;  /* 0x0000000200657308 */ /* 0x0002640000002400 */
[----:B-1----:R-:W-:-:S06]  /*2230*/  FMUL.FTZ R2, R78, c[0x0][0x320] ;  /* 0x0000c8004e027a20 */ /* 0x002fcc0000410000 */
[----:B------:R1:W1:Y:S11]  /*2240*/  MUFU.TANH R99, R2 ;  /* 0x0000000200637308 */ /* 0x0002760000002400 */
[----:B------:R-:W-:Y:S04]  /*2250*/  @!UPT UIADD3 URZ, URZ, URZ, URZ ;  /* 0x0000003f3f3ff290 */ /* 0x000fe8000fffe03f */
[----:B---3--:R-:W-:Y:S01]  /*2260*/  HMMA.16816.F32 R72, R4, R38, R72 ;  /* 0x000000260448723c */ /* 0x008fe20000001848 */
[----:B-1----:R-:W-:-:S07]  /*2270*/  FMUL.FTZ R2, R79, c[0x0][0x320] ;  /* 0x0000c8004f027a20 */ /* 0x002fce0000410000 */
[----:B------:R-:W-:Y:S01]  /*2280*/  HMMA.16816.F32 R76, R8, R50, R64 ;  /* 0x00000032084c723c */ /* 0x000fe20000001840 */
[----:B------:R1:W3:Y:S07]  /*2290*/  MUFU.TANH R98, R2 ;  /* 0x0000000200627308 */ /* 0x0002ee0000002400 */
[----:B------:R-:W-:Y:S01]  /*22a0*/  HMMA.16816.F32 R64, R20, R40, R44 ;  /* 0x000000281440723c */ /* 0x000fe2000000182c */
[----:B------:R-:W5:Y:S07]  /*22b0*/  LDSM.16.M88.4 R44, [R216+0x4d00] ;  /* 0x004d0000d82c783b */ /* 0x000f6e0000000200 */
[----:B------:R-:W-:-:S02]  /*22c0*/  FMUL.FTZ R72, R72, c[0x0][0x320] ;  /* 0x0000c80048487a20 */ /* 0x000fc40000410000 */
[----:B------:R-:W-:Y:S02]  /*22d0*/  FMUL.FTZ R73, R73, c[0x0][0x320] ;  /* 0x0000c80049497a20 */ /* 0x000fe40000410000 */
[----:B------:R-:W-:Y:S01]  /*22e0*/  FMUL.FTZ R74, R74, c[0x0][0x320] ;  /* 0x0000c8004a4a7a20 */ /* 0x000fe20000410000 */
[----:B------:R-:W-:Y:S01]  /*22f0*/  HMMA.16816.F32 R48, R32, R62, R132 ;  /* 0x0000003e2030723c */ /* 0x000fe20000001884 */
[----:B------:R-:W2:Y:S01]  /*2300*/  MUFU.TANH R72, R72 ;  /* 0x0000004800487308 */ /* 0x000ea20000002400 */
[----:B-1----:R-:W-:-:S07]  /*2310*/  FMUL.FTZ R2, R80, c[0x0][0x320] ;  /* 0x0000c80050027a20 */ /* 0x002fce0000410000 */
[----:B------:R1:W1:Y:S02]  /*2320*/  MUFU.TANH R97, R2 ;  /* 0x0000000200617308 */ /* 0x0002640000002400 */
[----:B------:R-:W-:Y:S06]  /*2330*/  HMMA.16816.F32 R60, R12, R52, R64 ;  /* 0x000000340c3c723c */ /* 0x000fec0000001840 */
[----:B------:R-:W2:Y:S07]  /*2340*/  MUFU.TANH R73, R73 ;  /* 0x0000004900497308 */ /* 0x000eae0000002400 */
[----:B------:R-:W-:Y:S01]  /*2350*/  HMMA.16816.F32 R64, R24, R42, R48 ;  /* 0x0000002a1840723c */ /* 0x000fe20000001830 */
[----:B-1----:R-:W-:Y:S01]  /*2360*/  FMUL.FTZ R2, R81, c[0x0][0x320] ;  /* 0x0000c80051027a20 */ /* 0x002fe20000410000 */
[----:B------:R-:W1:Y:S01]  /*2370*/  LDSM.16.M88.4 R48, [R221+0x1c00] ;  /* 0x001c0000dd30783b */ /* 0x000e620000000200 */
[----:B------:R-:W1:Y:S03]  /*2380*/  MUFU.TANH R74, R74 ;  /* 0x0000004a004a7308 */ /* 0x000e660000002400 */
[----:B------:R-:W1:Y:S05]  /*2390*/  LDSM.16.M88.4 R40, [R216+0x5d00] ;  /* 0x005d0000d828783b */ /* 0x000e6a0000000200 */
[----:B------:R2:W1:Y:S02]  /*23a0*/  MUFU.TANH R96, R2 ;  /* 0x0000000200607308 */ /* 0x0004640000002400 */
[----:B--2---:R-:W-:-:S06]  /*23b0*/  FMUL.FTZ R2, R82, c[0x0][0x320] ;  /* 0x0000c80052027a20 */ /* 0x004fcc0000410000 */
[----:B------:R2:W1:Y:S02]  /*23c0*/  MUFU.TANH R95, R2 ;  /* 0x00000002005f7308 */ /* 0x0004640000002400 */
[----:B--2---:R-:W-:Y:S02]  /*23d0*/  FMUL.FTZ R2, R83, c[0x0][0x320] ;  /* 0x0000c80053027a20 */ /* 0x004fe40000410000 */
[----:B------:R-:W-:Y:S04]  /*23e0*/  HMMA.16816.F32 R80, R4, R36, R60 ;  /* 0x000000240450723c */ /* 0x000fe8000000183c */
[----:B------:R2:W1:Y:S04]  /*23f0*/  MUFU.TANH R93, R2 ;  /* 0x00000002005d7308 */ /* 0x0004680000002400 */
[----:B------:R-:W-:Y:S08]  /*2400*/  HMMA.16816.F32 R60, R16, R54, R64 ;  /* 0x00000036103c723c */ /* 0x000ff00000001840 */
[----:B-----5:R-:W-:Y:S01]  /*2410*/  HMMA.16816.F32 R64, R28, R44, R144 ;  /* 0x0000002c1c40723c */ /* 0x020fe20000001890 */
[----:B--2---:R-:W-:-:S04]  /*2420*/  FMUL.FTZ R2, R76, c[0x0][0x320] ;  /* 0x0000c8004c027a20 */ /* 0x004fc80000410000 */
[----:B------:R2:W1:Y:S03]  /*2430*/  MUFU.TANH R94, R2 ;  /* 0x00000002005e7308 */ /* 0x0004660000002400 */
[----:B------:R-:W-:Y:S01]  /*2440*/  HMMA.16816.F32 R28, R28, R46, R148 ;  /* 0x0000002e1c1c723c */ /* 0x000fe20000001894 */
[----:B--2---:R-:W-:Y:S11]  /*2450*/  FMUL.FTZ R2, R77, c[0x0][0x320] ;  /* 0x0000c8004d027a20 */ /* 0x004ff60000410000 */
[----:B------:R-:W-:Y:S04]  /*2460*/  @!UPT UIADD3 URZ, URZ, URZ, URZ ;  /* 0x0000003f3f3ff290 */ /* 0x000fe8000fffe03f */
[----:B-1----:R-:W-:Y:S01]  /*2470*/  HMMA.16816.F32 R64, R20, R48, R64 ;  /* 0x000000301440723c */ /* 0x002fe20000001840 */
[----:B------:R1:W2:Y:S02]  /*2480*/  MUFU.TANH R92, R2 ;  /* 0x00000002005c7308 */ /* 0x0002a40000002400 */
[----:B-1----:R-:W-:-:S06]  /*2490*/  FMUL.FTZ R2, R78, c[0x0][0x320] ;  /* 0x0000c8004e027a20 */ /* 0x002fcc0000410000 */
[----:B------:R1:W1:Y:S02]  /*24a0*/  MUFU.TANH R91, R2 ;  /* 0x00000002005b7308 */ /* 0x0002640000002400 */
[----:B-1----:R-:W-:Y:S02]  /*24b0*/  FMUL.FTZ R2, R79, c[0x0][0x320] ;  /* 0x0000c8004f027a20 */ /* 0x002fe40000410000 */
[----:B------:R-:W-:Y:S04]  /*24c0*/  HMMA.16816.F32 R76, R8, R36, R68 ;  /* 0x00000024084c723c */ /* 0x000fe80000001844 */
[----:B------:R1:W1:Y:S04]  /*24d0*/  MUFU.TANH R90, R2 ;  /* 0x00000002005a7308 */ /* 0x0002680000002400 */
[----:B------:R-:W-:Y:S01]  /*24e0*/  HMMA.16816.F32 R68, R32, R44, R124 ;  /* 0x0000002c2044723c */ /* 0x000fe2000000187c */
[----:B-1----:R-:W-:-:S04]  /*24f0*/  FMUL.FTZ R2, R84, c[0x0][0x320] ;  /* 0x0000c80054027a20 */ /* 0x002fc80000410000 */
[----:B------:R1:W1:Y:S11]  /*2500*/  MUFU.TANH R89, R2 ;  /* 0x0000000200597308 */ /* 0x0002760000002400 */
[----:B------:R-:W-:Y:S08]  /*2510*/  @!UPT UIADD3 URZ, URZ, URZ, URZ ;  /* 0x0000003f3f3ff290 */ /* 0x000ff0000fffe03f */
[----:B------:R-:W-:Y:S01]  /*2520*/  HMMA.16816.F32 R52, R24, R48, R68 ;  /* 0x000000301834723c */ /* 0x000fe20000001844 */
[----:B-1----:R-:W-:-:S07]  /*2530*/  FMUL.FTZ R2, R85, c[0x0][0x320] ;  /* 0x0000c80055027a20 */ /* 0x002fce0000410000 */
[----:B------:R-:W-:Y:S01]  /*2540*/  HMMA.16816.F32 R68, R8, R38, R60 ;  /* 0x000000260844723c */ /* 0x000fe2000000183c */
[----:B------:R1:W1:Y:S07]  /*2550*/  MUFU.TANH R88, R2 ;  /* 0x0000000200587308 */ /* 0x00026e0000002400 */
[----:B------:R-:W-:Y:S01]  /*2560*/  HMMA.16816.F32 R60, R32, R46, R128 ;  /* 0x0000002e203c723c */ /* 0x000fe20000001880 */
[----:B------:R-:W5:Y:S01]  /*2570*/  LDSM.16.M88.4 R32, [R221+0x2c00] ;  /* 0x002c0000dd20783b */ /* 0x000f620000000200 */
[----:B------:R-:W-:-:S06]  /*2580*/  DEPBAR.LE SB0, 0x0 ;  /* 0x000080000000791a */ /* 0x000fcc0000000000 */
[----:B------:R-:W-:Y:S01]  /*2590*/  HMMA.16816.F32 R52, R16, R40, R52 ;  /* 0x000000281034723c */ /* 0x000fe20000001834 */
[----:B-1----:R-:W-:-:S04]  /*25a0*/  FMUL.FTZ R2, R86, c[0x0][0x320] ;  /* 0x0000c80056027a20 */ /* 0x002fc80000410000 */
[----:B------:R1:W1:Y:S03]  /*25b0*/  MUFU.TANH R58, R2 ;  /* 0x00000002003a7308 */ /* 0x0002660000002400 */
[----:B------:R-:W-:Y:S01]  /*25c0*/  HMMA.16816.F32 R36, R12, R40, R64 ;  /* 0x000000280c24723c */ /* 0x000fe20000001840 */
[----:B------:R-:W-:Y:S02]  /*25d0*/  FMUL.FTZ R69, R69, c[0x0][0x320] ;  /* 0x0000c80045457a20 */ /* 0x000fe40000410000 */
[----:B------:R-:W-:Y:S02]  /*25e0*/  FMUL.FTZ R70, R70, c[0x0][0x320] ;  /* 0x0000c80046467a20 */ /* 0x000fe40000410000 */
[----:B------:R-:W-:Y:S02]  /*25f0*/  FMUL.FTZ R71, R71, c[0x0][0x320] ;  /* 0x0000c80047477a20 */ /* 0x000fe40000410000 */
[----:B------:R-:W2:Y:S01]  /*2600*/  MUFU.TANH R69, R69 ;  /* 0x0000004500457308 */ /* 0x000ea20000002400 */
[----:B------:R-:W-:Y:S01]  /*2610*/  HMMA.16816.F32 R24, R24, R50, R60 ;  /* 0x000000321818723c */ /* 0x000fe2000000183c */
[----:B-1----:R-:W-:-:S06]  /*2620*/  FMUL.FTZ R2, R87, c[0x0][0x320] ;  /* 0x0000c80057027a20 */ /* 0x002fcc0000410000 */
[----:B------:R-:W1:Y:S01]  /*2630*/  MUFU.TANH R70, R70 ;  /* 0x0000004600467308 */ /* 0x000e620000002400 */
[----:B------:R-:W-:Y:S07]  /*2640*/  HMMA.16816.F32 R48, R20, R50, R28 ;  /* 0x000000321430723c */ /* 0x000fee000000181c */
[----:B------:R1:W1:Y:S01]  /*2650*/  MUFU.TANH R59, R2 ;  /* 0x00000002003b7308 */ /* 0x0002620000002400 */
[----:B-----5:R-:W-:Y:S07]  /*2660*/  HMMA.16816.F32 R52, R8, R32, R52 ;  /* 0x000000200834723c */ /* 0x020fee0000001834 */
[----:B------:R-:W2:Y:S01]  /*2670*/  MUFU.TANH R71, R71 ;  /* 0x0000004700477308 */ /* 0x000ea20000002400 */
[----:B------:R-:W-:Y:S01]  /*2680*/  HMMA.16816.F32 R16, R16, R42, R24 ;  /* 0x0000002a1010723c */ /* 0x000fe20000001818 */
[----:B-1----:R-:W-:-:S07]  /*2690*/  FMUL.FTZ R2, R76, c[0x0][0x320] ;  /* 0x0000c8004c027a20 */ /* 0x002fce0000410000 */
[----:B------:R-:W-:Y:S01]  /*26a0*/  HMMA.16816.F32 R12, R12, R42, R48 ;  /* 0x0000002a0c0c723c */ /* 0x000fe20000001830 */
[----:B------:R1:W1:Y:S07]  /*26b0*/  MUFU.TANH R86, R2 ;  /* 0x0000000200567308 */ /* 0x00026e0000002400 */
[----:B------:R-:W-:Y:S01]  /*26c0*/  HMMA.16816.F32 R20, R4, R32, R36 ;  /* 0x000000200414723c */ /* 0x000fe20000001824 */
[----:B------:R-:W-:Y:S02]  /*26d0*/  FMUL.FTZ R52, R52, c[0x0][0x320] ;  /* 0x0000c80034347a20 */ /* 0x000fe40000410000 */
[----:B------:R-:W-:-:S02]  /*26e0*/  FMUL.FTZ R53, R53, c[0x0][0x320] ;  /* 0x0000c80035357a20 */ /* 0x000fc40000410000 */
[----:B------:R-:W-:Y:S02]  /*26f0*/  FMUL.FTZ R54, R54, c[0x0][0x320] ;  /* 0x0000c80036367a20 */ /* 0x000fe40000410000 */
[----:B------:R-:W2:Y:S01]  /*2700*/  MUFU.TANH R52, R52 ;  /* 0x0000003400347308 */ /* 0x000ea20000002400 */
[----:B------:R-:W-:Y:S01]  /*2710*/  HMMA.16816.F32 R8, R8, R34, R16 ;  /* 0x000000220808723c */ /* 0x000fe20000001810 */
[----:B-1----:R-:W-:-:S06]  /*2720*/  FMUL.FTZ R2, R77, c[0x0][0x320] ;  /* 0x0000c8004d027a20 */ /* 0x002fcc0000410000 */
[----:B------:R1:W1:Y:S01]  /*2730*/  MUFU.TANH R87, R2 ;  /* 0x0000000200577308 */ /* 0x0002620000002400 */
[----:B------:R-:W-:Y:S07]  /*2740*/  HMMA.16816.F32 R4, R4, R34, R12 ;  /* 0x000000220404723c */ /* 0x000fee000000180c */
[----:B------:R-:W2:Y:S01]  /*2750*/  MUFU.TANH R53, R53 ;  /* 0x0000003500357308 */ /* 0x000ea20000002400 */
[----:B------:R-:W-:Y:S02]  /*2760*/  FMUL.FTZ R21, R21, c[0x0][0x320] ;  /* 0x0000c80015157a20 */ /* 0x000fe40000410000 */
[----:B------:R-:W-:-:S02]  /*2770*/  FMUL.FTZ R22, R22, c[0x0][0x320] ;  /* 0x0000c80016167a20 */ /* 0x000fc40000410000 */
[----:B------:R-:W-:Y:S02]  /*2780*/  FMUL.FTZ R23, R23, c[0x0][0x320] ;  /* 0x0000c80017177a20 */ /* 0x000fe40000410000 */
[----:B------:R-:W-:Y:S01]  /*2790*/  FMUL.FTZ R20, R20, c[0x0][0x320] ;  /* 0x0000c80014147a20 */ /* 0x000fe20000410000 */
[----:B------:R-:W2:Y:S01]  /*27a0*/  MUFU.TANH R26, R21 ;  /* 0x00000015001a7308 */ /* 0x000ea20000002400 */
[----:B-1----:R-:W-:Y:S02]  /*27b0*/  FMUL.FTZ R2, R78, c[0x0][0x320] ;  /* 0x0000c8004e027a20 */ /* 0x002fe40000410000 */
[----:B------:R-:W-:Y:S02]  /*27c0*/  FMUL.FTZ R8, R8, c[0x0][0x320] ;  /* 0x0000c80008087a20 */ /* 0x000fe40000410000 */
[----:B------:R-:W-:Y:S02]  /*27d0*/  FMUL.FTZ R9, R9, c[0x0][0x320] ;  /* 0x0000c80009097a20 */ /* 0x000fe40000410000 */
[----:B------:R-:W-:Y:S01]  /*27e0*/  FMUL.FTZ R10, R10, c[0x0][0x320] ;  /* 0x0000c8000a0a7a20 */ /* 0x000fe20000410000 */
[----:B------:R1:W1:Y:S01]  /*27f0*/  MUFU.TANH R85, R2 ;  /* 0x0000000200557308 */ /* 0x0002620000002400 */
[----:B------:R-:W-:-:S02]  /*2800*/  FMUL.FTZ R11, R11, c[0x0][0x320] ;  /* 0x0000c8000b0b7a20 */ /* 0x000fc40000410000 */
[----:B------:R-:W-:Y:S02]  /*2810*/  FMUL.FTZ R4, R4, c[0x0][0x320] ;  /* 0x0000c80004047a20 */ /* 0x000fe40000410000 */
[----:B------:R-:W-:Y:S02]  /*2820*/  FMUL.FTZ R5, R5, c[0x0][0x320] ;  /* 0x0000c80005057a20 */ /* 0x000fe40000410000 */
[----:B------:R-:W-:Y:S01]  /*2830*/  FMUL.FTZ R6, R6, c[0x0][0x320] ;  /* 0x0000c80006067a20 */ /* 0x000fe20000410000 */
[----:B------:R-:W2:Y:S01]  /*2840*/  MUFU.TANH R25, R22 ;  /* 0x0000001600197308 */ /* 0x000ea20000002400 */
[----:B------:R-:W-:Y:S02]  /*2850*/  FMUL.FTZ R7, R7, c[0x0][0x320] ;  /* 0x0000c80007077a20 */ /* 0x000fe40000410000 */
[----:B-1----:R-:W-:-:S05]  /*2860*/  FMUL.FTZ R2, R79, c[0x0][0x320] ;  /* 0x0000c8004f027a20 */ /* 0x002fca0000410000 */
[----:B------:R-:W1:Y:S08]  /*2870*/  MUFU.TANH R28, R23 ;  /* 0x00000017001c7308 */ /* 0x000e700000002400 */
[----:B------:R5:W1:Y:S08]  /*2880*/  MUFU.TANH R84, R2 ;  /* 0x0000000200547308 */ /* 0x000a700000002400 */
[----:B------:R-:W1:Y:S01]  /*2890*/  MUFU.TANH R54, R54 ;  /* 0x0000003600367308 */ /* 0x000e620000002400 */
[----:B-----5:R-:W-:-:S07]  /*28a0*/  FMUL.FTZ R2, R80, c[0x0][0x320] ;  /* 0x0000c80050027a20 */ /* 0x020fce0000410000 */
        /* <DEDUP_REMOVED lines=17> */
[----:B------:R5:W1:Y:S02]  /*29c0*/  MUFU.TANH R68, R2 ;  /* 0x0000000200447308 */ /* 0x000a640000002400 */
[----:B-----5:R-:W-:-:S06]  /*29d0*/  FMUL.FTZ R2, R75, c[0x0][0x320] ;  /* 0x0000c8004b027a20 */ /* 0x020fcc0000410000 */
[----:B------:R5:W1:Y:S02]  /*29e0*/  MUFU.TANH R31, R2 ;  /* 0x00000002001f7308 */ /* 0x000a640000002400 */
[----:B-----5:R-:W-:-:S06]  /*29f0*/  FMUL.FTZ R2, R55, c[0x0][0x320] ;  /* 0x0000c80037027a20 */ /* 0x020fcc0000410000 */
[----:B------:R1:W1:Y:S01]  /*2a00*/  MUFU.TANH R40, R2 ;  /* 0x0000000200287308 */ /* 0x0002620000002400 */
[----:B------:R-:W-:Y:S06]  /*2a10*/  BAR.SYNC.DEFER_BLOCKING 0x0 ;  /* 0x0000000000007b1d */ /* 0x000fec0000010000 */
[----:B------:R-:W-:Y:S05]  /*2a20*/  @P0 BRA `(.L_x_1) ;  /* 0x0000048000000947 */ /* 0x000fea0003800000 */
[----:B--234-:R-:W-:Y:S01]  /*2a30*/  ULEA UR4, UR7, UR10, 0x6 ;  /* 0x0000000a07047291 */ /* 0x01cfe2000f8e303f */
[----:B------:R-:W-:Y:S01]  /*2a40*/  PLOP3.LUT P1, PT, PT, PT, UP1, 0x80, 0x0 ;  /* 0x000000000000781c */ /* 0x000fe20003f2f018 */
[----:B------:R-:W-:Y:S01]  /*2a50*/  IMAD.MOV.U32 R236, RZ, RZ, RZ ;  /* 0x000000ffffec7224 */ /* 0x000fe200078e00ff */
[----:B------:R-:W-:-:S03]  /*2a60*/  PLOP3.LUT P0, PT, PT, PT, UP1, 0x80, 0x0 ;  /* 0x000000000000781c */ /* 0x000fc60003f0f018 */
[----:B------:R-:W-:-:S05]  /*2a70*/  IMAD.U32 R4, RZ, RZ, UR4 ;  /* 0x00000004ff047e24 */ /* 0x000fca000f8e00ff */
[----:B------:R-:W-:-:S05]  /*2a80*/  IADD3 R4, R4, -0x80, R156 ;  /* 0xffffff8004047810 */ /* 0x000fca0007ffe09c */
[----:B------:R-:W-:-:S04]  /*2a90*/  @P1 IMAD.HI.U32 R5, R4, c[0x0][0x2bc], RZ ;  /* 0x0000af0004051a27 */ /* 0x000fc800078e00ff */
[----:B-1----:R-:W-:Y:S01]  /*2aa0*/  IMAD.MOV.U32 R2, RZ, RZ, R4 ;  /* 0x000000ffff027224 */ /* 0x002fe200078e0004 */
[----:B------:R-:W-:-:S04]  /*2ab0*/  @P0 SHF.R.U32.HI R2, RZ, c[0x0][0x2c0], R5 ;  /* 0x0000b000ff020a19 */ /* 0x000fc80000011605 */
[----:B------:R-:W-:-:S04]  /*2ac0*/  @!P2 IADD3 R5, P0, R2, UR12, RZ ;  /* 0x0000000c0205ac10 */ /* 0x000fc8000ff1e0ff */
[----:B------:R-:W-:Y:S02]  /*2ad0*/  @!P2 LEA.HI.X.SX32 R7, R2, UR11, 0x1, P0 ;  /* 0x0000000b0207ac11 */ /* 0x000fe400080f0eff */
[----:B------:R-:W-:-:S04]  /*2ae0*/  @!P2 LEA R6, P0, R5, c[0x0][0x2a0], 0x2 ;  /* 0x0000a8000506aa11 */ /* 0x000fc800078010ff */
[----:B------:R-:W-:-:S05]  /*2af0*/  @!P2 LEA.HI.X R7, R5, c[0x0][0x2a4], R7, 0x2, P0 ;  /* 0x0000a9000507aa11 */ /* 0x000fca00000f1407 */
[----:B------:R-:W2:Y:S01]  /*2b00*/  @!P2 LDG.E R236, [R6.64] ;  /* 0x0000000e06eca981 */ /* 0x000ea2000c1e1900 */
[----:B------:R-:W-:Y:S01]  /*2b10*/  IMAD.MOV R2, RZ, RZ, -R2 ;  /* 0x000000ffff027224 */ /* 0x000fe200078e0a02 */
[----:B------:R-:W-:Y:S01]  /*2b20*/  SEL R20, RZ, 0x10, P3 ;  /* 0x00000010ff147807 */ /* 0x000fe20001800000 */
[----:B------:R-:W-:Y:S01]  /*2b30*/  IMAD.WIDE R14, R56, 0x2, RZ ;  /* 0x00000002380e7825 */ /* 0x000fe200078e02ff */
[----:B------:R-:W-:Y:S02]  /*2b40*/  SEL R11, RZ, 0x10, P4 ;  /* 0x00000010ff0b7807 */ /* 0x000fe40002000000 */
[----:B------:R-:W-:Y:S01]  /*2b50*/  IADD3 R18, -R20, 0x10, RZ ;  /* 0x0000001014127810 */ /* 0x000fe20007ffe1ff */
[----:B------:R-:W-:Y:S01]  /*2b60*/  IMAD R238, R2, c[0x0][0x2b8], R4 ;  /* 0x0000ae0002ee7a24 */ /* 0x000fe200078e0204 */
[----:B------:R-:W-:Y:S02]  /*2b70*/  IADD3 R16, -R11, 0x10, RZ ;  /* 0x000000100b107810 */ /* 0x000fe40007ffe1ff */
[----:B------:R-:W-:Y:S01]  /*2b80*/  LOP3.LUT R18, R18, 0xf, RZ, 0xc0, !PT ;  /* 0x0000000f12127812 */ /* 0x000fe200078ec0ff */
[----:B------:R-:W-:Y:S01]  /*2b90*/  IMAD.WIDE.U32 R4, R238, c[0x0][0x1e0], RZ ;  /* 0x00007800ee047a25 */ /* 0x000fe200078e00ff */
[----:B------:R-:W-:-:S02]  /*2ba0*/  SHF.R.S32.HI R2, RZ, 0x1f, R238 ;  /* 0x0000001fff027819 */ /* 0x000fc400000114ee */
[----:B------:R-:W-:Y:S02]  /*2bb0*/  LOP3.LUT R16, R16, 0xf, RZ, 0xc0, !PT ;  /* 0x0000000f10107812 */ /* 0x000fe400078ec0ff */
[----:B------:R-:W-:Y:S01]  /*2bc0*/  IADD3 R12, -R152, 0x10, RZ ;  /* 0x00000010980c7810 */ /* 0x000fe20007ffe1ff */
[----:B------:R-:W-:-:S03]  /*2bd0*/  IMAD R2, R2, c[0x0][0x1e0], RZ ;  /* 0x0000780002027a24 */ /* 0x000fc600078e02ff */
[----:B------:R-:W-:Y:S01]  /*2be0*/  LOP3.LUT R12, R12, 0xf, RZ, 0xc0, !PT ;  /* 0x0000000f0c0c7812 */ /* 0x000fe200078ec0ff */
[----:B------:R-:W-:-:S04]  /*2bf0*/  IMAD R2, R238, c[0x0][0x1e4], R2 ;  /* 0x00007900ee027a24 */ /* 0x000fc800078e0202 */
[----:B------:R-:W-:Y:S01]  /*2c00*/  IMAD.IADD R5, R5, 0x1, R2 ;  /* 0x0000000105057824 */ /* 0x000fe200078e0202 */
[----:B--2---:R-:W-:-:S03]  /*2c10*/  SHF.R.S32.HI R2, RZ, 0x1f, R236 ;  /* 0x0000001fff027819 */ /* 0x004fc600000114ec */
[----:B------:R-:W-:-:S04]  /*2c20*/  IMAD.WIDE.U32 R4, R236, c[0x0][0x1f0], R4 ;  /* 0x00007c00ec047a25 */ /* 0x000fc800078e0004 */
[----:B------:R-:W-:-:S04]  /*2c30*/  IMAD R2, R2, c[0x0][0x1f0], RZ ;  /* 0x00007c0002027a24 */ /* 0x000fc800078e02ff */
[----:B------:R-:W-:Y:S01]  /*2c40*/  IMAD R6, R236, c[0x0][0x1f4], R2 ;  /* 0x00007d00ec067a24 */ /* 0x000fe200078e0202 */
[----:B------:R-:W-:-:S04]  /*2c50*/  IADD3 R2, P0, R4, UR18, RZ ;  /* 0x0000001204027c10 */ /* 0x000fc8000ff1e0ff */
[----:B------:R-:W-:Y:S02]  /*2c60*/  IADD3.X R4, R5, UR16, R6, P0, !PT ;  /* 0x0000001005047c10 */ /* 0x000fe400087fe406 */
[C---:B------:R-:W-:Y:S02]  /*2c70*/  LEA R9, P0, R2.reuse, c[0x0][0x1c8], 0x1 ;  /* 0x0000720002097a11 */ /* 0x040fe400078008ff */
[----:B------:R-:W-:Y:S02]  /*2c80*/  SHF.R.S32.HI R5, RZ, 0x1f, R155 ;  /* 0x0000001fff057819 */ /* 0x000fe4000001149b */
[----:B------:R-:W-:Y:S02]  /*2c90*/  LEA.HI.X R4, R2, c[0x0][0x1cc], R4, 0x1, P0 ;  /* 0x0000730002047a11 */ /* 0x000fe400000f0c04 */
[----:B------:R-:W1:Y:S01]  /*2ca0*/  SHFL.IDX PT, R2, R9, 0x1, 0x1c1f ;  /* 0x003c1f0009027f89 */ /* 0x000e6200000e0000 */
[----:B------:R-:W-:Y:S02]  /*2cb0*/  LEA.HI R5, R5, R155, RZ, 0x3 ;  /* 0x0000009b05057211 */ /* 0x000fe400078f18ff */
[----:B------:R-:W-:Y:S01]  /*2cc0*/  SHF.R.S32.HI R6, RZ, 0x1f, R154 ;  /* 0x0000001fff067819 */ /* 0x000fe2000001149a */
[----:B------:R-:W2:Y:S03]  /*2cd0*/  SHFL.IDX PT, R8, R4, 0x1, 0x1c1f ;  /* 0x003c1f0004087f89 */ /* 0x000ea600000e0000 */
[----:B------:R-:W-:Y:S01]  /*2ce0*/  LEA.HI R6, R6, R154, RZ, 0x3 ;  /* 0x0000009a06067211 */ /* 0x000fe200078f18ff */
[----:B------:R-:W3:Y:S03]  /*2cf0*/  SHFL.IDX PT, R9, R9, RZ, 0x1c1f ;  /* 0x001c1fff09097589 */ /* 0x000ee600000e0000 */
[----:B------:R-:W-:Y:S01]  /*2d00*/  LOP3.LUT R6, R6, 0xfffffff8, RZ, 0xc0, !PT ;  /* 0xfffffff806067812 */ /* 0x000fe200078ec0ff */
[----:B------:R4:W5:Y:S04]  /*2d10*/  SHFL.IDX PT, R10, R4, RZ, 0x1c1f ;  /* 0x001c1fff040a7589 */ /* 0x00096800000e0000 */
[----:B------:R-:W-:Y:S01]  /*2d20*/  IMAD.WIDE R6, R6, 0x2, RZ ;  /* 0x0000000206067825 */ /* 0x000fe200078e02ff */
[----:B-1----:R-:W-:-:S04]  /*2d30*/  IADD3 R18, P1, P0, R18, R2, R14 ;  /* 0x0000000212127210 */ /* 0x002fc8000783e00e */
[----:B--2---:R-:W-:Y:S02]  /*2d40*/  IADD3.X R19, RZ, R8, R15, P1, P0 ;  /* 0x00000008ff137210 */ /* 0x004fe40000fe040f */
[----:B---3--:R-:W-:Y:S02]  /*2d50*/  IADD3 R14, P6, R14, R9, RZ ;  /* 0x000000090e0e7210 */ /* 0x008fe40007fde0ff */
[----:B----4-:R-:W-:-:S03]  /*2d60*/  LOP3.LUT R4, R5, 0xfffffff8, RZ, 0xc0, !PT ;  /* 0xfffffff805047812 */ /* 0x010fc600078ec0ff */
[----:B-----5:R-:W-:Y:S01]  /*2d70*/  IMAD.X R15, R15, 0x1, R10, P6 ;  /* 0x000000010f0f7824 */ /* 0x020fe200030e060a */
[----:B------:R-:W-:Y:S01]  /*2d80*/  ISETP.NE.U32.AND P6, PT, R20, RZ, PT ;  /* 0x000000ff1400720c */ /* 0x000fe20003fc5070 */
[----:B------:R-:W-:-:S05]  /*2d90*/  IMAD.WIDE R4, R4, 0x2, RZ ;  /* 0x0000000204047825 */ /* 0x000fca00078e02ff */
[----:B------:R-:W-:-:S04]  /*2da0*/  IADD3 R16, P1, P0, R16, R2, R4 ;  /* 0x0000000210107210 */ /* 0x000fc8000783e004 */
[----:B------:R-:W-:Y:S02]  /*2db0*/  IADD3.X R17, RZ, R8, R5, P1, P0 ;  /* 0x00000008ff117210 */ /* 0x000fe40000fe0405 */
[----:B------:R-:W-:Y:S01]  /*2dc0*/  IADD3 R12, P1, P0, R12, R2, R6 ;  /* 0x000000020c0c7210 */ /* 0x000fe2000783e006 */
[----:B------:R-:W-:-:S03]  /*2dd0*/  IMAD.SHL.U32 R2, R153, 0x2, RZ ;  /* 0x0000000299027824 */ /* 0x000fc600078e00ff */
[----:B------:R-:W-:Y:S02]  /*2de0*/  IADD3.X R13, RZ, R8, R7, P1, P0 ;  /* 0x00000008ff0d7210 */ /* 0x000fe40000fe0407 */
[-C--:B------:R-:W-:Y:S01]  /*2df0*/  IADD3 R8, P1, R4, R9.reuse, RZ ;  /* 0x0000000904087210 */ /* 0x080fe20007f3e0ff */
[----:B------:R1:W-:Y:S01]  /*2e00*/  LDGSTS.E.BYPASS.LTC128B.128 [R2+0x3100], [R14.64], !P3 ;  /* 0x031000000e027fae */ /* 0x0003e2000d901d4e */
[----:B------:R-:W-:-:S03]  /*2e10*/  IADD3 R4, P0, R6, R9, RZ ;  /* 0x0000000906047210 */ /* 0x000fc60007f1e0ff */
[--C-:B------:R-:W-:Y:S01]  /*2e20*/  IMAD.X R9, R5, 0x1, R10.reuse, P1 ;  /* 0x0000000105097824 */ /* 0x100fe200008e060a */
[----:B------:R-:W-:Y:S01]  /*2e30*/  ISETP.NE.U32.AND P1, PT, R11, RZ, PT ;  /* 0x000000ff0b00720c */ /* 0x000fe20003f25070 */
[----:B------:R-:W-:Y:S01]  /*2e40*/  IMAD.X R5, R7, 0x1, R10, P0 ;  /* 0x0000000107057824 */ /* 0x000fe200000e060a */
[----:B------:R-:W-:Y:S02]  /*2e50*/  ISETP.NE.U32.AND P0, PT, R152, RZ, PT ;  /* 0x000000ff9800720c */ /* 0x000fe40003f05070 */
[----:B------:R1:W-:Y:S04]  /*2e60*/  LDGSTS.E.BYPASS.LTC128B.128 [R2+0x4100], [R8.64], !P4 ;  /* 0x0410000008027fae */ /* 0x0003e8000e101d4e */
[----:B------:R1:W-:Y:S04]  /*2e70*/  LDGSTS.E.BYPASS.LTC128B.128 [R2+0x5100], [R4.64], !P5 ;  /* 0x0510000004027fae */ /* 0x0003e8000e901d4e */
[----:B------:R1:W-:Y:S04]  /*2e80*/  LDGSTS.E.BYPASS.LTC128B.128.ZFILL [R2+0x3900], [R18.64], P6 ;  /* 0x0390000012027fae */ /* 0x0003e8000b141d4e */
[----:B------:R1:W-:Y:S04]  /*2e90*/  LDGSTS.E.BYPASS.LTC128B.128.ZFILL [R2+0x4900], [R16.64], P1 ;  /* 0x0490000010027fae */ /* 0x0003e80008941d4e */
[----:B------:R1:W-:Y:S02]  /*2ea0*/  LDGSTS.E.BYPASS.LTC128B.128.ZFILL [R2+0x5900], [R12.64], P0 ;  /* 0x059000000c027fae */ /* 0x0003e40008141d4e */
.L_x_1:
[----:B-1234-:R-:W-:Y:S01]  /*2eb0*/  SHF.R.S32.HI R2, RZ, 0x1f, R57 ;  /* 0x0000001fff027819 */ /* 0x01efe20000011439 */
[----:B------:R-:W-:Y:S01]  /*2ec0*/  IMAD.SHL.U32 R217, R0, 0x2, RZ ;  /* 0x0000000200d97824 */ /* 0x000fe200078e00ff */
[----:B------:R-:W0:Y:S02]  /*2ed0*/  LDGDEPBAR ;  /* 0x00000000000079af */ /* 0x000e240000000000 */
[----:B------:R-:W-:Y:S01]  /*2ee0*/  LEA.HI R4, R2, R57, RZ, 0x2 ;  /* 0x0000003902047211 */ /* 0x000fe200078f10ff */
[----:B------:R-:W-:-:S03]  /*2ef0*/  IMAD R218, R3, 0x2, R217 ;  /* 0x0000000203da7824 */ /* 0x000fc600078e02d9 */
[----:B------:R-:W-:Y:S01]  /*2f00*/  LOP3.LUT R2, R4, 0x7ffffffc, RZ, 0xc0, !PT ;  /* 0x7ffffffc04027812 */ /* 0x000fe200078ec0ff */
[----:B------:R1:W-:Y:S04]  /*2f10*/  STL [R1+0x44], R4 ;  /* 0x0000440401007387 */ /* 0x0003e80000100800 */
[----:B------:R-:W-:Y:S02]  /*2f20*/  IMAD.IADD R2, R57, 0x1, -R2 ;  /* 0x0000000139027824 */ /* 0x000fe400078e0a02 */
[----:B-1----:R-:W-:-:S04]  /*2f30*/  IMAD.U32 R4, RZ, RZ, UR17 ;  /* 0x00000011ff047e24 */ /* 0x002fc8000f8e00ff */
[----:B------:R-:W-:-:S05]  /*2f40*/  IMAD R2, R2, -0x2, R4 ;  /* 0xfffffffe02027824 */ /* 0x000fca00078e0204 */
[C---:B------:R-:W-:Y:S02]  /*2f50*/  ISETP.GT.AND P0, PT, R2.reuse, RZ, PT ;  /* 0x000000ff0200720c */ /* 0x040fe40003f04270 */
[C---:B------:R-:W-:Y:S02]  /*2f60*/  ISETP.GT.AND P1, PT, R2.reuse, 0x1, PT ;  /* 0x000000010200780c */ /* 0x040fe40003f24270 */
[----:B------:R-:W-:Y:S02]  /*2f70*/  ISETP.GT.AND P6, PT, R2, 0x8, PT ;  /* 0x000000080200780c */ /* 0x000fe40003fc4270 */
[----:B------:R-:W-:Y:S02]  /*2f80*/  FSEL R9, R117, -INF , P0 ;  /* 0xff80000075097808 */ /* 0x000fe40000000000 */
[----:B------:R-:W-:Y:S02]  /*2f90*/  FSEL R10, R116, -INF , P1 ;  /* 0xff800000740a7808 */ /* 0x000fe40000800000 */
[----:B------:R-:W-:-:S02]  /*2fa0*/  FSEL R15, R115, -INF , P0 ;  /* 0xff800000730f7808 */ /* 0x000fc40000000000 */
[----:B------:R-:W-:Y:S02]  /*2fb0*/  FSEL R39, R119, -INF , P0 ;  /* 0xff80000077277808 */ /* 0x000fe40000000000 */
[----:B------:R-:W-:Y:S02]  /*2fc0*/  FSEL R32, R121, -INF , P0 ;  /* 0xff80000079207808 */ /* 0x000fe40000000000 */
[----:B------:R-:W-:Y:S02]  /*2fd0*/  ISETP.GT.AND P0, PT, R2, 0x9, PT ;  /* 0x000000090200780c */ /* 0x000fe40003f04270 */
[----:B------:R-:W-:Y:S02]  /*2fe0*/  FSEL R11, R105, -INF , P6 ;  /* 0xff800000690b7808 */ /* 0x000fe40003000000 */
[----:B------:R-:W-:Y:S02]  /*2ff0*/  FMNMX.FTZ R4, R9, R10, !PT ;  /* 0x0000000a09047209 */ /* 0x000fe40007810000 */
        /* <DEDUP_REMOVED lines=9> */
[----:B------:R-:W-:Y:S02]  /*3090*/  FSEL R47, R97, -INF , P1 ;  /* 0xff800000612f7808 */ /* 0x000fe40000800000 */
[----:B------:R-:W-:Y:S02]  /*30a0*/  FSEL R107, R99, -INF , P1 ;  /* 0xff800000636b7808 */ /* 0x000fe40000800000 */
[----:B------:R-:W-:Y:S02]  /*30b0*/  FSEL R100, R102, -INF , P1 ;  /* 0xff80000066647808 */ /* 0x000fe40000800000 */
[----:B------:R-:W-:-:S02]  /*30c0*/  ISETP.GT.AND P1, PT, R2, 0x11, PT ;  /* 0x000000110200780c */ /* 0x000fc40003f24270 */
[----:B------:R-:W-:Y:S02]  /*30d0*/  FMNMX.FTZ R4, R14, R4, !PT ;  /* 0x000000040e047209 */ /* 0x000fe40007810000 */
[----:B------:R-:W-:Y:S02]  /*30e0*/  FSEL R46, R106, -INF , P0 ;  /* 0xff8000006a2e7808 */ /* 0x000fe40000000000 */
[----:B------:R-:W-:Y:S02]  /*30f0*/  FSEL R38, R112, -INF , P0 ;  /* 0xff80000070267808 */ /* 0x000fe40000000000 */
[----:B------:R-:W-:Y:S02]  /*3100*/  ISETP.GT.AND P0, PT, R2, 0x18, PT ;  /* 0x000000180200780c */ /* 0x000fe40003f04270 */
[----:B------:R-:W-:Y:S02]  /*3110*/  FSEL R48, R96, -INF , P1 ;  /* 0xff80000060307808 */ /* 0x000fe40000800000 */
[----:B------:R-:W-:-:S02]  /*3120*/  FMNMX.FTZ R4, R47, R4, !PT ;  /* 0x000000042f047209 */ /* 0x000fc40007810000 */
        /* <DEDUP_REMOVED lines=9> */
[----:B------:R-:W-:Y:S02]  /*31c0*/  ISETP.GT.AND P6, PT, R2, 0x20, PT ;  /* 0x000000200200780c */ /* 0x000fe40003fc4270 */
[----:B------:R-:W-:Y:S02]  /*31d0*/  FMNMX.FTZ R4, R49, R4, !PT ;  /* 0x0000000431047209 */ /* 0x000fe40007810000 */
[----:B------:R-:W-:-:S02]  /*31e0*/  FMNMX.FTZ R5, R15, R16, !PT ;  /* 0x000000100f057209 */ /* 0x000fc40007810000 */
[----:B------:R-:W-:Y:S02]  /*31f0*/  FSEL R57, R93, -INF , P1 ;  /* 0xff8000005d397808 */ /* 0x000fe40000800000 */
[----:B------:R-:W-:Y:S02]  /*3200*/  FSEL R128, R98, -INF , P1 ;  /* 0xff80000062807808 */ /* 0x000fe40000800000 */
[----:B------:R-:W-:Y:S02]  /*3210*/  FSEL R101, R101, -INF , P1 ;  /* 0xff80000065657808 */ /* 0x000fe40000800000 */
[----:B------:R-:W-:Y:S02]  /*3220*/  ISETP.GT.AND P1, PT, R2, 0x21, PT ;  /* 0x000000210200780c */ /* 0x000fe40003f24270 */
[----:B------:R-:W-:Y:S02]  /*3230*/  FSEL R131, R79, -INF , P6 ;  /* 0xff8000004f837808 */ /* 0x000fe40003000000 */
[----:B------:R-:W-:-:S02]  /*3240*/  FMNMX.FTZ R4, R50, R4, !PT ;  /* 0x0000000432047209 */ /* 0x000fc40007810000 */
[----:B------:R-:W-:Y:S02]  /*3250*/  FMNMX.FTZ R5, R17, R5, !PT ;  /* 0x0000000511057209 */ /* 0x000fe40007810000 */
[----:B------:R-:W-:Y:S02]  /*3260*/  FSEL R58, R58, -INF , P0 ;  /* 0xff8000003a3a7808 */ /* 0x000fe40000000000 */
[----:B------:R-:W-:Y:S02]  /*3270*/  FSEL R129, R91, -INF , P0 ;  /* 0xff8000005b817808 */ /* 0x000fe40000000000 */
[----:B------:R-:W-:Y:S02]  /*3280*/  FSEL R102, R94, -INF , P0 ;  /* 0xff8000005e667808 */ /* 0x000fe40000000000 */
[----:B------:R-:W-:Y:S02]  /*3290*/  ISETP.GT.AND P0, PT, R2, 0x28, PT ;  /* 0x000000280200780c */ /* 0x000fe40003f04270 */
[----:B------:R-:W-:-:S02]  /*32a0*/  FSEL R154, R78, -INF , P1 ;  /* 0xff8000004e9a7808 */ /* 0x000fc40000800000 */
[----:B------:R-:W-:Y:S02]  /*32b0*/  FMNMX.FTZ R4, R131, R4, !PT ;  /* 0x0000000483047209 */ /* 0x000fe40007810000 */
[----:B------:R-:W-:Y:S02]  /*32c0*/  FMNMX.FTZ R5, R18, R5, !PT ;  /* 0x0000000512057209 */ /* 0x000fe40007810000 */
[----:B------:R-:W-:Y:S02]  /*32d0*/  FSEL R164, R76, -INF , P1 ;  /* 0xff8000004ca47808 */ /* 0x000fe40000800000 */
[----:B------:R-:W-:Y:S02]  /*32e0*/  FSEL R187, R84, -INF , P1 ;  /* 0xff80000054bb7808 */ /* 0x000fe40000800000 */
[----:B------:R-:W-:Y:S02]  /*32f0*/  FSEL R184, R87, -INF , P1 ;  /* 0xff80000057b87808 */ /* 0x000fe40000800000 */
[----:B------:R-:W-:-:S02]  /*3300*/  FSEL R153, R72, -INF , P0 ;  /* 0xff80000048997808 */ /* 0x000fc40000000000 */
[----:B------:R-:W-:Y:S02]  /*3310*/  ISETP.GT.AND P1, PT, R2, 0x29, PT ;  /* 0x000000290200780c */ /* 0x000fe40003f24270 */
[----:B------:R-:W-:Y:S02]  /*3320*/  FMNMX.FTZ R4, R154, R4, !PT ;  /* 0x000000049a047209 */ /* 0x000fe40007810000 */
[----:B------:R-:W-:Y:S02]  /*3330*/  FMNMX.FTZ R5, R51, R5, !PT ;  /* 0x0000000533057209 */ /* 0x000fe40007810000 */
[----:B------:R-:W-:Y:S02]  /*3340*/  FSEL R165, R74, -INF , P0 ;  /* 0xff8000004aa57808 */ /* 0x000fe40000000000 */
[----:B------:R-:W-:Y:S02]  /*3350*/  FSEL R190, R70, -INF , P0 ;  /* 0xff80000046be7808 */ /* 0x000fe40000000000 */
[----:B------:R-:W-:-:S02]  /*3360*/  FSEL R186, R68, -INF , P0 ;  /* 0xff80000044ba7808 */ /* 0x000fc40000000000 */
[----:B------:R-:W-:Y:S02]  /*3370*/  FSEL R152, R73, -INF , P1 ;  /* 0xff80000049987808 */ /* 0x000fe40000800000 */
[----:B------:R-:W-:Y:S02]  /*3380*/  ISETP.GT.AND P0, PT, R2, 0x30, PT ;  /* 0x000000300200780c */ /* 0x000fe40003f04270 */
[----:B------:R-:W-:Y:S02]  /*3390*/  FMNMX.FTZ R4, R153, R4, !PT ;  /* 0x0000000499047209 */ /* 0x000fe40007810000 */
[----:B------:R-:W-:Y:S02]  /*33a0*/  FMNMX.FTZ R5, R57, R5, !PT ;  /* 0x0000000539057209 */ /* 0x000fe40007810000 */
[----:B------:R-:W-:Y:S02]  /*33b0*/  FSEL R155, R77, -INF , P6 ;  /* 0xff8000004d9b7808 */ /* 0x000fe40003000000 */
[----:B------:R-:W-:-:S02]  /*33c0*/  FSEL R189, R85, -INF , P6 ;  /* 0xff80000055bd7808 */ /* 0x000fc40003000000 */
[----:B------:R-:W-:Y:S02]  /*33d0*/  FSEL R167, R86, -INF , P6 ;  /* 0xff80000056a77808 */ /* 0x000fe40003000000 */
[----:B------:R-:W-:Y:S02]  /*33e0*/  ISETP.GT.AND P6, PT, R2, 0x31, PT ;  /* 0x000000310200780c */ /* 0x000fe40003fc4270 */
[----:B------:R-:W-:Y:S02]  /*33f0*/  FSEL R200, R27, -INF , P0 ;  /* 0xff8000001bc87808 */ /* 0x000fe40000000000 */
[----:B------:R-:W-:Y:S02]  /*3400*/  FMNMX.FTZ R4, R152, R4, !PT ;  /* 0x0000000498047209 */ /* 0x000fe40007810000 */
        /* <DEDUP_REMOVED lines=10> */
[----:B------:R-:W-:Y:S02]  /*34b0*/  FMNMX.FTZ R5, R59, R5, !PT ;  /* 0x000000053b057209 */ /* 0x000fe40007810000 */
[----:B------:R-:W-:Y:S02]  /*34c0*/  ISETP.GT.AND P0, PT, R2, 0x39, PT ;  /* 0x000000390200780c */ /* 0x000fe40003f04270 */
[----:B------:R-:W-:Y:S02]  /*34d0*/  FSEL R202, R22, -INF , P1 ;  /* 0xff80000016ca7808 */ /* 0x000fe40000800000 */
[----:B------:R-:W-:-:S02]  /*34e0*/  FMNMX.FTZ R2, R201, R4, !PT ;  /* 0x00000004c9027209 */ /* 0x000fc40007810000 */
[----:B------:R-:W-:Y:S02]  /*34f0*/  FMNMX.FTZ R6, R32, R36, !PT ;  /* 0x0000002420067209 */ /* 0x000fe40007810000 */
[----:B------:R-:W-:Y:S02]  /*3500*/  FMNMX.FTZ R4, R155, R5, !PT ;  /* 0x000000059b047209 */ /* 0x000fe40007810000 */
[----:B------:R-:W-:Y:S02]  /*3510*/  FSEL R203, R21, -INF , P0 ;  /* 0xff80000015cb7808 */ /* 0x000fe40000000000 */
[----:B------:R-:W-:Y:S02]  /*3520*/  FMNMX.FTZ R2, R202, R2, !PT ;  /* 0x00000002ca027209 */ /* 0x000fe40007810000 */
[----:B------:R-:W-:Y:S02]  /*3530*/  FMNMX.FTZ R5, R37, R6, !PT ;  /* 0x0000000625057209 */ /* 0x000fe40007810000 */
[----:B------:R-:W-:-:S02]  /*3540*/  FMNMX.FTZ R4, R164, R4, !PT ;  /* 0x00000004a4047209 */ /* 0x000fc40007810000 */
[----:B------:R-:W-:Y:S02]  /*3550*/  FMNMX.FTZ R103, R203, R2, !PT ;  /* 0x00000002cb677209 */ /* 0x000fe40007810000 */
[----:B------:R-:W-:Y:S02]  /*3560*/  FMNMX.FTZ R5, R38, R5, !PT ;  /* 0x0000000526057209 */ /* 0x000fe40007810000 */
[----:B------:R-:W-:Y:S01]  /*3570*/  FMNMX.FTZ R2, R165, R4, !PT ;  /* 0x00000004a5027209 */ /* 0x000fe20007810000 */
[----:B------:R-:W1:Y:S01]  /*3580*/  SHFL.BFLY PT, R7, R103, 0x2, 0x1f ;  /* 0x0c401f0067077f89 */ /* 0x000e6200000e0000 */
[----:B------:R-:W-:Y:S02]  /*3590*/  FMNMX.FTZ R4, R100, R5, !PT ;  /* 0x0000000564047209 */ /* 0x000fe40007810000 */
[----:B------:R-:W-:Y:S02]  /*35a0*/  FMNMX.FTZ R2, R166, R2, !PT ;  /* 0x00000002a6027209 */ /* 0x000fe40007810000 */
[----:B------:R-:W-:-:S02]  /*35b0*/  FSEL R205, R28, -INF , P6 ;  /* 0xff8000001ccd7808 */ /* 0x000fc40003000000 */
[----:B------:R-:W-:Y:S02]  /*35c0*/  FMNMX.FTZ R4, R101, R4, !PT ;  /* 0x0000000465047209 */ /* 0x000fe40007810000 */
[----:B------:R-:W-:Y:S02]  /*35d0*/  FMNMX.FTZ R2, R211, R2, !PT ;  /* 0x00000002d3027209 */ /* 0x000fe40007810000 */
[----:B------:R-:W-:Y:S02]  /*35e0*/  FSEL R204, R24, -INF , P1 ;  /* 0xff80000018cc7808 */ /* 0x000fe40000800000 */
[----:B------:R-:W-:Y:S01]  /*35f0*/  FMNMX.FTZ R4, R102, R4, !PT ;  /* 0x0000000466047209 */ /* 0x000fe20007810000 */
[----:B------:R-:W-:Y:S01]  /*3600*/  LDSM.16.MT88.4 R24, [R218+0x100] ;  /* 0x00010000da18783b */ /* 0x000fe20000004200 */
[----:B------:R-:W-:Y:S02]  /*3610*/  FMNMX.FTZ R2, R205, R2, !PT ;  /* 0x00000002cd027209 */ /* 0x000fe40007810000 */
[----:B------:R-:W-:-:S02]  /*3620*/  FSEL R210, R23, -INF , P0 ;  /* 0xff80000017d27808 */ /* 0x000fc40000000000 */
[----:B------:R-:W-:Y:S01]  /*3630*/  FMNMX.FTZ R4, R106, R4, !PT ;  /* 0x000000046a047209 */ /* 0x000fe20007810000 */
[----:B------:R-:W-:Y:S01]  /*3640*/  LDSM.16.MT88.4 R20, [R217+0x1100] ;  /* 0x00110000d914783b */ /* 0x000fe20000004200 */
[----:B------:R-:W-:Y:S02]  /*3650*/  FMNMX.FTZ R2, R204, R2, !PT ;  /* 0x00000002cc027209 */ /* 0x000fe40007810000 */
[----:B------:R-:W-:Y:S02]  /*3660*/  FMNMX.FTZ R5, R39, R44, !PT ;  /* 0x0000002c27057209 */ /* 0x000fe40007810000 */
[----:B------:R-:W-:Y:S02]  /*3670*/  FMNMX.FTZ R4, R167, R4, !PT ;  /* 0x00000004a7047209 */ /* 0x000fe40007810000 */
[----:B------:R-:W-:Y:S02]  /*3680*/  FMNMX.FTZ R6, R210, R2, !PT ;  /* 0x00000002d2067209 */ /* 0x000fe40007810000 */
[----:B------:R-:W-:-:S02]  /*3690*/  FMNMX.FTZ R2, R45, R5, !PT ;  /* 0x000000052d027209 */ /* 0x000fc40007810000 */
[----:B------:R-:W-:Y:S02]  /*36a0*/  FMNMX.FTZ R4, R184, R4, !PT ;  /* 0x00000004b8047209 */ /* 0x000fe40007810000 */
[----:B------:R-:W-:Y:S02]  /*36b0*/  FMNMX.FTZ R2, R46, R2, !PT ;  /* 0x000000022e027209 */ /* 0x000fe40007810000 */
[----:B-1----:R-:W-:Y:S02]  /*36c0*/  FMNMX.FTZ R103, R103, R7, !PT ;  /* 0x0000000767677209 */ /* 0x002fe40007810000 */
[----:B------:R-:W1:Y:S01]  /*36d0*/  SHFL.BFLY PT, R7, R6, 0x2, 0x1f ;  /* 0x0c401f0006077f89 */ /* 0x000e6200000e0000 */
[----:B------:R-:W-:Y:S02]  /*36e0*/  FMNMX.FTZ R4, R186, R4, !PT ;  /* 0x00000004ba047209 */ /* 0x000fe40007810000 */
[----:B------:R-:W-:Y:S01]  /*36f0*/  FMNMX.FTZ R2, R107, R2, !PT ;  /* 0x000000026b027209 */ /* 0x000fe20007810000 */
[----:B------:R-:W2:Y:S01]  /*3700*/  SHFL.BFLY PT, R8, R103, 0x1, 0x1f ;  /* 0x0c201f0067087f89 */ /* 0x000ea200000e0000 */
[----:B------:R-:W-:-:S02]  /*3710*/  FMNMX.FTZ R4, R185, R4, !PT ;  /* 0x00000004b9047209 */ /* 0x000fc40007810000 */
[----:B------:R-:W-:Y:S02]  /*3720*/  FMNMX.FTZ R2, R128, R2, !PT ;  /* 0x0000000280027209 */ /* 0x000fe40007810000 */
[----:B------:R-:W-:Y:S02]  /*3730*/  FSEL R207, R53, -INF , P6 ;  /* 0xff80000035cf7808 */ /* 0x000fe40003000000 */
[----:B------:R-:W-:Y:S02]  /*3740*/  FMNMX.FTZ R4, R239, R4, !PT ;  /* 0x00000004ef047209 */ /* 0x000fe40007810000 */
[----:B------:R-:W-:Y:S02]  /*3750*/  FMNMX.FTZ R2, R129, R2, !PT ;  /* 0x0000000281027209 */ /* 0x000fe40007810000 */
[----:B------:R-:W-:Y:S02]  /*3760*/  FSEL R212, R30, -INF , P1 ;  /* 0xff8000001ed47808 */ /* 0x000fe40000800000 */
[----:B------:R-:W-:-:S02]  /*3770*/  FMNMX.FTZ R4, R207, R4, !PT ;  /* 0x00000004cf047209 */ /* 0x000fc40007810000 */
[----:B------:R-:W-:Y:S02]  /*3780*/  FMNMX.FTZ R2, R130, R2, !PT ;  /* 0x0000000282027209 */ /* 0x000fe40007810000 */
[----:B------:R-:W-:Y:S02]  /*3790*/  FSEL R214, R29, -INF , P0 ;  /* 0xff8000001dd67808 */ /* 0x000fe40000000000 */
[----:B------:R-:W-:Y:S01]  /*37a0*/  FMNMX.FTZ R4, R212, R4, !PT ;  /* 0x00000004d4047209 */ /* 0x000fe20007810000 */
[----:B------:R-:W-:Y:S01]  /*37b0*/  LDSM.16.MT88.4 R28, [R217+0x100] ;  /* 0x00010000d91c783b */ /* 0x000fe20000004200 */
[----:B------:R-:W-:Y:S02]  /*37c0*/  FMNMX.FTZ R5, R189, R2, !PT ;  /* 0x00000002bd057209 */ /* 0x000fe40007810000 */
[----:B------:R-:W-:Y:S02]  /*37d0*/  FMNMX.FTZ R4, R214, R4, !PT ;  /* 0x00000004d6047209 */ /* 0x000fe40007810000 */
[----:B------:R-:W-:-:S02]  /*37e0*/  FMNMX.FTZ R5, R187, R5, !PT ;  /* 0x00000005bb057209 */ /* 0x000fc40007810000 */
[----:B-1----:R-:W-:Y:S02]  /*37f0*/  FMNMX.FTZ R2, R6, R7, !PT ;  /* 0x0000000706027209 */ /* 0x002fe40007810000 */
[----:B------:R-:W-:Y:S01]  /*3800*/  SHFL.BFLY PT, R7, R4, 0x2, 0x1f ;  /* 0x0c401f0004077f89 */ /* 0x000fe200000e0000 */
[----:B------:R-:W-:Y:S02]  /*3810*/  FMNMX.FTZ R5, R190, R5, !PT ;  /* 0x00000005be057209 */ /* 0x000fe40007810000 */
[----:B--2---:R-:W-:Y:S02]  /*3820*/  FMNMX.FTZ R103, R103, R8, !PT ;  /* 0x0000000867677209 */ /* 0x004fe40007810000 */
[----:B------:R-:W-:Y:S01]  /*3830*/  FMNMX.FTZ R5, R188, R5, !PT ;  /* 0x00000005bc057209 */ /* 0x000fe20007810000 */
[----:B------:R-:W1:Y:S01]  /*3840*/  SHFL.BFLY PT, R8, R2, 0x1, 0x1f ;  /* 0x0c201f0002087f89 */ /* 0x000e6200000e0000 */
[----:B------:R-:W-:Y:S01]  /*3850*/  FSEL R215, R40, -INF , P6 ;  /* 0xff80000028d77808 */ /* 0x000fe20003000000 */
[----:B------:R-:W-:Y:S01]  /*3860*/  FMUL.FTZ R13, R103, c[0x0][0x2d0] ;  /* 0x0000b400670d7a20 */ /* 0x000fe20000410000 */
[----:B------:R-:W-:Y:S01]  /*3870*/  FMNMX.FTZ R5, R137, R5, !PT ;  /* 0x0000000589057209 */ /* 0x000fe20007810000 */
[----:B------:R-:W-:Y:S01]  /*3880*/  LDSM.16.MT88.4 R40, [R218+0x2100] ;  /* 0x00210000da28783b */ /* 0x000fe20000004200 */
[----:B------:R-:W-:-:S02]  /*3890*/  FSETP.NEU.FTZ.AND P6, PT, R103, -INF , PT ;  /* 0xff8000006700780b */ /* 0x000fc40003fdd000 */
[----:B------:R-:W-:Y:S02]  /*38a0*/  FSEL R234, R34, -INF , P1 ;  /* 0xff80000022ea7808 */ /* 0x000fe40000800000 */
[----:B------:R-:W-:Y:S02]  /*38b0*/  FMNMX.FTZ R5, R215, R5, !PT ;  /* 0x00000005d7057209 */ /* 0x000fe40007810000 */
[----:B------:R-:W-:Y:S02]  /*38c0*/  FSEL R13, R13, RZ, P6 ;  /* 0x000000ff0d0d7208 */ /* 0x000fe40003000000 */
[----:B------:R-:W-:Y:S02]  /*38d0*/  FSEL R237, R33, -INF , P0 ;  /* 0xff80000021ed7808 */ /* 0x000fe40000000000 */
[----:B------:R-:W-:Y:S01]  /*38e0*/  FMNMX.FTZ R5, R234, R5, !PT ;  /* 0x00000005ea057209 */ /* 0x000fe20007810000 */
[----:B------:R-:W-:-:S03]  /*38f0*/  FFMA.FTZ R6, R9, c[0x0][0x2d0], -R13 ;  /* 0x0000b40009067a23 */ /* 0x000fc6000001080d */
[----:B------:R-:W-:Y:S01]  /*3900*/  FMNMX.FTZ R5, R237, R5, !PT ;  /* 0x00000005ed057209 */ /* 0x000fe20007810000 */
[----:B------:R2:W-:Y:S01]  /*3910*/  MUFU.EX2 R192, R6 ;  /* 0x0000000600c07308 */ /* 0x0005e20000000800 */
[----:B-1----:R-:W-:-:S04]  /*3920*/  FMNMX.FTZ R2, R2, R8, !PT ;  /* 0x0000000802027209 */ /* 0x002fc80007810000 */
[C---:B------:R-:W-:Y:S01]  /*3930*/  FSETP.NEU.FTZ.AND P0, PT, R2.reuse, -INF , PT ;  /* 0xff8000000200780b */ /* 0x040fe20003f1d000 */
[----:B------:R-:W-:-:S05]  /*3940*/  FMUL.FTZ R12, R2, c[0x0][0x2d0] ;  /* 0x0000b400020c7a20 */ /* 0x000fca0000410000 */
[----:B------:R-:W-:Y:S02]  /*3950*/  FSEL R12, R12, RZ, P0 ;  /* 0x000000ff0c0c7208 */ /* 0x000fe40000000000 */
[----:B--2---:R-:W-:Y:S01]  /*3960*/  FMNMX.FTZ R6, R4, R7, !PT ;  /* 0x0000000704067209 */ /* 0x004fe20007810000 */
[----:B------:R-:W-:Y:S01]  /*3970*/  FFMA.FTZ R4, R10, c[0x0][0x2d0], -R13 ;  /* 0x0000b4000a047a23 */ /* 0x000fe2000001080d */
[----:B------:R-:W-:Y:S01]  /*3980*/  SHFL.BFLY PT, R7, R5, 0x2, 0x1f ;  /* 0x0c401f0005077f89 */ /* 0x000fe200000e0000 */
[--C-:B------:R-:W-:Y:S02]  /*3990*/  FFMA.FTZ R0, R16, c[0x0][0x2d0], -R12.reuse ;  /* 0x0000b40010007a23 */ /* 0x100fe4000001080c */
[----:B------:R1:W-:Y:S01]  /*39a0*/  MUFU.EX2 R19, R4 ;  /* 0x0000000400137308 */ /* 0x0003e20000000800 */
[----:B------:R-:W2:Y:S01]  /*39b0*/  SHFL.BFLY PT, R105, R6, 0x1, 0x1f ;  /* 0x0c201f0006697f89 */ /* 0x000ea200000e0000 */
[----:B------:R-:W-:-:S06]  /*39c0*/  FFMA.FTZ R3, R18, c[0x0][0x2d0], -R12 ;  /* 0x0000b40012037a23 */ /* 0x000fcc000001080c */
[----:B------:R3:W-:Y:S01]  /*39d0*/  MUFU.EX2 R197, R0 ;  /* 0x0000000000c57308 */ /* 0x0007e20000000800 */
[----:B-1----:R-:W-:-:S07]  /*39e0*/  FFMA.FTZ R4, R11, c[0x0][0x2d0], -R13 ;  /* 0x0000b4000b047a23 */ /* 0x002fce000001080d */
[----:B------:R-:W-:Y:S01]  /*39f0*/  MUFU.EX2 R182, R3 ;  /* 0x0000000300b67308 */ /* 0x000fe20000000800 */
[----:B---3--:R-:W-:-:S07]  /*3a00*/  FFMA.FTZ R0, R17, c[0x0][0x2d0], -R12 ;  /* 0x0000b40011007a23 */ /* 0x008fce000001080c */
[----:B------:R1:W-:Y:S01]  /*3a10*/  MUFU.EX2 R136, R4 ;  /* 0x0000000400887308 */ /* 0x0003e20000000800 */
[----:B--2---:R-:W-:-:S04]  /*3a20*/  FMNMX.FTZ R105, R6, R105, !PT ;  /* 0x0000006906697209 */ /* 0x004fc80007810000 */
[C---:B------:R-:W-:Y:S01]  /*3a30*/  FSETP.NEU.FTZ.AND P0, PT, R105.reuse, -INF , PT ;  /* 0xff8000006900780b */ /* 0x040fe20003f1d000 */
[----:B-1----:R-:W-:Y:S02]  /*3a40*/  FFMA.FTZ R4, R14, c[0x0][0x2d0], -R13 ;  /* 0x0000b4000e047a23 */ /* 0x002fe4000001080d */
[----:B------:R1:W-:Y:S08]  /*3a50*/  MUFU.EX2 R14, R0 ;  /* 0x00000000000e7308 */ /* 0x0003f00000000800 */
[----:B------:R2:W3:Y:S01]  /*3a60*/  MUFU.EX2 R181, R4 ;  /* 0x0000000400b57308 */ /* 0x0004e20000000800 */
[----:B-1----:R-:W-:-:S05]  /*3a70*/  FMUL.FTZ R0, R105, c[0x0][0x2d0] ;  /* 0x0000b40069007a20 */ /* 0x002fca0000410000 */
[----:B------:R-:W-:Y:S01]  /*3a80*/  FSEL R0, R0, RZ, P0 ;  /* 0x000000ff00007208 */ /* 0x000fe20000000000 */
[----:B--2---:R-:W-:Y:S01]  /*3a90*/  FFMA.FTZ R4, R15, c[0x0][0x2d0], -R12 ;  /* 0x0000b4000f047a23 */ /* 0x004fe2000001080c */
[----:B---3--:R-:W-:Y:S01]  /*3aa0*/  F2FP.PACK_AB R6, R181, R136 ;  /* 0x00000088b506723e */ /* 0x008fe200000000ff */
[----:B------:R-:W-:Y:S02]  /*3ab0*/  IMAD.MOV.U32 R15, RZ, RZ, R19 ;  /* 0x000000ffff0f7224 */ /* 0x000fe400078e0013 */
[----:B------:R1:W2:Y:S01]  /*3ac0*/  MUFU.EX2 R196, R4 ;  /* 0x0000000400c47308 */ /* 0x0002a20000000800 */
[--C-:B------:R-:W-:Y:S01]  /*3ad0*/  FFMA.FTZ R3, R32, c[0x0][0x2d0], -R0.reuse ;  /* 0x0000b40020037a23 */ /* 0x100fe20000010800 */
[----:B------:R-:W-:Y:S01]  /*3ae0*/  LDSM.16.MT88.4 R16, [R218+0x1100] ;  /* 0x00110000da10783b */ /* 0x000fe20000004200 */
[----:B------:R-:W-:-:S03]  /*3af0*/  FFMA.FTZ R8, R37, c[0x0][0x2d0], -R0 ;  /* 0x0000b40025087a23 */ /* 0x000fc60000010800 */
[----:B------:R-:W-:Y:S02]  /*3b00*/  LDSM.16.MT88.4 R32, [R217+0x2100] ;  /* 0x00210000d920783b */ /* 0x000fe40000004200 */
[----:B------:R3:W-:Y:S01]  /*3b10*/  MUFU.EX2 R251, R3 ;  /* 0x0000000300fb7308 */ /* 0x0007e20000000800 */
[----:B-1----:R-:W-:-:S07]  /*3b20*/  FMNMX.FTZ R4, R5, R7, !PT ;  /* 0x0000000705047209 */ /* 0x002fce0007810000 */
[----:B------:R1:W-:Y:S01]  /*3b30*/  MUFU.EX2 R252, R8 ;  /* 0x0000000800fc7308 */ /* 0x0003e20000000800 */
[----:B------:R-:W-:Y:S01]  /*3b40*/  F2FP.PACK_AB R7, R182, R14 ;  /* 0x0000000eb607723e */ /* 0x000fe200000000ff */
[----:B------:R-:W4:Y:S01]  /*3b50*/  SHFL.BFLY PT, R5, R4, 0x1, 0x1f ;  /* 0x0c201f0004057f89 */ /* 0x000f2200000e0000 */
[----:B---3--:R-:W-:-:S05]  /*3b60*/  FFMA.FTZ R3, R36, c[0x0][0x2d0], -R0 ;  /* 0x0000b40024037a23 */ /* 0x008fca0000010800 */
[----:B------:R3:W-:Y:S01]  /*3b70*/  MUFU.EX2 R247, R3 ;  /* 0x0000000300f77308 */ /* 0x0007e20000000800 */
[----:B-1----:R-:W-:-:S07]  /*3b80*/  FFMA.FTZ R8, R38, c[0x0][0x2d0], -R0 ;  /* 0x0000b40026087a23 */ /* 0x002fce0000010800 */
[----:B------:R-:W1:Y:S01]  /*3b90*/  MUFU.EX2 R180, R8 ;  /* 0x0000000800b47308 */ /* 0x000e620000000800 */
[----:B----4-:R-:W-:Y:S02]  /*3ba0*/  FMNMX.FTZ R104, R4, R5, !PT ;  /* 0x0000000504687209 */ /* 0x010fe40007810000 */
[----:B------:R-:W-:Y:S02]  /*3bb0*/  F2FP.PACK_AB R4, R15, R192 ;  /* 0x000000c00f04723e */ /* 0x000fe400000000ff */
[C---:B------:R-:W-:Y:S01]  /*3bc0*/  FSETP.NEU.FTZ.AND P0, PT, R104.reuse, -INF , PT ;  /* 0xff8000006800780b */ /* 0x040fe20003f1d000 */
[----:B---3--:R-:W-:Y:S01]  /*3bd0*/  FMUL.FTZ R3, R104, c[0x0][0x2d0] ;  /* 0x0000b40068037a20 */ /* 0x008fe20000410000 */
[----:B--2---:R-:W-:Y:S02]  /*3be0*/  F2FP.PACK_AB R5, R197, R196 ;  /* 0x000000c4c505723e */ /* 0x004fe400000000ff */
[----:B-1----:R-:W-:Y:S02]  /*3bf0*/  F2FP.PACK_AB R10, R180, R252 ;  /* 0x000000fcb40a723e */ /* 0x002fe400000000ff */
[----:B------:R-:W-:-:S02]  /*3c00*/  FSEL R3, R3, RZ, P0 ;  /* 0x000000ff03037208 */ /* 0x000fc40000000000 */
[----:B------:R-:W-:Y:S01]  /*3c10*/  PLOP3.LUT P0, PT, PT, PT, UP0, 0x40, 0x0 ;  /* 0x000000000000781c */ /* 0x000fe20003f0e808 */
[C---:B------:R-:W-:Y:S02]  /*3c20*/  HMMA.16816.F32 R124, R4.reuse, R28, RZ ;  /* 0x0000001c047c723c */ /* 0x040fe400000018ff */
[--C-:B------:R-:W-:Y:S02]  /*3c30*/  FFMA.FTZ R8, R39, c[0x0][0x2d0], -R3.reuse ;  /* 0x0000b40027087a23 */ /* 0x100fe40000010803 */
[----:B------:R-:W-:Y:S02]  /*3c40*/  LDSM.16.MT88.4 R36, [R218+0x2500] ;  /* 0x00250000da24783b */ /* 0x000fe40000004200 */
[----:B------:R1:W-:Y:S02]  /*3c50*/  MUFU.EX2 R244, R8 ;  /* 0x0000000800f47308 */ /* 0x0003e40000000800 */
[C---:B------:R-:W-:Y:S08]  /*3c60*/  HMMA.16816.F32 R120, R4.reuse, R24, RZ ;  /* 0x000000180478723c */ /* 0x040ff000000018ff */
[----:B------:R-:W-:Y:S01]  /*3c70*/  HMMA.16816.F32 R116, R4, R20, RZ ;  /* 0x000000140474723c */ /* 0x000fe200000018ff */
[----:B-1----:R-:W-:-:S07]  /*3c80*/  FFMA.FTZ R8, R44, c[0x0][0x2d0], -R3 ;  /* 0x0000b4002c087a23 */ /* 0x002fce0000010803 */
[C---:B------:R-:W-:Y:S01]  /*3c90*/  HMMA.16816.F32 R112, R4.reuse, R16, RZ ;  /* 0x000000100470723c */ /* 0x040fe200000018ff */
[----:B------:R1:W2:Y:S07]  /*3ca0*/  MUFU.EX2 R243, R8 ;  /* 0x0000000800f37308 */ /* 0x0002ae0000000800 */
[C---:B------:R-:W-:Y:S08]  /*3cb0*/  HMMA.16816.F32 R108, R4.reuse, R32, RZ ;  /* 0x00000020046c723c */ /* 0x040ff000000018ff */
[----:B------:R-:W-:Y:S01]  /*3cc0*/  HMMA.16816.F32 R96, R4, R40, RZ ;  /* 0x000000280460723c */ /* 0x000fe200000018ff */
[----:B-1----:R-:W-:Y:S01]  /*3cd0*/  FFMA.FTZ R8, R45, c[0x0][0x2d0], -R3 ;  /* 0x0000b4002d087a23 */ /* 0x002fe20000010803 */
[----:B--2---:R-:W-:-:S03]  /*3ce0*/  F2FP.PACK_AB R9, R243, R244 ;  /* 0x000000f4f309723e */ /* 0x004fc600000000ff */
[----:B------:R1:W-:Y:S03]  /*3cf0*/  MUFU.EX2 R246, R8 ;  /* 0x0000000800f67308 */ /* 0x0003e60000000800 */
[C---:B------:R-:W-:Y:S08]  /*3d00*/  HMMA.16816.F32 R92, R4.reuse, R30, RZ ;  /* 0x0000001e045c723c */ /* 0x040ff000000018ff */
[----:B------:R-:W-:Y:S01]  /*3d10*/  HMMA.16816.F32 R88, R4, R26, RZ ;  /* 0x0000001a0458723c */ /* 0x000fe200000018ff */
[----:B-1----:R-:W-:-:S07]  /*3d20*/  FFMA.FTZ R8, R46, c[0x0][0x2d0], -R3 ;  /* 0x0000b4002e087a23 */ /* 0x002fce0000010803 */
[C---:B------:R-:W-:Y:S01]  /*3d30*/  HMMA.16816.F32 R84, R4.reuse, R22, RZ ;  /* 0x000000160454723c */ /* 0x040fe200000018ff */
[----:B------:R1:W2:Y:S07]  /*3d40*/  MUFU.EX2 R250, R8 ;  /* 0x0000000800fa7308 */ /* 0x0002ae0000000800 */
[C---:B------:R-:W-:Y:S08]  /*3d50*/  HMMA.16816.F32 R80, R4.reuse, R18, RZ ;  /* 0x000000120450723c */ /* 0x040ff000000018ff */
[----:B------:R-:W-:Y:S01]  /*3d60*/  HMMA.16816.F32 R76, R4, R34, RZ ;  /* 0x00000022044c723c */ /* 0x000fe200000018ff */
[----:B-1----:R-:W-:-:S02]  /*3d70*/  F2FP.PACK_AB R8, R247, R251 ;  /* 0x000000fbf708723e */ /* 0x002fc400000000ff */
[----:B--2---:R-:W-:-:S05]  /*3d80*/  F2FP.PACK_AB R11, R250, R246 ;  /* 0x000000f6fa0b723e */ /* 0x004fca00000000ff */
[----:B------:R-:W-:Y:S07]  /*3d90*/  HMMA.16816.F32 R68, R4, R42, RZ ;  /* 0x0000002a0444723c */ /* 0x000fee00000018ff */
[--C-:B------:R-:W-:Y:S01]  /*3da0*/  FFMA.FTZ R4, R47, c[0x0][0x2d0], -R13.reuse ;  /* 0x0000b4002f047a23 */ /* 0x100fe2000001080d */
[C---:B------:R-:W-:Y:S03]  /*3db0*/  HMMA.16816.F32 R72, R8.reuse, R28, RZ ;  /* 0x0000001c0848723c */ /* 0x040fe600000018ff */
[----:B------:R1:W-:Y:S05]  /*3dc0*/  MUFU.EX2 R245, R4 ;  /* 0x0000000400f57308 */ /* 0x0003ea0000000800 */
[C---:B------:R-:W-:Y:S01]  /*3dd0*/  HMMA.16816.F32 R144, R8.reuse, R30, RZ ;  /* 0x0000001e0890723c */ /* 0x040fe200000018ff */
[----:B------:R-:W-:Y:S07]  /*3de0*/  LDSM.16.MT88.4 R28, [R218+0x1500] ;  /* 0x00150000da1c783b */ /* 0x000fee0000004200 */
[----:B------:R-:W-:Y:S01]  /*3df0*/  HMMA.16816.F32 R64, R8, R24, RZ ;  /* 0x000000180840723c */ /* 0x000fe200000018ff */
[----:B-1----:R-:W-:-:S04]  /*3e00*/  FFMA.FTZ R4, R48, c[0x0][0x2d0], -R13 ;  /* 0x0000b40030047a23 */ /* 0x002fc8000001080d */
[----:B------:R1:W-:Y:S03]  /*3e10*/  MUFU.EX2 R138, R4 ;  /* 0x00000004008a7308 */ /* 0x0003e60000000800 */
[C---:B------:R-:W-:Y:S01]  /*3e20*/  HMMA.16816.F32 R140, R8.reuse, R26, RZ ;  /* 0x0000001a088c723c */ /* 0x040fe200000018ff */
[----:B------:R-:W-:Y:S07]  /*3e30*/  LDSM.16.MT88.4 R24, [R217+0x500] ;  /* 0x00050000d918783b */ /* 0x000fee0000004200 */
[----:B------:R-:W-:Y:S01]  /*3e40*/  HMMA.16816.F32 R60, R8, R20, RZ ;  /* 0x00000014083c723c */ /* 0x000fe200000018ff */
[----:B-1----:R-:W-:-:S07]  /*3e50*/  FFMA.FTZ R4, R49, c[0x0][0x2d0], -R13 ;  /* 0x0000b40031047a23 */ /* 0x002fce000001080d */
[C---:B------:R-:W-:Y:S01]  /*3e60*/  HMMA.16816.F32 R132, R8.reuse, R22, RZ ;  /* 0x000000160884723c */ /* 0x040fe200000018ff */
[----:B------:R-:W-:Y:S01]  /*3e70*/  LDSM.16.MT88.4 R20, [R218+0x500] ;  /* 0x00050000da14783b */ /* 0x000fe20000004200 */
[----:B------:R1:W-:Y:S06]  /*3e80*/  MUFU.EX2 R249, R4 ;  /* 0x0000000400f97308 */ /* 0x0003ec0000000800 */
[C---:B------:R-:W-:Y:S08]  /*3e90*/  HMMA.16816.F32 R52, R8.reuse, R16, RZ ;  /* 0x000000100834723c */ /* 0x040ff000000018ff */
[----:B------:R-:W-:Y:S01]  /*3ea0*/  HMMA.16816.F32 R148, R8, R18, RZ ;  /* 0x000000120894723c */ /* 0x000fe200000018ff */
[----:B------:R-:W2:Y:S01]  /*3eb0*/  LDSM.16.MT88.4 R16, [R217+0x1500] ;  /* 0x00150000d910783b */ /* 0x000ea20000004200 */
[----:B-1----:R-:W-:-:S04]  /*3ec0*/  FFMA.FTZ R4, R50, c[0x0][0x2d0], -R13 ;  /* 0x0000b40032047a23 */ /* 0x002fc8000001080d */
[----:B------:R1:W3:Y:S02]  /*3ed0*/  MUFU.EX2 R248, R4 ;  /* 0x0000000400f87308 */ /* 0x0002e40000000800 */
[C---:B------:R-:W-:Y:S08]  /*3ee0*/  HMMA.16816.F32 R156, R8.reuse, R34, RZ ;  /* 0x00000022089c723c */ /* 0x040ff000000018ff */
[----:B------:R-:W-:Y:S01]  /*3ef0*/  HMMA.16816.F32 R44, R8, R40, RZ ;  /* 0x00000028082c723c */ /* 0x000fe200000018ff */
[----:B-1----:R-:W-:-:S07]  /*3f00*/  FFMA.FTZ R4, R51, c[0x0][0x2d0], -R12 ;  /* 0x0000b40033047a23 */ /* 0x002fce000001080c */
[C---:B------:R-:W-:Y:S01]  /*3f10*/  HMMA.16816.F32 R168, R8.reuse, R42, RZ ;  /* 0x0000002a08a8723c */ /* 0x040fe200000018ff */
[----:B---3--:R-:W-:Y:S01]  /*3f20*/  F2FP.PACK_AB R6, R248, R249 ;  /* 0x000000f9f806723e */ /* 0x008fe200000000ff */
[----:B------:R1:W-:Y:S06]  /*3f30*/  MUFU.EX2 R240, R4 ;  /* 0x0000000400f07308 */ /* 0x0003ec0000000800 */
[----:B------:R-:W-:Y:S01]  /*3f40*/  HMMA.16816.F32 R48, R8, R32, RZ ;  /* 0x000000200830723c */ /* 0x000fe200000018ff */
[----:B------:R-:W3:Y:S06]  /*3f50*/  LDSM.16.MT88.4 R32, [R217+0x2500] ;  /* 0x00250000d920783b */ /* 0x000eec0000004200 */
[----:B------:R-:W-:-:S02]  /*3f60*/  FFMA.FTZ R8, R102, c[0x0][0x2d0], -R0 ;  /* 0x0000b40066087a23 */ /* 0x000fc40000010800 */
[----:B-1----:R-:W-:Y:S02]  /*3f70*/  FFMA.FTZ R4, R57, c[0x0][0x2d0], -R12 ;  /* 0x0000b40039047a23 */ /* 0x002fe4000001080c */
[----:B------:R1:W-:Y:S01]  /*3f80*/  MUFU.EX2 R233, R8 ;  /* 0x0000000800e97308 */ /* 0x0003e20000000800 */
[----:B------:R-:W-:-:S07]  /*3f90*/  IMAD.MOV.U32 R57, RZ, RZ, R138 ;  /* 0x000000ffff397224 */ /* 0x000fce00078e008a */
[----:B------:R4:W5:Y:S01]  /*3fa0*/  MUFU.EX2 R5, R4 ;  /* 0x0000000400057308 */ /* 0x0009620000000800 */
[----:B-1----:R-:W-:-:S07]  /*3fb0*/  FFMA.FTZ R8, R106, c[0x0][0x2d0], -R0 ;  /* 0x0000b4006a087a23 */ /* 0x002fce0000010800 */
[----:B------:R1:W-:Y:S01]  /*3fc0*/  MUFU.EX2 R213, R8 ;  /* 0x0000000800d57308 */ /* 0x0003e20000000800 */
[----:B----4-:R-:W-:Y:S02]  /*3fd0*/  FFMA.FTZ R4, R58, c[0x0][0x2d0], -R12 ;  /* 0x0000b4003a047a23 */ /* 0x010fe4000001080c */
[----:B-----5:R-:W-:-:S05]  /*3fe0*/  IMAD.MOV.U32 R58, RZ, RZ, R5 ;  /* 0x000000ffff3a7224 */ /* 0x020fca00078e0005 */
[----:B------:R4:W-:Y:S01]  /*3ff0*/  MUFU.EX2 R242, R4 ;  /* 0x0000000400f27308 */ /* 0x0009e20000000800 */
[----:B------:R-:W-:Y:S01]  /*4000*/  F2FP.PACK_AB R5, R58, R240 ;  /* 0x000000f03a05723e */ /* 0x000fe200000000ff */
[----:B-1----:R-:W-:-:S06]  /*4010*/  FFMA.FTZ R8, R107, c[0x0][0x2d0], -R3 ;  /* 0x0000b4006b087a23 */ /* 0x002fcc0000010803 */
[----:B------:R1:W-:Y:S01]  /*4020*/  MUFU.EX2 R209, R8 ;  /* 0x0000000800d17308 */ /* 0x0003e20000000800 */
[----:B----4-:R-:W-:Y:S02]  /*4030*/  FFMA.FTZ R4, R59, c[0x0][0x2d0], -R12 ;  /* 0x0000b4003b047a23 */ /* 0x010fe4000001080c */
[----:B------:R-:W-:-:S05]  /*4040*/  IMAD.MOV.U32 R59, RZ, RZ, R137 ;  /* 0x000000ffff3b7224 */ /* 0x000fca00078e0089 */
[----:B------:R4:W5:Y:S01]  /*4050*/  MUFU.EX2 R241, R4 ;  /* 0x0000000400f17308 */ /* 0x0009620000000800 */
[----:B-1----:R-:W-:Y:S02]  /*4060*/  FFMA.FTZ R8, R128, c[0x0][0x2d0], -R3 ;  /* 0x0000b40080087a23 */ /* 0x002fe40000010803 */
[----:B------:R-:W-:-:S05]  /*4070*/  IMAD.MOV.U32 R128, RZ, RZ, R180 ;  /* 0x000000ffff807224 */ /* 0x000fca00078e00b4 */
[----:B------:R1:W-:Y:S01]  /*4080*/  MUFU.EX2 R191, R8 ;  /* 0x0000000800bf7308 */ /* 0x0003e20000000800 */
[----:B----4-:R-:W-:Y:S01]  /*4090*/  FFMA.FTZ R4, R100, c[0x0][0x2d0], -R0 ;  /* 0x0000b40064047a23 */ /* 0x010fe20000010800 */
[----:B-----5:R-:W-:Y:S01]  /*40a0*/  F2FP.PACK_AB R7, R241, R242 ;  /* 0x000000f2f107723e */ /* 0x020fe200000000ff */
[----:B------:R-:W-:-:S05]  /*40b0*/  IMAD.MOV.U32 R100, RZ, RZ, R136 ;  /* 0x000000ffff647224 */ /* 0x000fca00078e0088 */
[----:B------:R4:W-:Y:S01]  /*40c0*/  MUFU.EX2 R235, R4 ;  /* 0x0000000400eb7308 */ /* 0x0009e20000000800 */
[----:B-1----:R-:W-:Y:S02]  /*40d0*/  FFMA.FTZ R8, R129, c[0x0][0x2d0], -R3 ;  /* 0x0000b40081087a23 */ /* 0x002fe40000010803 */
[----:B------:R-:W-:-:S05]  /*40e0*/  IMAD.MOV.U32 R129, RZ, RZ, R14 ;  /* 0x000000ffff817224 */ /* 0x000fca00078e000e */
[----:B------:R1:W-:Y:S01]  /*40f0*/  MUFU.EX2 R208, R8 ;  /* 0x0000000800d07308 */ /* 0x0003e20000000800 */
[----:B------:R-:W-:Y:S02]  /*4100*/  FFMA.FTZ R14, R165, c[0x0][0x2d0], -R12 ;  /* 0x0000b400a50e7a23 */ /* 0x000fe4000001080c */
[----:B----4-:R-:W-:-:S05]  /*4110*/  FFMA.FTZ R4, R101, c[0x0][0x2d0], -R0 ;  /* 0x0000b40065047a23 */ /* 0x010fca0000010800 */
[----:B------:R4:W5:Y:S01]  /*4120*/  MUFU.EX2 R183, R4 ;  /* 0x0000000400b77308 */ /* 0x0009620000000800 */
[----:B-1----:R-:W-:-:S07]  /*4130*/  FFMA.FTZ R8, R130, c[0x0][0x2d0], -R3 ;  /* 0x0000b40082087a23 */ /* 0x002fce0000010803 */
[----:B------:R1:W-:Y:S01]  /*4140*/  MUFU.EX2 R180, R14 ;  /* 0x0000000e00b47308 */ /* 0x0003e20000000800 */
[----:B----4-:R-:W-:-:S07]  /*4150*/  F2FP.PACK_AB R4, R57, R245 ;  /* 0x000000f53904723e */ /* 0x010fce00000000ff */
[----:B------:R4:W4:Y:S01]  /*4160*/  MUFU.EX2 R206, R8 ;  /* 0x0000000800ce7308 */ /* 0x0009220000000800 */
[----:B--2---:R-:W-:Y:S01]  /*4170*/  HMMA.16816.F32 R160, R4, R16, R116 ;  /* 0x0000001004a0723c */ /* 0x004fe20000001874 */
[----:B-1----:R-:W-:-:S07]  /*4180*/  FFMA.FTZ R14, R166, c[0x0][0x2d0], -R12 ;  /* 0x0000b400a60e7a23 */ /* 0x002fce000001080c */
[----:B---3--:R-:W-:Y:S01]  /*4190*/  HMMA.16816.F32 R116, R4, R32, R108 ;  /* 0x000000200474723c */ /* 0x008fe2000000186c */
[----:B----4-:R-:W-:-:S04]  /*41a0*/  FFMA.FTZ R8, R131, c[0x0][0x2d0], -R13 ;  /* 0x0000b40083087a23 */ /* 0x010fc8000001080d */
[----:B------:R1:W-:Y:S03]  /*41b0*/  MUFU.EX2 R199, R8 ;  /* 0x0000000800c77308 */ /* 0x0003e60000000800 */
[C---:B------:R-:W-:Y:S08]  /*41c0*/  HMMA.16816.F32 R172, R4.reuse, R20, R120 ;  /* 0x0000001404ac723c */ /* 0x040ff00000001878 */
[----:B------:R-:W-:Y:S01]  /*41d0*/  HMMA.16816.F32 R108, R4, R36, R96 ;  /* 0x00000024046c723c */ /* 0x000fe20000001860 */
[----:B-1----:R-:W-:-:S07]  /*41e0*/  FFMA.FTZ R8, R154, c[0x0][0x2d0], -R13 ;  /* 0x0000b4009a087a23 */ /* 0x002fce000001080d */
[C---:B------:R-:W-:Y:S01]  /*41f0*/  HMMA.16816.F32 R176, R4.reuse, R24, R124 ;  /* 0x0000001804b0723c */ /* 0x040fe2000000187c */
[----:B------:R-:W-:Y:S01]  /*4200*/  IMAD.MOV.U32 R154, RZ, RZ, R192 ;  /* 0x000000ffff9a7224 */ /* 0x000fe200078e00c0 */
[----:B------:R1:W2:Y:S06]  /*4210*/  MUFU.EX2 R198, R8 ;  /* 0x0000000800c67308 */ /* 0x0002ac0000000800 */
[C---:B------:R-:W-:Y:S08]  /*4220*/  HMMA.16816.F32 R120, R4.reuse, R26, R92 ;  /* 0x0000001a0478723c */ /* 0x040ff0000000185c */
[----:B------:R-:W-:Y:S01]  /*4230*/  HMMA.16816.F32 R136, R4, R22, R88 ;  /* 0x000000160488723c */ /* 0x000fe20000001858 */
[----:B-1----:R-:W-:-:S02]  /*4240*/  FFMA.FTZ R8, R153, c[0x0][0x2d0], -R13 ;  /* 0x0000b40099087a23 */ /* 0x002fc4000001080d */
[----:B------:R-:W-:Y:S02]  /*4250*/  IMAD.MOV.U32 R153, RZ, RZ, R197 ;  /* 0x000000ffff997224 */ /* 0x000fe400078e00c5 */
[----:B------:R1:W-:Y:S03]  /*4260*/  MUFU.EX2 R197, R8 ;  /* 0x0000000800c57308 */ /* 0x0003e60000000800 */
[C---:B------:R-:W-:Y:S08]  /*4270*/  HMMA.16816.F32 R96, R4.reuse, R18, R84 ;  /* 0x000000120460723c */ /* 0x040ff00000001854 */
[----:B------:R-:W-:Y:S01]  /*4280*/  HMMA.16816.F32 R124, R4, R28, R112 ;  /* 0x0000001c047c723c */ /* 0x000fe20000001870 */
[----:B-1----:R-:W-:-:S07]  /*4290*/  FFMA.FTZ R8, R152, c[0x0][0x2d0], -R13 ;  /* 0x0000b40098087a23 */ /* 0x002fce000001080d */
[C---:B------:R-:W-:Y:S01]  /*42a0*/  HMMA.16816.F32 R92, R4.reuse, R30, R80 ;  /* 0x0000001e045c723c */ /* 0x040fe20000001850 */
[----:B------:R-:W-:Y:S02]  /*42b0*/  IMAD.MOV.U32 R152, RZ, RZ, R196 ;  /* 0x000000ffff987224 */ /* 0x000fe400078e00c4 */
[----:B------:R1:W-:Y:S05]  /*42c0*/  MUFU.EX2 R196, R8 ;  /* 0x0000000800c47308 */ /* 0x0003ea0000000800 */
[C---:B------:R-:W-:Y:S08]  /*42d0*/  HMMA.16816.F32 R88, R4.reuse, R34, R76 ;  /* 0x000000220458723c */ /* 0x040ff0000000184c */
[----:B------:R-:W-:Y:S01]  /*42e0*/  HMMA.16816.F32 R84, R4, R38, R68 ;  /* 0x000000260454723c */ /* 0x000fe20000001844 */
[----:B-1----:R-:W-:-:S02]  /*42f0*/  FFMA.FTZ R8, R155, c[0x0][0x2d0], -R12 ;  /* 0x0000b4009b087a23 */ /* 0x002fc4000001080c */
[----:B------:R-:W-:-:S04]  /*4300*/  IMAD.MOV.U32 R155, RZ, RZ, R100 ;  /* 0x000000ffff9b7224 */ /* 0x000fc800078e0064 */
[----:B-----5:R-:W-:Y:S02]  /*4310*/  F2FP.PACK_AB R4, R183, R235 ;  /* 0x000000ebb704723e */ /* 0x020fe400000000ff */
[----:B------:R-:W-:Y:S02]  /*4320*/  F2FP.PACK_AB R5, R191, R209 ;  /* 0x000000d1bf05723e */ /* 0x000fe400000000ff */
[----:B------:R-:W-:Y:S02]  /*4330*/  F2FP.PACK_AB R6, R213, R233 ;  /* 0x000000e9d506723e */ /* 0x000fe400000000ff */
[----:B------:R-:W-:-:S07]  /*4340*/  F2FP.PACK_AB R7, R206, R208 ;  /* 0x000000d0ce07723e */ /* 0x000fce00000000ff */
[C---:B------:R-:W-:Y:S08]  /*4350*/  HMMA.16816.F32 R76, R4.reuse, R20, R64 ;  /* 0x00000014044c723c */ /* 0x040ff00000001840 */
[C---:B------:R-:W-:Y:S08]  /*4360*/  HMMA.16816.F32 R64, R4.reuse, R32, R48 ;  /* 0x000000200440723c */ /* 0x040ff00000001830 */
[C---:B------:R-:W-:Y:S01]  /*4370*/  HMMA.16816.F32 R48, R4.reuse, R22, R140 ;  /* 0x000000160430723c */ /* 0x040fe2000000188c */
[----:B------:R-:W1:Y:S06]  /*4380*/  LDSM.16.MT88.4 R20, [R217+0x1900] ;  /* 0x00190000d914783b */ /* 0x000e6c0000004200 */
[----:B------:R-:W-:Y:S01]  /*4390*/  IMAD.MOV.U32 R141, RZ, RZ, R181 ;  /* 0x000000ffff8d7224 */ /* 0x000fe200078e00b5 */
[----:B------:R-:W-:Y:S01]  /*43a0*/  HMMA.16816.F32 R80, R4, R24, R72 ;  /* 0x000000180450723c */ /* 0x000fe20000001848 */
[----:B------:R3:W-:Y:S01]  /*43b0*/  MUFU.EX2 R181, R14 ;  /* 0x0000000e00b57308 */ /* 0x0007e20000000800 */
[----:B------:R-:W-:-:S02]  /*43c0*/  IMAD.MOV.U32 R143, RZ, RZ, R183 ;  /* 0x000000ffff8f7224 */ /* 0x000fc400078e00b7 */
[----:B------:R-:W-:-:S04]  /*43d0*/  IMAD.MOV.U32 R142, RZ, RZ, R182 ;  /* 0x000000ffff8e7224 */ /* 0x000fc800078e00b6 */
[C---:B------:R-:W-:Y:S01]  /*43e0*/  HMMA.16816.F32 R72, R4.reuse, R16, R60 ;  /* 0x000000100448723c */ /* 0x040fe2000000183c */
[----:B------:R4:W-:Y:S07]  /*43f0*/  MUFU.EX2 R183, R8 ;  /* 0x0000000800b77308 */ /* 0x0009ee0000000800 */
[----:B------:R-:W-:Y:S01]  /*4400*/  HMMA.16816.F32 R68, R4, R28, R52 ;  /* 0x0000001c0444723c */ /* 0x000fe20000001834 */
[----:B---3--:R-:W-:-:S04]  /*4410*/  FFMA.FTZ R14, R167, c[0x0][0x2d0], -R0 ;  /* 0x0000b400a70e7a23 */ /* 0x008fc80000010800 */
[----:B------:R3:W-:Y:S03]  /*4420*/  MUFU.EX2 R106, R14 ;  /* 0x0000000e006a7308 */ /* 0x0007e60000000800 */
[----:B------:R-:W-:Y:S01]  /*4430*/  HMMA.16816.F32 R192, R4, R36, R44 ;  /* 0x0000002404c0723c */ /* 0x000fe2000000182c */
[----:B----4-:R-:W-:-:S04]  /*4440*/  FFMA.FTZ R8, R164, c[0x0][0x2d0], -R12 ;  /* 0x0000b400a4087a23 */ /* 0x010fc8000001080c */
[----:B------:R4:W5:Y:S03]  /*4450*/  MUFU.EX2 R182, R8 ;  /* 0x0000000800b67308 */ /* 0x0009660000000800 */
[----:B------:R-:W-:Y:S01]  /*4460*/  HMMA.16816.F32 R40, R4, R30, R148 ;  /* 0x0000001e0428723c */ /* 0x000fe20000001894 */
[----:B------:R-:W-:Y:S01]  /*4470*/  LDSM.16.MT88.4 R28, [R217+0x2900] ;  /* 0x00290000d91c783b */ /* 0x000fe20000004200 */
[----:B---3--:R-:W-:-:S06]  /*4480*/  FFMA.FTZ R14, R184, c[0x0][0x2d0], -R0 ;  /* 0x0000b400b80e7a23 */ /* 0x008fcc0000010800 */
[C---:B------:R-:W-:Y:S01]  /*4490*/  HMMA.16816.F32 R60, R4.reuse, R26, R144 ;  /* 0x0000001a043c723c */ /* 0x040fe20000001890 */
[----:B------:R3:W1:Y:S01]  /*44a0*/  MUFU.EX2 R101, R14 ;  /* 0x0000000e00657308 */ /* 0x0006620000000800 */
[----:B------:R-:W-:Y:S04]  /*44b0*/  LDSM.16.MT88.4 R24, [R218+0x1900] ;  /* 0x00190000da18783b */ /* 0x000fe80000004200 */
[----:B----4-:R-:W-:Y:S01]  /*44c0*/  LDSM.16.MT88.4 R8, [R218+0x900] ;  /* 0x00090000da08783b */ /* 0x010fe20000004200 */
[----:B------:R-:W-:Y:S01]  /*44d0*/  IMAD.MOV.U32 R145, RZ, RZ, R57 ;  /* 0x000000ffff917224 */ /* 0x000fe200078e0039 */
[----:B------:R-:W-:Y:S01]  /*44e0*/  HMMA.16816.F32 R44, R4, R18, R132 ;  /* 0x00000012042c723c */ /* 0x000fe20000001884 */
[----:B------:R-:W-:Y:S01]  /*44f0*/  IMAD.MOV.U32 R147, RZ, RZ, R59 ;  /* 0x000000ffff937224 */ /* 0x000fe200078e003b */
[----:B------:R-:W4:Y:S01]  /*4500*/  LDSM.16.MT88.4 R16, [R217+0x900] ;  /* 0x00090000d910783b */ /* 0x000f220000004200 */
[----:B------:R-:W-:-:S02]  /*4510*/  IMAD.MOV.U32 R146, RZ, RZ, R58 ;  /* 0x000000ffff927224 */ /* 0x000fc400078e003a */
[----:B------:R-:W-:-:S03]  /*4520*/  IMAD.MOV.U32 R144, RZ, RZ, R191 ;  /* 0x000000ffff907224 */ /* 0x000fc600078e00bf */
[C---:B------:R-:W-:Y:S01]  /*4530*/  HMMA.16816.F32 R52, R4.reuse, R34, R156 ;  /* 0x000000220434723c */ /* 0x040fe2000000189c */
[----:B---3--:R-:W-:Y:S01]  /*4540*/  FFMA.FTZ R14, R186, c[0x0][0x2d0], -R0 ;  /* 0x0000b400ba0e7a23 */ /* 0x008fe20000010800 */
[----:B------:R-:W3:Y:S03]  /*4550*/  LDSM.16.MT88.4 R32, [R218+0x2900] ;  /* 0x00290000da20783b */ /* 0x000ee60000004200 */
[----:B------:R1:W-:Y:S01]  /*4560*/  MUFU.EX2 R102, R14 ;  /* 0x0000000e00667308 */ /* 0x0003e20000000800 */
[----:B------:R-:W3:Y:S02]  /*4570*/  LDSM.16.MT88.4 R156, [R217+0x1d00] ;  /* 0x001d0000d99c783b */ /* 0x000ee40000004200 */
[----:B------:R-:W-:Y:S07]  /*4580*/  HMMA.16816.F32 R36, R4, R38, R168 ;  /* 0x000000260424723c */ /* 0x000fee00000018a8 */
[----:B--2---:R-:W-:-:S02]  /*4590*/  F2FP.PACK_AB R4, R198, R199 ;  /* 0x000000c7c604723e */ /* 0x004fc400000000ff */
[----:B-----5:R-:W-:Y:S02]  /*45a0*/  F2FP.PACK_AB R5, R182, R183 ;  /* 0x000000b7b605723e */ /* 0x020fe400000000ff */
[----:B------:R-:W-:Y:S01]  /*45b0*/  F2FP.PACK_AB R6, R196, R197 ;  /* 0x000000c5c406723e */ /* 0x000fe200000000ff */
[----:B-1----:R-:W-:Y:S01]  /*45c0*/  FFMA.FTZ R14, R185, c[0x0][0x2d0], -R0 ;  /* 0x0000b400b90e7a23 */ /* 0x002fe20000010800 */
[----:B------:R-:W-:-:S03]  /*45d0*/  F2FP.PACK_AB R7, R181, R180 ;  /* 0x000000b4b507723e */ /* 0x000fc600000000ff */
[----:B------:R1:W-:Y:S04]  /*45e0*/  MUFU.EX2 R107, R14 ;  /* 0x0000000e006b7308 */ /* 0x0003e80000000800 */
[C---:B------:R-:W-:Y:S08]  /*45f0*/  HMMA.16816.F32 R148, R4.reuse, R20, R160 ;  /* 0x000000140494723c */ /* 0x040ff000000018a0 */
[----:B----4-:R-:W-:Y:S01]  /*4600*/  HMMA.16816.F32 R112, R4, R16, R176 ;  /* 0x000000100470723c */ /* 0x010fe200000018b0 */
[----:B-1----:R-:W-:-:S04]  /*4610*/  FFMA.FTZ R14, R189, c[0x0][0x2d0], -R3 ;  /* 0x0000b400bd0e7a23 */ /* 0x002fc80000010803 */
[----:B------:R1:W-:Y:S03]  /*4620*/  MUFU.EX2 R57, R14 ;  /* 0x0000000e00397308 */ /* 0x0003e60000000800 */
[C---:B------:R-:W-:Y:S01]  /*4630*/  HMMA.16816.F32 R132, R4.reuse, R8, R172 ;  /* 0x000000080484723c */ /* 0x040fe200000018ac */
[----:B------:R-:W-:Y:S07]  /*4640*/  LDSM.16.MT88.4 R172, [R218+0x1d00] ;  /* 0x001d0000daac783b */ /* 0x000fee0000004200 */
[----:B------:R-:W-:Y:S01]  /*4650*/  HMMA.16816.F32 R164, R4, R24, R124 ;  /* 0x0000001804a4723c */ /* 0x000fe2000000187c */
[----:B------:R-:W2:Y:S01]  /*4660*/  LDSM.16.MT88.4 R124, [R217+0xd00] ;  /* 0x000d0000d97c783b */ /* 0x000ea20000004200 */
[----:B-1----:R-:W-:-:S06]  /*4670*/  FFMA.FTZ R14, R187, c[0x0][0x2d0], -R3 ;  /* 0x0000b400bb0e7a23 */ /* 0x002fcc0000010803 */
[C---:B------:R-:W-:Y:S01]  /*4680*/  HMMA.16816.F32 R120, R4.reuse, R18, R120 ;  /* 0x000000120478723c */ /* 0x040fe20000001878 */
[----:B------:R1:W4:Y:S07]  /*4690*/  MUFU.EX2 R100, R14 ;  /* 0x0000000e00647308 */ /* 0x00032e0000000800 */
[C---:B------:R-:W-:Y:S08]  /*46a0*/  HMMA.16816.F32 R184, R4.reuse, R28, R116 ;  /* 0x0000001c04b8723c */ /* 0x040ff00000001874 */
[----:B------:R-:W-:Y:S01]  /*46b0*/  HMMA.16816.F32 R136, R4, R10, R136 ;  /* 0x0000000a0488723c */ /* 0x000fe20000001888 */
[----:B-1----:R-:W-:-:S04]  /*46c0*/  FFMA.FTZ R14, R190, c[0x0][0x2d0], -R3 ;  /* 0x0000b400be0e7a23 */ /* 0x002fc80000010803 */
[----:B------:R1:W-:Y:S03]  /*46d0*/  MUFU.EX2 R59, R14 ;  /* 0x0000000e003b7308 */ /* 0x0003e60000000800 */
[C---:B------:R-:W-:Y:S08]  /*46e0*/  HMMA.16816.F32 R96, R4.reuse, R22, R96 ;  /* 0x000000160460723c */ /* 0x040ff00000001860 */
[----:B------:R-:W-:Y:S01]  /*46f0*/  HMMA.16816.F32 R168, R4, R26, R92 ;  /* 0x0000001a04a8723c */ /* 0x000fe2000000185c */
[----:B-1----:R-:W-:-:S07]  /*4700*/  FFMA.FTZ R14, R188, c[0x0][0x2d0], -R3 ;  /* 0x0000b400bc0e7a23 */ /* 0x002fce0000010803 */
[C---:B------:R-:W-:Y:S01]  /*4710*/  HMMA.16816.F32 R88, R4.reuse, R30, R88 ;  /* 0x0000001e0458723c */ /* 0x040fe20000001858 */
[----:B------:R1:W5:Y:S07]  /*4720*/  MUFU.EX2 R58, R14 ;  /* 0x0000000e003a7308 */ /* 0x00036e0000000800 */
[C---:B---3--:R-:W-:Y:S08]  /*4730*/  HMMA.16816.F32 R188, R4.reuse, R32, R108 ;  /* 0x0000002004bc723c */ /* 0x048ff0000000186c */
[----:B------:R-:W-:Y:S01]  /*4740*/  HMMA.16816.F32 R116, R4, R34, R84 ;  /* 0x000000220474723c */ /* 0x000fe20000001854 */
[----:B-1----:R-:W-:-:S06]  /*4750*/  IMAD.MOV.U32 R14, RZ, RZ, R129 ;  /* 0x000000ffff0e7224 */ /* 0x002fcc00078e0081 */
[----:B------:R-:W-:Y:S02]  /*4760*/  F2FP.PACK_AB R4, R101, R106 ;  /* 0x0000006a6504723e */ /* 0x000fe400000000ff */
[----:B----4-:R-:W-:Y:S02]  /*4770*/  F2FP.PACK_AB R5, R100, R57 ;  /* 0x000000396405723e */ /* 0x010fe400000000ff */
[----:B------:R-:W-:Y:S02]  /*4780*/  F2FP.PACK_AB R6, R107, R102 ;  /* 0x000000666b06723e */ /* 0x000fe400000000ff */
[----:B-----5:R-:W-:-:S07]  /*4790*/  F2FP.PACK_AB R7, R58, R59 ;  /* 0x0000003b3a07723e */ /* 0x020fce00000000ff */
[C---:B------:R-:W-:Y:S01]  /*47a0*/  HMMA.16816.F32 R176, R4.reuse, R16, R80 ;  /* 0x0000001004b0723c */ /* 0x040fe20000001850 */
[----:B------:R-:W-:Y:S06]  /*47b0*/  LDSM.16.MT88.4 R80, [R217+0x2d00] ;  /* 0x002d0000d950783b */ /* 0x000fec0000004200 */
[----:B------:R-:W-:Y:S01]  /*47c0*/  IMAD.MOV.U32 R16, RZ, RZ, R128 ;  /* 0x000000ffff107224 */ /* 0x000fe200078e0080 */
[C---:B------:R-:W-:Y:S07]  /*47d0*/  HMMA.16816.F32 R108, R4.reuse, R10, R48 ;  /* 0x0000000a046c723c */ /* 0x040fee0000001830 */
[----:B------:R-:W-:Y:S01]  /*47e0*/  IMAD.MOV.U32 R50, RZ, RZ, R145 ;  /* 0x000000ffff327224 */ /* 0x000fe200078e0091 */
[----:B------:R-:W-:Y:S01]  /*47f0*/  HMMA.16816.F32 R128, R4, R8, R76 ;  /* 0x000000080480723c */ /* 0x000fe2000000184c */
[----:B------:R-:W-:-:S06]  /*4800*/  IMAD.MOV.U32 R51, RZ, RZ, R146 ;  /* 0x000000ffff337224 */ /* 0x000fcc00078e0092 */
[----:B------:R-:W-:Y:S01]  /*4810*/  FFMA.FTZ R8, R200, c[0x0][0x2d0], -R13 ;  /* 0x0000b400c8087a23 */ /* 0x000fe2000001080d */
[C---:B------:R-:W-:Y:S01]  /*4820*/  HMMA.16816.F32 R160, R4.reuse, R18, R60 ;  /* 0x0000001204a0723c */ /* 0x040fe2000000183c */
[----:B------:R-:W-:Y:S02]  /*4830*/  IMAD.MOV.U32 R76, RZ, RZ, R144 ;  /* 0x000000ffff4c7224 */ /* 0x000fe400078e0090 */
[----:B------:R1:W-:Y:S01]  /*4840*/  MUFU.EX2 R49, R8 ;  /* 0x0000000800317308 */ /* 0x0003e20000000800 */
[----:B------:R-:W-:Y:S02]  /*4850*/  IMAD.MOV.U32 R200, RZ, RZ, R147 ;  /* 0x000000ffffc87224 */ /* 0x000fe400078e0093 */
[----:B------:R-:W-:Y:S02]  /*4860*/  IMAD.MOV.U32 R79, RZ, RZ, R141 ;  /* 0x000000ffff4f7224 */ /* 0x000fe400078e008d */
[----:B------:R-:W-:Y:S01]  /*4870*/  HMMA.16816.F32 R60, R4, R22, R44 ;  /* 0x00000016043c723c */ /* 0x000fe2000000182c */
[----:B------:R-:W-:-:S02]  /*4880*/  IMAD.MOV.U32 R78, RZ, RZ, R142 ;  /* 0x000000ffff4e7224 */ /* 0x000fc400078e008e */
[----:B------:R-:W-:Y:S02]  /*4890*/  IMAD.MOV.U32 R77, RZ, RZ, R143 ;  /* 0x000000ffff4d7224 */ /* 0x000fe400078e008f */
[----:B------:R-:W3:Y:S02]  /*48a0*/  LDSM.16.MT88.4 R140, [R218+0xd00] ;  /* 0x000d0000da8c783b */ /* 0x000ee40000004200 */
[----:B------:R-:W-:Y:S01]  /*48b0*/  IMAD.MOV.U32 R45, RZ, RZ, R16 ;  /* 0x000000ffff2d7224 */ /* 0x000fe200078e0010 */
[----:B------:R-:W-:Y:S01]  /*48c0*/  HMMA.16816.F32 R68, R4, R24, R68 ;  /* 0x000000180444723c */ /* 0x000fe20000001844 */
[----:B------:R-:W-:Y:S02]  /*48d0*/  IMAD.MOV.U32 R47, RZ, RZ, R78 ;  /* 0x000000ffff2f7224 */ /* 0x000fe400078e004e */
[----:B-1----:R-:W-:Y:S02]  /*48e0*/  FFMA.FTZ R8, R201, c[0x0][0x2d0], -R13 ;  /* 0x0000b400c9087a23 */ /* 0x002fe4000001080d */
[----:B------:R-:W-:-:S02]  /*48f0*/  IMAD.MOV.U32 R46, RZ, RZ, R79 ;  /* 0x000000ffff2e7224 */ /* 0x000fc400078e004f */
[----:B------:R1:W4:Y:S01]  /*4900*/  MUFU.EX2 R48, R8 ;  /* 0x0000000800307308 */ /* 0x0003220000000800 */
[----:B------:R-:W-:Y:S01]  /*4910*/  HMMA.16816.F32 R144, R4, R20, R72 ;  /* 0x000000140490723c */ /* 0x000fe20000001848 */
[----:B------:R-:W-:-:S07]  /*4920*/  IMAD.MOV.U32 R201, RZ, RZ, R77 ;  /* 0x000000ffffc97224 */ /* 0x000fce00078e004d */
[----:B------:R-:W-:Y:S01]  /*4930*/  HMMA.16816.F32 R40, R4, R26, R40 ;  /* 0x0000001a0428723c */ /* 0x000fe20000001828 */
[----:B-1----:R-:W-:-:S07]  /*4940*/  FFMA.FTZ R8, R202, c[0x0][0x2d0], -R13 ;  /* 0x0000b400ca087a23 */ /* 0x002fce000001080d */
[C---:B------:R-:W-:Y:S01]  /*4950*/  HMMA.16816.F32 R64, R4.reuse, R28, R64 ;  /* 0x0000001c0440723c */ /* 0x040fe20000001840 */
[----:B------:R-:W-:Y:S01]  /*4960*/  IMAD.MOV.U32 R202, RZ, RZ, R14 ;  /* 0x000000ffffca7224 */ /* 0x000fe200078e000e */
[----:B----4-:R-:W-:Y:S01]  /*4970*/  F2FP.PACK_AB R92, R48, R49 ;  /* 0x00000031305c723e */ /* 0x010fe200000000ff */
[----:B------:R1:W-:Y:S01]  /*4980*/  MUFU.EX2 R44, R8 ;  /* 0x00000008002c7308 */ /* 0x0003e20000000800 */
[----:B------:R-:W-:Y:S02]  /*4990*/  IMAD.MOV.U32 R27, RZ, RZ, R152 ;  /* 0x000000ffff1b7224 */ /* 0x000fe400078e0098 */
[----:B------:R-:W-:Y:S02]  /*49a0*/  IMAD.MOV.U32 R26, RZ, RZ, R153 ;  /* 0x000000ffff1a7224 */ /* 0x000fe400078e0099 */
[----:B------:R-:W-:Y:S01]  /*49b0*/  HMMA.16816.F32 R52, R4, R30, R52 ;  /* 0x0000001e0434723c */ /* 0x000fe20000001834 */
[----:B------:R-:W-:-:S07]  /*49c0*/  IMAD.MOV.U32 R29, RZ, RZ, R15 ;  /* 0x000000ffff1d7224 */ /* 0x000fce00078e000f */
[C---:B------:R-:W-:Y:S01]  /*49d0*/  HMMA.16816.F32 R84, R4.reuse, R32, R192 ;  /* 0x000000200454723c */ /* 0x040fe200000018c0 */
[----:B-1----:R-:W-:Y:S02]  /*49e0*/  FFMA.FTZ R8, R203, c[0x0][0x2d0], -R13 ;  /* 0x0000b400cb087a23 */ /* 0x002fe4000001080d */
[----:B------:R-:W-:Y:S02]  /*49f0*/  IMAD.MOV.U32 R203, RZ, RZ, R155 ;  /* 0x000000ffffcb7224 */ /* 0x000fe400078e009b */
[----:B------:R1:W4:Y:S03]  /*4a00*/  MUFU.EX2 R25, R8 ;  /* 0x0000000800197308 */ /* 0x0003260000000800 */
[----:B------:R-:W-:Y:S07]  /*4a10*/  HMMA.16816.F32 R36, R4, R34, R36 ;  /* 0x000000220424723c */ /* 0x000fee0000001824 */
[----:B------:R-:W-:-:S02]  /*4a20*/  FFMA.FTZ R4, R212, c[0x0][0x2d0], -R0 ;  /* 0x0000b400d4047a23 */ /* 0x000fc40000010800 */
[----:B------:R-:W-:Y:S02]  /*4a30*/  FADD.FTZ R5, R244, R243 ;  /* 0x000000f3f4057221 */ /* 0x000fe40000010000 */
[----:B------:R5:W-:Y:S01]  /*4a40*/  MUFU.EX2 R18, R4 ;  /* 0x0000000400127308 */ /* 0x000be20000000800 */
[----:B-1----:R-:W-:Y:S01]  /*4a50*/  FFMA.FTZ R8, R211, c[0x0][0x2d0], -R12 ;  /* 0x0000b400d3087a23 */ /* 0x002fe2000001080c */
[----:B----4-:R-:W-:Y:S01]  /*4a60*/  F2FP.PACK_AB R94, R25, R44 ;  /* 0x0000002c195e723e */ /* 0x010fe200000000ff */
[----:B------:R-:W-:-:S05]  /*4a70*/  IMAD.MOV.U32 R211, RZ, RZ, R154 ;  /* 0x000000ffffd37224 */ /* 0x000fca00078e009a */
[----:B------:R1:W-:Y:S01]  /*4a80*/  MUFU.EX2 R24, R8 ;  /* 0x0000000800187308 */ /* 0x0003e20000000800 */
[----:B-----5:R-:W-:-:S04]  /*4a90*/  FADD.FTZ R4, R211, R29 ;  /* 0x0000001dd3047221 */ /* 0x020fc80000010000 */
[----:B------:R-:W-:Y:S02]  /*4aa0*/  FADD.FTZ R7, R203, R4 ;  /* 0x00000004cb077221 */ /* 0x000fe40000010000 */
[----:B-1----:R-:W-:-:S04]  /*4ab0*/  FFMA.FTZ R8, R205, c[0x0][0x2d0], -R12 ;  /* 0x0000b400cd087a23 */ /* 0x002fc8000001080c */
[----:B------:R1:W4:Y:S02]  /*4ac0*/  MUFU.EX2 R23, R8 ;  /* 0x0000000800177308 */ /* 0x0003240000000800 */
[----:B-1----:R-:W-:Y:S01]  /*4ad0*/  FFMA.FTZ R8, R204, c[0x0][0x2d0], -R12 ;  /* 0x0000b400cc087a23 */ /* 0x002fe2000001080c */
[----:B----4-:R-:W-:-:S05]  /*4ae0*/  F2FP.PACK_AB R93, R23, R24 ;  /* 0x00000018175d723e */ /* 0x010fca00000000ff */
[----:B------:R1:W-:Y:S02]  /*4af0*/  MUFU.EX2 R21, R8 ;  /* 0x0000000800157308 */ /* 0x0003e40000000800 */
[----:B-1----:R-:W-:Y:S02]  /*4b00*/  FFMA.FTZ R8, R210, c[0x0][0x2d0], -R12 ;  /* 0x0000b400d2087a23 */ /* 0x002fe4000001080c */
[----:B------:R-:W-:-:S04]  /*4b10*/  FADD.FTZ R12, R246, R5 ;  /* 0x00000005f60c7221 */ /* 0x000fc80000010000 */
[----:B------:R1:W4:Y:S01]  /*4b20*/  MUFU.EX2 R22, R8 ;  /* 0x0000000800167308 */ /* 0x0003220000000800 */
[----:B------:R-:W-:Y:S02]  /*4b30*/  FADD.FTZ R4, R250, R12 ;  /* 0x0000000cfa047221 */ /* 0x000fe40000010000 */
[----:B-1----:R-:W-:Y:S01]  /*4b40*/  FFMA.FTZ R8, R239, c[0x0][0x2d0], -R0 ;  /* 0x0000b400ef087a23 */ /* 0x002fe20000010800 */
[----:B----4-:R-:W-:-:S04]  /*4b50*/  F2FP.PACK_AB R95, R22, R21 ;  /* 0x00000015165f723e */ /* 0x010fc800000000ff */
[----:B------:R1:W-:Y:S03]  /*4b60*/  MUFU.EX2 R20, R8 ;  /* 0x0000000800147308 */ /* 0x0003e60000000800 */
[C---:B------:R-:W-:Y:S08]  /*4b70*/  HMMA.16816.F32 R152, R92.reuse, R158, R96 ;  /* 0x0000009e5c98723c */ /* 0x040ff00000001860 */
[----:B--2---:R-:W-:Y:S01]  /*4b80*/  HMMA.16816.F32 R112, R92, R124, R112 ;  /* 0x0000007c5c70723c */ /* 0x004fe20000001870 */
[----:B-1----:R-:W-:-:S02]  /*4b90*/  FFMA.FTZ R8, R207, c[0x0][0x2d0], -R0 ;  /* 0x0000b400cf087a23 */ /* 0x002fc40000010800 */
[----:B------:R-:W-:Y:S02]  /*4ba0*/  FFMA.FTZ R0, R214, c[0x0][0x2d0], -R0 ;  /* 0x0000b400d6007a23 */ /* 0x000fe40000010800 */
[----:B------:R1:W2:Y:S03]  /*4bb0*/  MUFU.EX2 R19, R8 ;  /* 0x0000000800137308 */ /* 0x0002a60000000800 */
[C---:B------:R-:W-:Y:S05]  /*4bc0*/  HMMA.16816.F32 R120, R92.reuse, R126, R120 ;  /* 0x0000007e5c78723c */ /* 0x040fea0000001878 */
[----:B------:R4:W5:Y:S03]  /*4bd0*/  MUFU.EX2 R17, R0 ;  /* 0x0000000000117308 */ /* 0x0009660000000800 */
[----:B---3--:R-:W-:Y:S01]  /*4be0*/  HMMA.16816.F32 R132, R92, R140, R132 ;  /* 0x0000008c5c84723c */ /* 0x008fe20000001884 */
[----:B-1----:R-:W1:Y:S01]  /*4bf0*/  LDSM.16.MT88.4 R8, [R218+0x2d00] ;  /* 0x002d0000da08783b */ /* 0x002e620000004200 */
[----:B--2---:R-:W-:-:S06]  /*4c00*/  F2FP.PACK_AB R96, R19, R20 ;  /* 0x000000141360723e */ /* 0x004fcc00000000ff */
[----:B------:R-:W-:Y:S01]  /*4c10*/  HMMA.16816.F32 R136, R92, R142, R136 ;  /* 0x0000008e5c88723c */ /* 0x000fe20000001888 */
[----:B----4-:R-:W-:Y:S01]  /*4c20*/  FFMA.FTZ R0, R200, c[0x0][0x2d0], -R3 ;  /* 0x0000b400c8007a23 */ /* 0x010fe20000010803 */
[----:B-----5:R-:W-:Y:S01]  /*4c30*/  F2FP.PACK_AB R98, R17, R18 ;  /* 0x000000121162723e */ /* 0x020fe200000000ff */
[----:B------:R-:W-:-:S05]  /*4c40*/  IMAD.MOV.U32 R200, RZ, RZ, R76 ;  /* 0x000000ffffc87224 */ /* 0x000fca00078e004c */
[C---:B------:R-:W-:Y:S01]  /*4c50*/  HMMA.16816.F32 R148, R92.reuse, R156, R148 ;  /* 0x0000009c5c94723c */ /* 0x040fe20000001894 */
[----:B------:R2:W-:Y:S07]  /*4c60*/  MUFU.EX2 R13, R0 ;  /* 0x00000000000d7308 */ /* 0x0005ee0000000800 */
[C---:B------:R-:W-:Y:S08]  /*4c70*/  HMMA.16816.F32 R76, R92.reuse, R82, R88 ;  /* 0x000000525c4c723c */ /* 0x040ff00000001858 */
[----:B------:R-:W-:Y:S01]  /*4c80*/  HMMA.16816.F32 R164, R92, R172, R164 ;  /* 0x000000ac5ca4723c */ /* 0x000fe200000018a4 */
[----:B--2---:R-:W-:-:S04]  /*4c90*/  FFMA.FTZ R0, R215, c[0x0][0x2d0], -R3 ;  /* 0x0000b400d7007a23 */ /* 0x004fc80000010803 */
[----:B------:R2:W3:Y:S03]  /*4ca0*/  MUFU.EX2 R14, R0 ;  /* 0x00000000000e7308 */ /* 0x0004e60000000800 */
[C---:B------:R-:W-:Y:S08]  /*4cb0*/  HMMA.16816.F32 R168, R92.reuse, R174, R168 ;  /* 0x000000ae5ca8723c */ /* 0x040ff000000018a8 */
[----:B------:R-:W-:Y:S01]  /*4cc0*/  HMMA.16816.F32 R72, R92, R80, R184 ;  /* 0x000000505c48723c */ /* 0x000fe200000018b8 */
[--C-:B--2---:R-:W-:Y:S01]  /*4cd0*/  FFMA.FTZ R0, R234, c[0x0][0x2d0], -R3.reuse ;  /* 0x0000b400ea007a23 */ /* 0x104fe20000010803 */
[----:B---3--:R-:W-:Y:S01]  /*4ce0*/  F2FP.PACK_AB R97, R14, R13 ;  /* 0x0000000d0e61723e */ /* 0x008fe200000000ff */
[----:B------:R-:W-:-:S05]  /*4cf0*/  FFMA.FTZ R3, R237, c[0x0][0x2d0], -R3 ;  /* 0x0000b400ed037a23 */ /* 0x000fca0000010803 */
[C---:B-1----:R-:W-:Y:S01]  /*4d00*/  HMMA.16816.F32 R88, R92.reuse, R8, R188 ;  /* 0x000000085c58723c */ /* 0x042fe200000018bc */
[----:B------:R1:W-:Y:S07]  /*4d10*/  MUFU.EX2 R15, R0 ;  /* 0x00000000000f7308 */ /* 0x0003ee0000000800 */
[----:B------:R-:W-:Y:S01]  /*4d20*/  HMMA.16816.F32 R92, R92, R10, R116 ;  /* 0x0000000a5c5c723c */ /* 0x000fe20000001874 */
[----:B------:R2:W3:Y:S01]  /*4d30*/  MUFU.EX2 R16, R3 ;  /* 0x0000000300107308 */ /* 0x0004e20000000800 */
[----:B-1----:R-:W-:-:S04]  /*4d40*/  FADD.FTZ R0, R251, R247 ;  /* 0x000000f7fb007221 */ /* 0x002fc80000010000 */
[----:B------:R-:W-:Y:S02]  /*4d50*/  FADD.FTZ R0, R252, R0 ;  /* 0x00000000fc007221 */ /* 0x000fe40000010000 */
[----:B--2---:R-:W-:Y:S01]  /*4d60*/  FADD.FTZ R3, R27, R26 ;  /* 0x0000001a1b037221 */ /* 0x004fe20000010000 */
[----:B---3--:R-:W-:Y:S01]  /*4d70*/  F2FP.PACK_AB R99, R16, R15 ;  /* 0x0000000f1063723e */ /* 0x008fe200000000ff */
[----:B------:R-:W-:Y:S02]  /*4d80*/  FADD.FTZ R5, R45, R0 ;  /* 0x000000002d057221 */ /* 0x000fe40000010000 */
[----:B------:R-:W-:Y:S02]  /*4d90*/  FADD.FTZ R6, R202, R3 ;  /* 0x00000003ca067221 */ /* 0x000fe40000010000 */
[----:B------:R-:W-:Y:S02]  /*4da0*/  FADD.FTZ R3, R46, R7 ;  /* 0x000000072e037221 */ /* 0x000fe40000010000 */
[----:B------:R-:W-:Y:S01]  /*4db0*/  FADD.FTZ R0, R47, R6 ;  /* 0x000000062f007221 */ /* 0x000fe20000010000 */
[----:B------:R-:W-:Y:S01]  /*4dc0*/  HMMA.16816.F32 R116, R96, R124, R176 ;  /* 0x0000007c6074723c */ /* 0x000fe200000018b0 */
[----:B------:R-:W-:-:S02]  /*4dd0*/  FADD.FTZ R7, R235, R5 ;  /* 0x00000005eb077221 */ /* 0x000fc40000010000 */
[----:B------:R-:W-:Y:S02]  /*4de0*/  FADD.FTZ R5, R240, R0 ;  /* 0x00000000f0057221 */ /* 0x000fe40000010000 */
[----:B------:R-:W-:Y:S02]  /*4df0*/  FADD.FTZ R0, R201, R7 ;  /* 0x00000007c9007221 */ /* 0x000fe40000010000 */
[----:B------:R-:W-:Y:S01]  /*4e00*/  FADD.FTZ R6, R209, R4 ;  /* 0x00000004d1067221 */ /* 0x000fe20000010000 */
[----:B------:R-:W-:Y:S01]  /*4e10*/  HMMA.16816.F32 R124, R96, R126, R160 ;  /* 0x0000007e607c723c */ /* 0x000fe200000018a0 */
[----:B------:R-:W-:Y:S02]  /*4e20*/  FADD.FTZ R4, R245, R3 ;  /* 0x00000003f5047221 */ /* 0x000fe40000010000 */
[----:B------:R-:W-:Y:S02]  /*4e30*/  FADD.FTZ R0, R233, R0 ;  /* 0x00000000e9007221 */ /* 0x000fe40000010000 */
[----:B------:R-:W-:-:S02]  /*4e40*/  FADD.FTZ R3, R200, R6 ;  /* 0x00000006c8037221 */ /* 0x000fc40000010000 */
[----:B------:R-:W-:Y:S01]  /*4e50*/  FADD.FTZ R5, R51, R5 ;  /* 0x0000000533057221 */ /* 0x000fe20000010000 */
[C---:B------:R-:W-:Y:S01]  /*4e60*/  HMMA.16816.F32 R160, R96.reuse, R172, R68 ;  /* 0x000000ac60a0723c */ /* 0x040fe20000001844 */
        /* <DEDUP_REMOVED lines=44> */
[----:B------:R1:W-:Y:S01]  /*5130*/  STL [R1+0x14], R0 ;  /* 0x0000140001007387 */ /* 0x0003e20000100800 */
[----:B------:R-:W-:Y:S01]  /*5140*/  FADD.FTZ R4, R44, R4 ;  /* 0x000000042c047221 */ /* 0x000fe20000010000 */
[----:B------:R-:W-:Y:S01]  /*5150*/  HMMA.16816.F32 R96, R96, R10, R36 ;  /* 0x0000000a6060723c */ /* 0x000fe20000001824 */
[----:B------:R-:W-:Y:S02]  /*5160*/  FADD.FTZ R6, R16, R3 ;  /* 0x0000000310067221 */ /* 0x000fe40000010000 */
[----:B------:R-:W-:-:S03]  /*5170*/  FADD.FTZ R3, R25, R4 ;  /* 0x0000000419037221 */ /* 0x000fc60000010000 */
[----:B------:R2:W-:Y:S01]  /*5180*/  STL [R1+0x18], R6 ;  /* 0x0000180601007387 */ /* 0x0005e20000100800 */
[----:B-1----:R-:W-:-:S05]  /*5190*/  FADD.FTZ R0, R22, R5 ;  /* 0x0000000516007221 */ /* 0x002fca0000010000 */
[----:B------:R2:W-:Y:S04]  /*51a0*/  STL [R1+0x20], R0 ;  /* 0x0000200001007387 */ /* 0x0005e80000100800 */
[----:B------:R2:W-:Y:S01]  /*51b0*/  STL [R1+0x1c], R3 ;  /* 0x00001c0301007387 */ /* 0x0005e20000100800 */
[----:B------:R-:W-:Y:S05]  /*51c0*/  @P0 BRA `(.L_x_2) ;  /* 0x0000437000000947 */ /* 0x000fea0003800000 */
[C---:B------:R-:W-:Y:S01]  /*51d0*/  IADD3 R50, R56.reuse, 0x20, RZ ;  /* 0x0000002038327810 */ /* 0x040fe20007ffe0ff */
[----:B------:R-:W-:Y:S01]  /*51e0*/  IMAD.MOV.U32 R107, RZ, RZ, R2 ;  /* 0x000000ffff6b7224 */ /* 0x000fe200078e0002 */
[----:B------:R-:W-:Y:S01]  /*51f0*/  IADD3 R51, R56, 0x40, RZ ;  /* 0x0000004038337810 */ /* 0x000fe20007ffe0ff */
[----:B------:R-:W-:Y:S01]  /*5200*/  IMAD.MOV.U32 R100, RZ, RZ, R104 ;  /* 0x000000ffff647224 */ /* 0x000fe200078e0068 */
[----:B--2---:R-:W-:Y:S01]  /*5210*/  SHF.R.S32.HI R0, RZ, 0x1f, R50 ;  /* 0x0000001fff007819 */ /* 0x004fe20000011432 */
[----:B------:R-:W-:Y:S01]  /*5220*/  IMAD.MOV.U32 R3, RZ, RZ, R105 ;  /* 0x000000ffff037224 */ /* 0x000fe200078e0069 */
[----:B------:R-:W-:Y:S01]  /*5230*/  SHF.R.S32.HI R4, RZ, 0x1f, R51 ;  /* 0x0000001fff047819 */ /* 0x000fe20000011433 */
[----:B------:R-:W-:Y:S01]  /*5240*/  IMAD.MOV.U32 R106, RZ, RZ, R103 ;  /* 0x000000ffff6a7224 */ /* 0x000fe200078e0067 */
[----:B------:R-:W-:Y:S01]  /*5250*/  LEA.HI R0, R0, R50, RZ, 0x3 ;  /* 0x0000003200007211 */ /* 0x000fe200078f18ff */
[----:B------:R-:W-:Y:S01]  /*5260*/  IMAD.WIDE R234, R56, 0x2, RZ ;  /* 0x0000000238ea7825 */ /* 0x000fe200078e02ff */
[----:B------:R-:W-:Y:S01]  /*5270*/  LEA.HI R4, R4, R51, RZ, 0x3 ;  /* 0x0000003304047211 */ /* 0x000fe200078f18ff */
[----:B------:R-:W-:Y:S01]  /*5280*/  UIADD3 UR7, UR7, -0x2, URZ ;  /* 0xfffffffe07077890 */ /* 0x000fe2000fffe03f */
[----:B------:R-:W-:-:S02]  /*5290*/  LOP3.LUT R0, R0, 0xfffffff8, RZ, 0xc0, !PT ;  /* 0xfffffff800007812 */ /* 0x000fc400078ec0ff */
[----:B------:R-:W-:Y:S02]  /*52a0*/  LOP3.LUT R2, R4, 0xfffffff8, RZ, 0xc0, !PT ;  /* 0xfffffff804027812 */ /* 0x000fe400078ec0ff */
[----:B------:R-:W-:Y:S02]  /*52b0*/  SHF.R.S32.HI R4, RZ, 0x1f, R0 ;  /* 0x0000001fff047819 */ /* 0x000fe40000011400 */
[----:B------:R-:W-:Y:S02]  /*52c0*/  SHF.R.S32.HI R5, RZ, 0x1f, R2 ;  /* 0x0000001fff057819 */ /* 0x000fe40000011402 */
[----:B------:R-:W2:Y:S01]  /*52d0*/  LDL R51, [R1+0x38] ;  /* 0x0000380001337983 */ /* 0x000ea20000100800 */
[C---:B------:R-:W-:Y:S01]  /*52e0*/  SHF.L.U64.HI R7, R0.reuse, 0x1, R4 ;  /* 0x0000000100077819 */ /* 0x040fe20000010204 */
[----:B------:R-:W-:Y:S01]  /*52f0*/  IMAD.SHL.U32 R6, R0, 0x2, RZ ;  /* 0x0000000200067824 */ /* 0x000fe200078e00ff */
[C---:B------:R-:W-:Y:S01]  /*5300*/  SHF.L.U64.HI R4, R2.reuse, 0x1, R5 ;  /* 0x0000000102047819 */ /* 0x040fe20000010205 */
[----:B------:R-:W-:Y:S01]  /*5310*/  IMAD.SHL.U32 R2, R2, 0x2, RZ ;  /* 0x0000000202027824 */ /* 0x000fe200078e00ff */
[----:B------:R-:W-:Y:S01]  /*5320*/  SEL R0, RZ, 0x10, P3 ;  /* 0x00000010ff007807 */ /* 0x000fe20001800000 */
[----:B------:R-:W-:Y:S01]  /*5330*/  STL [R1], R7 ;  /* 0x0000000701007387 */ /* 0x000fe20000100800 */
[----:B------:R-:W-:-:S02]  /*5340*/  SEL R5, RZ, 0x10, P5 ;  /* 0x00000010ff057807 */ /* 0x000fc40002800000 */
[----:B------:R-:W-:Y:S01]  /*5350*/  ISETP.NE.U32.AND P1, PT, R0, RZ, PT ;  /* 0x000000ff0000720c */ /* 0x000fe20003f25070 */
[----:B------:R1:W-:Y:S01]  /*5360*/  STL [R1+0x4], R6 ;  /* 0x0000040601007387 */ /* 0x0003e20000100800 */
[----:B------:R-:W-:-:S03]  /*5370*/  ISETP.NE.U32.AND P6, PT, R5, RZ, PT ;  /* 0x000000ff0500720c */ /* 0x000fc60003fc5070 */
[----:B------:R3:W-:Y:S04]  /*5380*/  STL [R1+0x8], R4 ;  /* 0x0000080401007387 */ /* 0x0007e80000100800 */
[----:B------:R4:W-:Y:S04]  /*5390*/  STL [R1+0xc], R2 ;  /* 0x00000c0201007387 */ /* 0x0009e80000100800 */
[----:B------:R5:W-:Y:S01]  /*53a0*/  STL [R1+0x4c], R0 ;  /* 0x00004c0001007387 */ /* 0x000be20000100800 */
[----:B-1----:R-:W-:Y:S02]  /*53b0*/  SEL R6, RZ, 0x10, P4 ;  /* 0x00000010ff067807 */ /* 0x002fe40002000000 */
[----:B---3--:R-:W-:-:S03]  /*53c0*/  IADD3 R4, -R0, 0x10, RZ ;  /* 0x0000001000047810 */ /* 0x008fc60007ffe1ff */
[----:B------:R1:W-:Y:S01]  /*53d0*/  STL [R1+0x48], R6 ;  /* 0x0000480601007387 */ /* 0x0003e20000100800 */
[C---:B------:R-:W-:Y:S02]  /*53e0*/  ISETP.NE.U32.AND P0, PT, R6.reuse, RZ, PT ;  /* 0x000000ff0600720c */ /* 0x040fe40003f05070 */
[----:B----4-:R-:W-:Y:S02]  /*53f0*/  IADD3 R2, -R6, 0x10, RZ ;  /* 0x0000001006027810 */ /* 0x010fe40007ffe1ff */
[----:B------:R-:W-:Y:S02]  /*5400*/  LOP3.LUT R4, R4, 0xf, RZ, 0xc0, !PT ;  /* 0x0000000f04047812 */ /* 0x000fe400078ec0ff */
[----:B-----5:R-:W-:Y:S02]  /*5410*/  IADD3 R0, -R5, 0x10, RZ ;  /* 0x0000001005007810 */ /* 0x020fe40007ffe1ff */
[----:B------:R-:W-:Y:S01]  /*5420*/  LOP3.LUT R2, R2, 0xf, RZ, 0xc0, !PT ;  /* 0x0000000f02027812 */ /* 0x000fe200078ec0ff */
[----:B------:R1:W-:Y:S01]  /*5430*/  STL [R1+0x34], R4 ;  /* 0x0000340401007387 */ /* 0x0003e20000100800 */
[----:B------:R-:W-:-:S05]  /*5440*/  LOP3.LUT R0, R0, 0xf, RZ, 0xc0, !PT ;  /* 0x0000000f00007812 */ /* 0x000fca00078ec0ff */
[----:B------:R1:W-:Y:S04]  /*5450*/  STL [R1+0x2c], R0 ;  /* 0x00002c0001007387 */ /* 0x0003e80000100800 */
[----:B------:R1:W-:Y:S01]  /*5460*/  STL [R1+0x30], R2 ;  /* 0x0000300201007387 */ /* 0x0003e20000100800 */
[----:B--2---:R-:W-:Y:S01]  /*5470*/  IMAD.SHL.U32 R233, R51, 0x2, RZ ;  /* 0x0000000233e97824 */ /* 0x004fe200078e00ff */
[----:B-1----:R-:W-:Y:S05]  /*5480*/  BRA `(.L_x_3) ;  /* 0x000003a000007947 */ /* 0x002fea0003800000 */
.L_x_5:
[----:B------:R-:W2:Y:S01]  /*5490*/  LDL R2, [R1+0x4] ;  /* 0x0000040001027983 */ /* 0x000ea20000100800 */
[----:B------:R-:W-:Y:S01]  /*54a0*/  IMAD.MOV.U32 R236, RZ, RZ, RZ ;  /* 0x000000ffffec7224 */ /* 0x000fe200078e00ff */
[----:B------:R-:W-:Y:S01]  /*54b0*/  PLOP3.LUT P0, PT, PT, PT, UP1, 0x80, 0x0 ;  /* 0x000000000000781c */ /* 0x000fe20003f0f018 */
[----:B------:R-:W-:Y:S01]  /*54c0*/  ULEA UR4, UR7, UR10, 0x6 ;  /* 0x0000000a07047291 */ /* 0x000fe2000f8e303f */
[----:B------:R-:W3:Y:S04]  /*54d0*/  LDL R104, [R1+0x10] ;  /* 0x0000100001687983 */ /* 0x000ee80000100800 */
[----:B------:R-:W4:Y:S04]  /*54e0*/  LDL R103, [R1+0xc] ;  /* 0x00000c0001677983 */ /* 0x000f280000100800 */
[----:B------:R-:W5:Y:S01]  /*54f0*/  LDL R102, [R1] ;  /* 0x0000000001667983 */ /* 0x000f620000100800 */
[----:B--2---:R-:W-:Y:S02]  /*5500*/  IMAD.MOV.U32 R105, RZ, RZ, R2 ;  /* 0x000000ffff697224 */ /* 0x004fe400078e0002 */
[----:B------:R-:W-:Y:S05]  /*5510*/  IMAD.U32 R2, RZ, RZ, UR4 ;  /* 0x00000004ff027e24 */ /* 0x000fea000f8e00ff */
[----:B---3--:R-:W-:Y:S05]  /*5520*/  IADD3 R2, R2, -0x40, R104 ;  /* 0xffffffc002027810 */ /* 0x008fea0007ffe068 */
[----:B------:R-:W-:Y:S01]  /*5530*/  @P0 IMAD.HI.U32 R4, R2, c[0x0][0x2bc], RZ ;  /* 0x0000af0002040a27 */ /* 0x000fe200078e00ff */
[----:B------:R-:W-:Y:S03]  /*5540*/  PLOP3.LUT P0, PT, PT, PT, UP1, 0x80, 0x0 ;  /* 0x000000000000781c */ /* 0x000fe60003f0f018 */
[----:B------:R-:W-:Y:S10]  /*5550*/  IMAD.MOV.U32 R0, RZ, RZ, R2 ;  /* 0x000000ffff007224 */ /* 0x000ff400078e0002 */
[----:B------:R-:W-:Y:S04]  /*5560*/  @P0 SHF.R.U32.HI R0, RZ, c[0x0][0x2c0], R4 ;  /* 0x0000b000ff000a19 */ /* 0x000fe80000011604 */
[C---:B------:R-:W-:Y:S04]  /*5570*/  @!P2 IADD3 R5, P0, R0.reuse, UR12, RZ ;  /* 0x0000000c0005ac10 */ /* 0x040fe8000ff1e0ff */
[----:B------:R-:W-:Y:S01]  /*5580*/  @!P2 LEA.HI.X.SX32 R6, R0, UR11, 0x1, P0 ;  /* 0x0000000b0006ac11 */ /* 0x000fe200080f0eff */
[----:B------:R-:W-:Y:S01]  /*5590*/  IMAD.MOV R0, RZ, RZ, -R0 ;  /* 0x000000ffff007224 */ /* 0x000fe200078e0a00 */
[C---:B------:R-:W-:Y:S03]  /*55a0*/  @!P2 LEA R4, P0, R5.reuse, c[0x0][0x2a0], 0x2 ;  /* 0x0000a8000504aa11 */ /* 0x040fe600078010ff */
[----:B------:R-:W-:Y:S01]  /*55b0*/  IMAD R238, R0, c[0x0][0x2b8], R2 ;  /* 0x0000ae0000ee7a24 */ /* 0x000fe200078e0202 */
[----:B------:R-:W-:Y:S04]  /*55c0*/  @!P2 LEA.HI.X R5, R5, c[0x0][0x2a4], R6, 0x2, P0 ;  /* 0x0000a9000505aa11 */ /* 0x000fe800000f1406 */
[----:B------:R-:W-:Y:S01]  /*55d0*/  SHF.R.S32.HI R0, RZ, 0x1f, R238 ;  /* 0x0000001fff007819 */ /* 0x000fe200000114ee */
[----:B------:R1:W2:Y:S04]  /*55e0*/  @!P2 LDG.E R236, [R4.64] ;  /* 0x0000000e04eca981 */ /* 0x0002a8000c1e1900 */
[----:B------:R-:W-:Y:S04]  /*55f0*/  IMAD R0, R0, c[0x0][0x1e0], RZ ;  /* 0x0000780000007a24 */ /* 0x000fe800078e02ff */
[C---:B------:R-:W-:Y:S02]  /*5600*/  IMAD R0, R238.reuse, c[0x0][0x1e4], R0 ;  /* 0x00007900ee007a24 */ /* 0x040fe400078e0200 */
[----:B-1----:R-:W-:Y:S04]  /*5610*/  IMAD.WIDE.U32 R4, R238, c[0x0][0x1e0], RZ ;  /* 0x00007800ee047a25 */ /* 0x002fe800078e00ff */
[----:B------:R-:W-:Y:S01]  /*5620*/  IMAD.IADD R5, R5, 0x1, R0 ;  /* 0x0000000105057824 */ /* 0x000fe200078e0200 */
[----:B--2---:R-:W-:Y:S03]  /*5630*/  SHF.R.S32.HI R2, RZ, 0x1f, R236 ;  /* 0x0000001fff027819 */ /* 0x004fe600000114ec */
[----:B------:R-:W-:Y:S04]  /*5640*/  IMAD.WIDE.U32 R4, R236, c[0x0][0x1f0], R4 ;  /* 0x00007c00ec047a25 */ /* 0x000fe800078e0004 */
[----:B------:R-:W-:Y:S01]  /*5650*/  IMAD R2, R2, c[0x0][0x1f0], RZ ;  /* 0x00007c0002027a24 */ /* 0x000fe200078e02ff */
[----:B------:R-:W-:Y:S03]  /*5660*/  IADD3 R0, P0, R4, UR18, RZ ;  /* 0x0000001204007c10 */ /* 0x000fe6000ff1e0ff */
[----:B------:R-:W-:Y:S05]  /*5670*/  IMAD R2, R236, c[0x0][0x1f4], R2 ;  /* 0x00007d00ec027a24 */ /* 0x000fea00078e0202 */
[----:B------:R-:W-:Y:S02]  /*5680*/  IADD3.X R4, R5, UR16, R2, P0, !PT ;  /* 0x0000001005047c10 */ /* 0x000fe400087fe402 */
[C---:B------:R-:W-:Y:S04]  /*5690*/  LEA R5, P0, R0.reuse, c[0x0][0x1c8], 0x1 ;  /* 0x0000720000057a11 */ /* 0x040fe800078008ff */
[----:B------:R-:W-:Y:S02]  /*56a0*/  LEA.HI.X R4, R0, c[0x0][0x1cc], R4, 0x1, P0 ;  /* 0x0000730000047a11 */ /* 0x000fe400000f0c04 */
[----:B------:R-:W1:Y:S04]  /*56b0*/  SHFL.IDX PT, R0, R5, RZ, 0x1c1f ;  /* 0x001c1fff05007589 */ /* 0x000e6800000e0000 */
[----:B------:R-:W2:Y:S01]  /*56c0*/  SHFL.IDX PT, R2, R4, RZ, 0x1c1f ;  /* 0x001c1fff04027589 */ /* 0x000ea200000e0000 */
[----:B-1----:R-:W-:Y:S05]  /*56d0*/  IADD3 R14, P0, R234, R0, RZ ;  /* 0x00000000ea0e7210 */ /* 0x002fea0007f1e0ff */
[C---:B--2---:R-:W-:Y:S01]  /*56e0*/  IMAD.X R15, R235.reuse, 0x1, R2, P0 ;  /* 0x00000001eb0f7824 */ /* 0x044fe200000e0602 */
[----:B------:R-:W-:Y:S04]  /*56f0*/  IADD3 R12, P0, R0, R105, RZ ;  /* 0x00000069000c7210 */ /* 0x000fe80007f1e0ff */
[----:B------:R-:W-:Y:S01]  /*5700*/  @!PT LDS RZ, [RZ] ;  /* 0x00000000fffff984 */ /* 0x000fe20000000800 */
[----:B------:R1:W-:Y:S01]  /*5710*/  LDGSTS.E.BYPASS.LTC128B.128 [R233+0x3100], [R14.64], !P3 ;  /* 0x031000000ee97fae */ /* 0x0003e2000d901d4e */
[----:B-----5:R-:W-:Y:S01]  /*5720*/  IMAD.X R13, R2, 0x1, R102, P0 ;  /* 0x00000001020d7824 */ /* 0x020fe200000e0666 */
[----:B----4-:R-:W-:Y:S02]  /*5730*/  IADD3 R10, P0, R0, R103, RZ ;  /* 0x00000067000a7210 */ /* 0x010fe40007f1e0ff */
[----:B------:R-:W2:Y:S03]  /*5740*/  SHFL.IDX PT, R0, R5, 0x1, 0x1c1f ;  /* 0x003c1f0005007f89 */ /* 0x000ea600000e0000 */
[--C-:B------:R-:W-:Y:S01]  /*5750*/  IMAD.X R11, R2, 0x1, R101.reuse, P0 ;  /* 0x00000001020b7824 */ /* 0x100fe200000e0665 */
[----:B------:R1:W-:Y:S04]  /*5760*/  LDGSTS.E.BYPASS.LTC128B.128 [R233+0x4100], [R12.64], !P4 ;  /* 0x041000000ce97fae */ /* 0x0003e8000e101d4e */
[----:B------:R-:W3:Y:S04]  /*5770*/  SHFL.IDX PT, R2, R4, 0x1, 0x1c1f ;  /* 0x003c1f0004027f89 */ /* 0x000ee800000e0000 */
[----:B------:R1:W-:Y:S01]  /*5780*/  LDGSTS.E.BYPASS.LTC128B.128 [R233+0x5100], [R10.64], !P5 ;  /* 0x051000000ae97fae */ /* 0x0003e2000e901d4e */
[----:B--2---:R-:W-:Y:S05]  /*5790*/  IADD3 R8, P0, R234, R0, RZ ;  /* 0x00000000ea087210 */ /* 0x004fea0007f1e0ff */
[----:B---3--:R-:W-:Y:S01]  /*57a0*/  IMAD.X R9, R235, 0x1, R2, P0 ;  /* 0x00000001eb097824 */ /* 0x008fe200000e0602 */
[----:B------:R-:W-:Y:S04]  /*57b0*/  IADD3 R6, P0, R0, R105, RZ ;  /* 0x0000006900067210 */ /* 0x000fe80007f1e0ff */
[----:B------:R1:W-:Y:S01]  /*57c0*/  LDGSTS.E.BYPASS.LTC128B.128 [R233+0x3900], [R8.64], !P3 ;  /* 0x0390000008e97fae */ /* 0x0003e2000d901d4e */
[----:B------:R-:W-:Y:S01]  /*57d0*/  IMAD.X R7, R2, 0x1, R102, P0 ;  /* 0x0000000102077824 */ /* 0x000fe200000e0666 */
[----:B------:R-:W-:Y:S04]  /*57e0*/  IADD3 R4, P0, R0, R103, RZ ;  /* 0x0000006700047210 */ /* 0x000fe80007f1e0ff */
[----:B------:R1:W-:Y:S01]  /*57f0*/  LDGSTS.E.BYPASS.LTC128B.128 [R233+0x4900], [R6.64], !P4 ;  /* 0x0490000006e97fae */ /* 0x0003e2000e101d4e */
[----:B------:R-:W-:Y:S05]  /*5800*/  IMAD.X R5, R2, 0x1, R101, P0 ;  /* 0x0000000102057824 */ /* 0x000fea00000e0665 */
[----:B------:R1:W-:Y:S01]  /*5810*/  LDGSTS.E.BYPASS.LTC128B.128 [R233+0x5900], [R4.64], !P5 ;  /* 0x0590000004e97fae */ /* 0x0003e2000e901d4e */
[----:B------:R-:W-:-:S05]  /*5820*/  BRA `(.L_x_4) ;  /* 0x000013d000007947 */ /* 0x000fca0003800000 */
.L_x_3:
[----:B------:R-:W2:Y:S01]  /*5830*/  LDL R11, [R1+0x34] ;  /* 0x00003400010b7983 */ /* 0x000ea20000100800 */
[----:B------:R-:W-:Y:S01]  /*5840*/  SHF.R.S32.HI R0, RZ, 0x1f, R238 ;  /* 0x0000001fff007819 */ /* 0x000fe200000114ee */
[----:B------:R-:W-:Y:S01]  /*5850*/  IMAD.WIDE.U32 R4, R238, c[0x0][0x208], RZ ;  /* 0x00008200ee047a25 */ /* 0x000fe200078e00ff */
[----:B------:R-:W-:Y:S01]  /*5860*/  SHF.R.S32.HI R2, RZ, 0x1f, R236 ;  /* 0x0000001fff027819 */ /* 0x000fe200000114ec */
[----:B------:R-:W3:Y:S01]  /*5870*/  LDL R10, [R1+0x30] ;  /* 0x00003000010a7983 */ /* 0x000ee20000100800 */
[----:B------:R-:W-:Y:S04]  /*5880*/  DEPBAR.LE SB0, 0x0 ;  /* 0x000080000000791a */ /* 0x000fe80000000000 */
[----:B------:R-:W3:Y:S01]  /*5890*/  LDL R8, [R1+0x4] ;  /* 0x0000040001087983 */ /* 0x000ee20000100800 */
[----:B------:R-:W-:Y:S01]  /*58a0*/  IMAD R0, R0, c[0x0][0x208], RZ ;  /* 0x0000820000007a24 */ /* 0x000fe200078e02ff */
[----:B------:R-:W-:Y:S01]  /*58b0*/  UISETP.GE.AND UP0, UPT, UR7, 0x1, UPT ;  /* 0x000000010700788c */ /* 0x000fe2000bf06270 */
[----:B------:R-:W-:Y:S01]  /*58c0*/  IMAD R2, R2, c[0x0][0x218], RZ ;  /* 0x0000860002027a24 */ /* 0x000fe200078e02ff */
[----:B------:R-:W4:Y:S01]  /*58d0*/  LDL R9, [R1+0x2c] ;  /* 0x00002c0001097983 */ /* 0x000f220000100800 */
[----:B------:R-:W-:Y:S02]  /*58e0*/  IMAD R0, R238, c[0x0][0x20c], R0 ;  /* 0x00008300ee007a24 */ /* 0x000fe400078e0200 */
[C---:B------:R-:W-:Y:S01]  /*58f0*/  IMAD R2, R236.reuse, c[0x0][0x21c], R2 ;  /* 0x00008700ec027a24 */ /* 0x040fe200078e0202 */
[----:B------:R-:W5:Y:S02]  /*5900*/  LDL R7, [R1] ;  /* 0x0000000001077983 */ /* 0x000f640000100800 */
[----:B------:R-:W-:Y:S02]  /*5910*/  IADD3 R5, R5, R0, RZ ;  /* 0x0000000005057210 */ /* 0x000fe40007ffe0ff */
[----:B------:R-:W4:Y:S03]  /*5920*/  LDL R6, [R1+0xc] ;  /* 0x00000c0001067983 */ /* 0x000f260000100800 */
[----:B------:R-:W-:Y:S01]  /*5930*/  IMAD.WIDE.U32 R4, R236, c[0x0][0x218], R4 ;  /* 0x00008600ec047a25 */ /* 0x000fe200078e0004 */
[----:B------:R-:W4:Y:S04]  /*5940*/  LDL R101, [R1+0x8] ;  /* 0x0000080001657983 */ /* 0x000f280000100800 */
[----:B------:R-:W4:Y:S04]  /*5950*/  LDL R201, [R1+0x4c] ;  /* 0x00004c0001c97983 */ /* 0x000f280000100800 */
[----:B------:R-:W-:Y:S01]  /*5960*/  BAR.SYNC.DEFER_BLOCKING 0x0 ;  /* 0x0000000000007b1d */ /* 0x000fe20000010000 */
[----:B------:R-:W-:Y:S04]  /*5970*/  IADD3 R0, P0, R4, UR20, RZ ;  /* 0x0000001404007c10 */ /* 0x000fe8000ff1e0ff */
[----:B------:R-:W-:Y:S02]  /*5980*/  IADD3.X R4, R5, UR5, R2, P0, !PT ;  /* 0x0000000505047c10 */ /* 0x000fe400087fe402 */
[C---:B------:R-:W-:Y:S04]  /*5990*/  LEA R5, P0, R0.reuse, c[0x0][0x1f8], 0x1 ;  /* 0x00007e0000057a11 */ /* 0x040fe800078008ff */
[----:B------:R-:W-:Y:S01]  /*59a0*/  LEA.HI.X R4, R0, c[0x0][0x1fc], R4, 0x1, P0 ;  /* 0x00007f0000047a11 */ /* 0x000fe200000f0c04 */
[----:B------:R-:W-:Y:S08]  /*59b0*/  LDSM.16.M88.4 R64, [R219+0x6100] ;  /* 0x00610000db40783b */ /* 0x000ff00000000200 */
[----:B------:R-:W4:Y:S04]  /*59c0*/  LDL R200, [R1+0x48] ;  /* 0x0000480001c87983 */ /* 0x000f280000100800 */
[----:B------:R-:W2:Y:S08]  /*59d0*/  SHFL.IDX PT, R0, R5, 0x1, 0x1c1f ;  /* 0x003c1f0005007f89 */ /* 0x000eb000000e0000 */
[----:B------:R-:W1:Y:S08]  /*59e0*/  SHFL.IDX PT, R2, R4, 0x1, 0x1c1f ;  /* 0x003c1f0004027f89 */ /* 0x000e7000000e0000 */
[----:B------:R-:W-:Y:S08]  /*59f0*/  LDSM.16.M88.4 R16, [R216+0x3100] ;  /* 0x00310000d810783b */ /* 0x000ff00000000200 */
[----:B------:R-:W-:Y:S08]  /*5a00*/  LDSM.16.M88.4 R60, [R219+0x7100] ;  /* 0x00710000db3c783b */ /* 0x000ff00000000200 */
[----:B------:R-:W-:Y:S08]  /*5a10*/  LDSM.16.M88.4 R32, [R216+0x3500] ;  /* 0x00350000d820783b */ /* 0x000ff00000000200 */
[----:B------:R-:W-:Y:S08]  /*5a20*/  LDSM.16.M88.4 R48, [R216+0x3900] ;  /* 0x00390000d830783b */ /* 0x000ff00000000200 */
[----:B------:R-:W-:Y:S08]  /*5a30*/  LDSM.16.M88.4 R108, [R216+0x3d00] ;  /* 0x003d0000d86c783b */ /* 0x000ff00000000200 */
[----:B------:R-:W-:Y:S08]  /*5a40*/  LDSM.16.M88.4 R176, [R220+0x6100] ;  /* 0x00610000dcb0783b */ /* 0x000ff00000000200 */
[----:B------:R-:W-:Y:S08]  /*5a50*/  LDSM.16.M88.4 R180, [R221] ;  /* 0x00000000ddb4783b */ /* 0x000ff00000000200 */
[----:B------:R-:W-:Y:S08]  /*5a60*/  LDSM.16.M88.4 R184, [R220+0x7100] ;  /* 0x00710000dcb8783b */ /* 0x000ff00000000200 */
[----:B------:R-:W-:Y:S01]  /*5a70*/  LDSM.16.M88.4 R188, [R232] ;  /* 0x00000000e8bc783b */ /* 0x000fe20000000200 */
[----:B--2---:R-:W-:Y:S04]  /*5a80*/  IADD3 R194, P1, P0, R11, R0, R234 ;  /* 0x000000000bc27210 */ /* 0x004fe8000783e0ea */
[----:B-1----:R-:W-:Y:S02]  /*5a90*/  IADD3.X R195, RZ, R2, R235, P1, P0 ;  /* 0x00000002ffc37210 */ /* 0x002fe40000fe04eb */
[----:B---3--:R-:W-:Y:S04]  /*5aa0*/  IADD3 R198, P1, P0, R10, R0, R8 ;  /* 0x000000000ac67210 */ /* 0x008fe8000783e008 */
[----:B-----5:R-:W-:Y:S02]  /*5ab0*/  IADD3.X R199, RZ, R2, R7, P1, P0 ;  /* 0x00000002ffc77210 */ /* 0x020fe40000fe0407 */
[----:B----4-:R-:W-:Y:S02]  /*5ac0*/  IADD3 R196, P1, P0, R9, R0, R6 ;  /* 0x0000000009c47210 */ /* 0x010fe4000783e006 */
[----:B------:R-:W1:Y:S02]  /*5ad0*/  SHFL.IDX PT, R0, R5, RZ, 0x1c1f ;  /* 0x001c1fff05007589 */ /* 0x000e6400000e0000 */
[----:B------:R-:W-:Y:S06]  /*5ae0*/  IADD3.X R197, RZ, R2, R101, P1, P0 ;  /* 0x00000002ffc57210 */ /* 0x000fec0000fe0465 */
[----:B------:R-:W2:Y:S01]  /*5af0*/  SHFL.IDX PT, R2, R4, RZ, 0x1c1f ;  /* 0x001c1fff04027589 */ /* 0x000ea200000e0000 */
[----:B-1----:R-:W-:Y:S04]  /*5b00*/  IADD3 R102, P0, R234, R0, RZ ;  /* 0x00000000ea667210 */ /* 0x002fe80007f1e0ff */
[----:B--2---:R-:W-:Y:S02]  /*5b10*/  IADD3.X R103, R235, R2, RZ, P0, !PT ;  /* 0x00000002eb677210 */ /* 0x004fe400007fe4ff */
[----:B------:R-:W-:Y:S04]  /*5b20*/  IADD3 R192, P0, R0, R8, RZ ;  /* 0x0000000800c07210 */ /* 0x000fe80007f1e0ff */
[----:B------:R-:W-:Y:S02]  /*5b30*/  IADD3.X R193, R2, R7, RZ, P0, !PT ;  /* 0x0000000702c17210 */ /* 0x000fe400007fe4ff */
[----:B------:R-:W-:Y:S02]  /*5b40*/  IADD3 R104, P0, R0, R6, RZ ;  /* 0x0000000600687210 */ /* 0x000fe40007f1e0ff */
[-C--:B------:R-:W-:Y:S03]  /*5b50*/  HMMA.16816.F32 R4, R64, R16.reuse, RZ ;  /* 0x000000104004723c */ /* 0x080fe600000018ff */
[----:B------:R-:W-:Y:S02]  /*5b60*/  IADD3.X R105, R2, R101, RZ, P0, !PT ;  /* 0x0000006502697210 */ /* 0x000fe400007fe4ff */
[----:B------:R-:W-:Y:S02]  /*5b70*/  ISETP.NE.U32.AND P0, PT, R201, RZ, PT ;  /* 0x000000ffc900720c */ /* 0x000fe40003f05070 */
[----:B------:R-:W-:Y:S01]  /*5b80*/  ISETP.NE.U32.AND P1, PT, R200, RZ, PT ;  /* 0x000000ffc800720c */ /* 0x000fe20003f25070 */
[C---:B------:R-:W-:Y:S08]  /*5b90*/  HMMA.16816.F32 R8, R60.reuse, R16, RZ ;  /* 0x000000103c08723c */ /* 0x040ff000000018ff */
[-C--:B------:R-:W-:Y:S08]  /*5ba0*/  HMMA.16816.F32 R12, R60, R18.reuse, RZ ;  /* 0x000000123c0c723c */ /* 0x080ff000000018ff */
        /* <DEDUP_REMOVED lines=12> */
[----:B------:R-:W-:Y:S01]  /*5c70*/  HMMA.16816.F32 R64, R64, R110, RZ ;  /* 0x0000006e4040723c */ /* 0x000fe200000018ff */
[----:B------:R-:W1:Y:S07]  /*5c80*/  LDSM.16.M88.4 R108, [R231] ;  /* 0x00000000e76c783b */ /* 0x000e6e0000000200 */
[-C--:B------:R-:W-:Y:S08]  /*5c90*/  HMMA.16816.F32 R4, R176, R180.reuse, R4 ;  /* 0x000000b4b004723c */ /* 0x080ff00000001804 */
[C---:B------:R-:W-:Y:S08]  /*5ca0*/  HMMA.16816.F32 R8, R184.reuse, R180, R8 ;  /* 0x000000b4b808723c */ /* 0x040ff00000001808 */
[-C--:B------:R-:W-:Y:S08]  /*5cb0*/  HMMA.16816.F32 R12, R184, R182.reuse, R12 ;  /* 0x000000b6b80c723c */ /* 0x080ff0000000180c */
[C---:B------:R-:W-:Y:S01]  /*5cc0*/  HMMA.16816.F32 R16, R176.reuse, R182, R16 ;  /* 0x000000b6b010723c */ /* 0x040fe20000001810 */
[----:B------:R-:W2:Y:S07]  /*5cd0*/  LDSM.16.M88.4 R180, [R230] ;  /* 0x00000000e6b4783b */ /* 0x000eae0000000200 */
[-C--:B------:R-:W-:Y:S01]  /*5ce0*/  HMMA.16816.F32 R20, R176, R188.reuse, R20 ;  /* 0x000000bcb014723c */ /* 0x080fe20000001814 */
[----:B------:R-:W-:Y:S01]  /*5cf0*/  @!PT LDS RZ, [RZ] ;  /* 0x00000000fffff984 */ /* 0x000fe20000000800 */
[----:B------:R-:W-:Y:S01]  /*5d00*/  @!PT LDS RZ, [RZ] ;  /* 0x00000000fffff984 */ /* 0x000fe20000000800 */
[----:B------:R-:W-:Y:S01]  /*5d10*/  @!PT LDS RZ, [RZ] ;  /* 0x00000000fffff984 */ /* 0x000fe20000000800 */
[----:B------:R3:W-:Y:S07]  /*5d20*/  LDGSTS.E.BYPASS.LTC128B.128 [R233+0x100], [R102.64], !P3 ;  /* 0x0010000066e97fae */ /* 0x0007ee000d901d4e */
[C---:B------:R-:W-:Y:S01]  /*5d30*/  HMMA.16816.F32 R24, R184.reuse, R188, R24 ;  /* 0x000000bcb818723c */ /* 0x040fe20000001818 */
[----:B------:R4:W-:Y:S07]  /*5d40*/  LDGSTS.E.BYPASS.LTC128B.128 [R233+0x1100], [R192.64], !P4 ;  /* 0x01100000c0e97fae */ /* 0x0009ee000e101d4e */
[-C--:B------:R-:W-:Y:S01]  /*5d50*/  HMMA.16816.F32 R28, R184, R190.reuse, R28 ;  /* 0x000000beb81c723c */ /* 0x080fe2000000181c */
[----:B------:R3:W-:Y:S07]  /*5d60*/  LDGSTS.E.BYPASS.LTC128B.128 [R233+0x2100], [R104.64], !P5 ;  /* 0x0210000068e97fae */ /* 0x0007ee000e901d4e */
[C---:B------:R-:W-:Y:S01]  /*5d70*/  HMMA.16816.F32 R32, R176.reuse, R190, R32 ;  /* 0x000000beb020723c */ /* 0x040fe20000001820 */
[----:B------:R4:W-:Y:S01]  /*5d80*/  LDGSTS.E.BYPASS.LTC128B.128.ZFILL [R233+0x900], [R194.64], P0 ;  /* 0x00900000c2e97fae */ /* 0x0009e20008141d4e */
[----:B------:R-:W-:Y:S06]  /*5d90*/  PLOP3.LUT P0, PT, PT, PT, UP0, 0x80, 0x0 ;  /* 0x000000000000781c */ /* 0x000fec0003f0f008 */
[-C--:B-1----:R-:W-:Y:S01]  /*5da0*/  HMMA.16816.F32 R36, R176, R108.reuse, R36 ;  /* 0x0000006cb024723c */ /* 0x082fe20000001824 */
[----:B------:R1:W-:Y:S07]  /*5db0*/  LDGSTS.E.BYPASS.LTC128B.128.ZFILL [R233+0x1900], [R198.64], P1 ;  /* 0x01900000c6e97fae */ /* 0x0003ee0008941d4e */
[C---:B------:R-:W-:Y:S01]  /*5dc0*/  HMMA.16816.F32 R40, R184.reuse, R108, R40 ;  /* 0x0000006cb828723c */ /* 0x040fe20000001828 */
[----:B------:R1:W-:Y:S07]  /*5dd0*/  LDGSTS.E.BYPASS.LTC128B.128.ZFILL [R233+0x2900], [R196.64], P6 ;  /* 0x02900000c4e97fae */ /* 0x0003ee000b141d4e */
[-C--:B------:R-:W-:Y:S01]  /*5de0*/  HMMA.16816.F32 R44, R184, R110.reuse, R44 ;  /* 0x0000006eb82c723c */ /* 0x080fe2000000182c */
[----:B------:R-:W-:Y:S07]  /*5df0*/  LDSM.16.M88.4 R200, [R219+0x9100] ;  /* 0x00910000dbc8783b */ /* 0x000fee0000000200 */
[C---:B------:R-:W-:Y:S01]  /*5e00*/  HMMA.16816.F32 R48, R176.reuse, R110, R48 ;  /* 0x0000006eb030723c */ /* 0x040fe20000001830 */
[----:B----4-:R-:W-:Y:S07]  /*5e10*/  LDSM.16.M88.4 R192, [R219+0x8100] ;  /* 0x00810000dbc0783b */ /* 0x010fee0000000200 */
[-C--:B--2---:R-:W-:Y:S01]  /*5e20*/  HMMA.16816.F32 R52, R176, R180.reuse, R52 ;  /* 0x000000b4b034723c */ /* 0x084fe20000001834 */
[----:B------:R-:W0:Y:S07]  /*5e30*/  LDGDEPBAR ;  /* 0x00000000000079af */ /* 0x000e2e0000000000 */
[C---:B------:R-:W-:Y:S01]  /*5e40*/  HMMA.16816.F32 R56, R184.reuse, R180, R56 ;  /* 0x000000b4b838723c */ /* 0x040fe20000001838 */
[----:B-1----:R-:W1:Y:S07]  /*5e50*/  LDSM.16.M88.4 R196, [R216+0x4100] ;  /* 0x00410000d8c4783b */ /* 0x002e6e0000000200 */
[-C--:B------:R-:W-:Y:S01]  /*5e60*/  HMMA.16816.F32 R60, R184, R182.reuse, R60 ;  /* 0x000000b6b83c723c */ /* 0x080fe2000000183c */
[----:B------:R-:W2:Y:S07]  /*5e70*/  LDSM.16.M88.4 R188, [R216+0x4500] ;  /* 0x00450000d8bc783b */ /* 0x000eae0000000200 */
[----:B------:R-:W-:Y:S01]  /*5e80*/  HMMA.16816.F32 R64, R176, R182, R64 ;  /* 0x000000b6b040723c */ /* 0x000fe20000001840 */
[----:B------:R-:W4:Y:S08]  /*5e90*/  LDSM.16.M88.4 R108, [R216+0x4900] ;  /* 0x00490000d86c783b */ /* 0x000f300000000200 */
[----:B------:R-:W5:Y:S08]  /*5ea0*/  LDSM.16.M88.4 R184, [R216+0x4d00] ;  /* 0x004d0000d8b8783b */ /* 0x000f700000000200 */
[----:B------:R-:W-:Y:S08]  /*5eb0*/  LDSM.16.M88.4 R204, [R220+0x8100] ;  /* 0x00810000dccc783b */ /* 0x000ff00000000200 */
[----:B------:R-:W3:Y:S01]  /*5ec0*/  LDSM.16.M88.4 R208, [R229] ;  /* 0x00000000e5d0783b */ /* 0x000ee20000000200 */
[-C--:B-1----:R-:W-:Y:S07]  /*5ed0*/  HMMA.16816.F32 R4, R192, R196.reuse, R4 ;  /* 0x000000c4c004723c */ /* 0x082fee0000001804 */
[----:B------:R-:W1:Y:S01]  /*5ee0*/  LDSM.16.M88.4 R212, [R220+0x9100] ;  /* 0x00910000dcd4783b */ /* 0x000e620000000200 */
[C---:B------:R-:W-:Y:S07]  /*5ef0*/  HMMA.16816.F32 R8, R200.reuse, R196, R8 ;  /* 0x000000c4c808723c */ /* 0x040fee0000001808 */
[----:B------:R-:W1:Y:S01]  /*5f00*/  LDSM.16.M88.4 R176, [R228] ;  /* 0x00000000e4b0783b */ /* 0x000e620000000200 */
[-C--:B------:R-:W-:Y:S07]  /*5f10*/  HMMA.16816.F32 R12, R200, R198.reuse, R12 ;  /* 0x000000c6c80c723c */ /* 0x080fee000000180c */
[----:B------:R-:W1:Y:S01]  /*5f20*/  LDSM.16.M88.4 R180, [R227] ;  /* 0x00000000e3b4783b */ /* 0x000e620000000200 */
[C---:B------:R-:W-:Y:S07]  /*5f30*/  HMMA.16816.F32 R16, R192.reuse, R198, R16 ;  /* 0x000000c6c010723c */ /* 0x040fee0000001810 */
[----:B------:R-:W-:Y:S01]  /*5f40*/  LDSM.16.M88.4 R196, [R216+0x5900] ;  /* 0x00590000d8c4783b */ /* 0x000fe20000000200 */
[-C--:B--2---:R-:W-:Y:S08]  /*5f50*/  HMMA.16816.F32 R20, R192, R188.reuse, R20 ;  /* 0x000000bcc014723c */ /* 0x084ff00000001814 */
[C---:B------:R-:W-:Y:S08]  /*5f60*/  HMMA.16816.F32 R24, R200.reuse, R188, R24 ;  /* 0x000000bcc818723c */ /* 0x040ff00000001818 */
[-C--:B------:R-:W-:Y:S08]  /*5f70*/  HMMA.16816.F32 R28, R200, R190.reuse, R28 ;  /* 0x000000bec81c723c */ /* 0x080ff0000000181c */
[C---:B------:R-:W-:Y:S01]  /*5f80*/  HMMA.16816.F32 R32, R192.reuse, R190, R32 ;  /* 0x000000bec020723c */ /* 0x040fe20000001820 */
[----:B------:R-:W-:Y:S07]  /*5f90*/  LDSM.16.M88.4 R188, [R216+0x5100] ;  /* 0x00510000d8bc783b */ /* 0x000fee0000000200 */
[-C--:B----4-:R-:W-:Y:S08]  /*5fa0*/  HMMA.16816.F32 R36, R192, R108.reuse, R36 ;  /* 0x0000006cc024723c */ /* 0x090ff00000001824 */
[C---:B------:R-:W-:Y:S08]  /*5fb0*/  HMMA.16816.F32 R40, R200.reuse, R108, R40 ;  /* 0x0000006cc828723c */ /* 0x040ff00000001828 */
[-C--:B------:R-:W-:Y:S08]  /*5fc0*/  HMMA.16816.F32 R44, R200, R110.reuse, R44 ;  /* 0x0000006ec82c723c */ /* 0x080ff0000000182c */
[C---:B------:R-:W-:Y:S01]  /*5fd0*/  HMMA.16816.F32 R48, R192.reuse, R110, R48 ;  /* 0x0000006ec030723c */ /* 0x040fe20000001830 */
[----:B------:R-:W2:Y:S07]  /*5fe0*/  LDSM.16.M88.4 R108, [R226] ;  /* 0x00000000e26c783b */ /* 0x000eae0000000200 */
[-C--:B-----5:R-:W-:Y:S08]  /*5ff0*/  HMMA.16816.F32 R52, R192, R184.reuse, R52 ;  /* 0x000000b8c034723c */ /* 0x0a0ff00000001834 */
[C---:B------:R-:W-:Y:S08]  /*6000*/  HMMA.16816.F32 R56, R200.reuse, R184, R56 ;  /* 0x000000b8c838723c */ /* 0x040ff00000001838 */
[-C--:B------:R-:W-:Y:S01]  /*6010*/  HMMA.16816.F32 R60, R200, R186.reuse, R60 ;  /* 0x000000bac83c723c */ /* 0x080fe2000000183c */
[----:B------:R-:W-:Y:S07]  /*6020*/  LDSM.16.M88.4 R200, [R216+0x5d00] ;  /* 0x005d0000d8c8783b */ /* 0x000fee0000000200 */
[----:B------:R-:W-:Y:S01]  /*6030*/  HMMA.16816.F32 R64, R192, R186, R64 ;  /* 0x000000bac040723c */ /* 0x000fe20000001840 */
[----:B------:R-:W4:Y:S07]  /*6040*/  LDSM.16.M88.4 R184, [R219+0xa100] ;  /* 0x00a10000dbb8783b */ /* 0x000f2e0000000200 */
[-C--:B---3--:R-:W-:Y:S01]  /*6050*/  HMMA.16816.F32 R4, R204, R208.reuse, R4 ;  /* 0x000000d0cc04723c */ /* 0x088fe20000001804 */
[----:B------:R-:W3:Y:S07]  /*6060*/  LDSM.16.M88.4 R192, [R219+0xb100] ;  /* 0x00b10000dbc0783b */ /* 0x000eee0000000200 */
[C---:B-1----:R-:W-:Y:S08]  /*6070*/  HMMA.16816.F32 R8, R212.reuse, R208, R8 ;  /* 0x000000d0d408723c */ /* 0x042ff00000001808 */
[-C--:B------:R-:W-:Y:S08]  /*6080*/  HMMA.16816.F32 R12, R212, R210.reuse, R12 ;  /* 0x000000d2d40c723c */ /* 0x080ff0000000180c */
[C---:B------:R-:W-:Y:S01]  /*6090*/  HMMA.16816.F32 R16, R204.reuse, R210, R16 ;  /* 0x000000d2cc10723c */ /* 0x040fe20000001810 */
[----:B------:R-:W-:Y:S07]  /*60a0*/  LDSM.16.M88.4 R208, [R225] ;  /* 0x00000000e1d0783b */ /* 0x000fee0000000200 */
[-C--:B------:R-:W-:Y:S08]  /*60b0*/  HMMA.16816.F32 R20, R204, R176.reuse, R20 ;  /* 0x000000b0cc14723c */ /* 0x080ff00000001814 */
[C---:B------:R-:W-:Y:S08]  /*60c0*/  HMMA.16816.F32 R24, R212.reuse, R176, R24 ;  /* 0x000000b0d418723c */ /* 0x040ff00000001818 */
[-C--:B------:R-:W-:Y:S08]  /*60d0*/  HMMA.16816.F32 R28, R212, R178.reuse, R28 ;  /* 0x000000b2d41c723c */ /* 0x080ff0000000181c */
[C---:B------:R-:W-:Y:S01]  /*60e0*/  HMMA.16816.F32 R32, R204.reuse, R178, R32 ;  /* 0x000000b2cc20723c */ /* 0x040fe20000001820 */
[----:B------:R-:W1:Y:S07]  /*60f0*/  LDSM.16.M88.4 R176, [R216+0x5500] ;  /* 0x00550000d8b0783b */ /* 0x000e6e0000000200 */
[-C--:B------:R-:W-:Y:S08]  /*6100*/  HMMA.16816.F32 R36, R204, R180.reuse, R36 ;  /* 0x000000b4cc24723c */ /* 0x080ff00000001824 */
[C---:B------:R-:W-:Y:S08]  /*6110*/  HMMA.16816.F32 R40, R212.reuse, R180, R40 ;  /* 0x000000b4d428723c */ /* 0x040ff00000001828 */
[-C--:B------:R-:W-:Y:S08]  /*6120*/  HMMA.16816.F32 R44, R212, R182.reuse, R44 ;  /* 0x000000b6d42c723c */ /* 0x080ff0000000182c */
[C---:B------:R-:W-:Y:S01]  /*6130*/  HMMA.16816.F32 R48, R204.reuse, R182, R48 ;  /* 0x000000b6cc30723c */ /* 0x040fe20000001830 */
[----:B------:R-:W5:Y:S07]  /*6140*/  LDSM.16.M88.4 R180, [R220+0xa100] ;  /* 0x00a10000dcb4783b */ /* 0x000f6e0000000200 */
[-C--:B--2---:R-:W-:Y:S08]  /*6150*/  HMMA.16816.F32 R52, R204, R108.reuse, R52 ;  /* 0x0000006ccc34723c */ /* 0x084ff00000001834 */
[C---:B------:R-:W-:Y:S08]  /*6160*/  HMMA.16816.F32 R56, R212.reuse, R108, R56 ;  /* 0x0000006cd438723c */ /* 0x040ff00000001838 */
[-C--:B------:R-:W-:Y:S08]  /*6170*/  HMMA.16816.F32 R60, R212, R110.reuse, R60 ;  /* 0x0000006ed43c723c */ /* 0x080ff0000000183c */
[----:B------:R-:W-:Y:S01]  /*6180*/  HMMA.16816.F32 R64, R204, R110, R64 ;  /* 0x0000006ecc40723c */ /* 0x000fe20000001840 */
[----:B------:R-:W2:Y:S07]  /*6190*/  LDSM.16.M88.4 R108, [R220+0xb100] ;  /* 0x00b10000dc6c783b */ /* 0x000eae0000000200 */
[-C--:B----4-:R-:W-:Y:S08]  /*61a0*/  HMMA.16816.F32 R4, R184, R188.reuse, R4 ;  /* 0x000000bcb804723c */ /* 0x090ff00000001804 */
[C---:B---3--:R-:W-:Y:S08]  /*61b0*/  HMMA.16816.F32 R8, R192.reuse, R188, R8 ;  /* 0x000000bcc008723c */ /* 0x048ff00000001808 */
[-C--:B------:R-:W-:Y:S08]  /*61c0*/  HMMA.16816.F32 R12, R192, R190.reuse, R12 ;  /* 0x000000bec00c723c */ /* 0x080ff0000000180c */
[C---:B------:R-:W-:Y:S08]  /*61d0*/  HMMA.16816.F32 R16, R184.reuse, R190, R16 ;  /* 0x000000beb810723c */ /* 0x040ff00000001810 */
[-C--:B-1----:R-:W-:Y:S08]  /*61e0*/  HMMA.16816.F32 R20, R184, R176.reuse, R20 ;  /* 0x000000b0b814723c */ /* 0x082ff00000001814 */
[C---:B------:R-:W-:Y:S08]  /*61f0*/  HMMA.16816.F32 R24, R192.reuse, R176, R24 ;  /* 0x000000b0c018723c */ /* 0x040ff00000001818 */
[-C--:B------:R-:W-:Y:S08]  /*6200*/  HMMA.16816.F32 R28, R192, R178.reuse, R28 ;  /* 0x000000b2c01c723c */ /* 0x080ff0000000181c */
        /* <DEDUP_REMOVED lines=8> */
[----:B------:R-:W-:Y:S08]  /*6290*/  HMMA.16816.F32 R64, R184, R202, R64 ;  /* 0x000000cab840723c */ /* 0x000ff00000001840 */
[-C--:B-----5:R-:W-:Y:S08]  /*62a0*/  HMMA.16816.F32 R4, R180, R208.reuse, R4 ;  /* 0x000000d0b404723c */ /* 0x0a0ff00000001804 */
[C---:B--2---:R-:W-:Y:S08]  /*62b0*/  HMMA.16816.F32 R8, R108.reuse, R208, R8 ;  /* 0x000000d06c08723c */ /* 0x044ff00000001808 */
[-C--:B------:R-:W-:Y:S08]  /*62c0*/  HMMA.16816.F32 R12, R108, R210.reuse, R12 ;  /* 0x000000d26c0c723c */ /* 0x080ff0000000180c */
[----:B------:R-:W-:Y:S01]  /*62d0*/  FMUL.FTZ R4, R4, c[0x0][0x320] ;  /* 0x0000c80004047a20 */ /* 0x000fe20000410000 */
[C---:B------:R-:W-:Y:S03]  /*62e0*/  HMMA.16816.F32 R16, R180.reuse, R210, R16 ;  /* 0x000000d2b410723c */ /* 0x040fe60000001810 */
[----:B------:R-:W1:Y:S01]  /*62f0*/  MUFU.TANH R177, R4 ;  /* 0x0000000400b17308 */ /* 0x000e620000002400 */
[----:B------:R-:W-:Y:S02]  /*6300*/  FMUL.FTZ R5, R5, c[0x0][0x320] ;  /* 0x0000c80005057a20 */ /* 0x000fe40000410000 */
[----:B------:R-:W-:Y:S02]  /*6310*/  FMUL.FTZ R6, R6, c[0x0][0x320] ;  /* 0x0000c80006067a20 */ /* 0x000fe40000410000 */
[----:B------:R-:W-:Y:S04]  /*6320*/  FMUL.FTZ R7, R7, c[0x0][0x320] ;  /* 0x0000c80007077a20 */ /* 0x000fe80000410000 */
[----:B------:R-:W-:Y:S01]  /*6330*/  FMUL.FTZ R8, R8, c[0x0][0x320] ;  /* 0x0000c80008087a20 */ /* 0x000fe20000410000 */
[----:B------:R-:W2:Y:S01]  /*6340*/  MUFU.TANH R186, R5 ;  /* 0x0000000500ba7308 */ /* 0x000ea20000002400 */
[----:B------:R-:W-:Y:S02]  /*6350*/  FMUL.FTZ R9, R9, c[0x0][0x320] ;  /* 0x0000c80009097a20 */ /* 0x000fe40000410000 */
[----:B------:R-:W-:Y:S02]  /*6360*/  FMUL.FTZ R10, R10, c[0x0][0x320] ;  /* 0x0000c8000a0a7a20 */ /* 0x000fe40000410000 */
[----:B------:R-:W-:Y:S02]  /*6370*/  FMUL.FTZ R11, R11, c[0x0][0x320] ;  /* 0x0000c8000b0b7a20 */ /* 0x000fe40000410000 */
[----:B------:R-:W-:Y:S02]  /*6380*/  FMUL.FTZ R12, R12, c[0x0][0x320] ;  /* 0x0000c8000c0c7a20 */ /* 0x000fe40000410000 */
[----:B------:R-:W-:Y:S01]  /*6390*/  FMUL.FTZ R13, R13, c[0x0][0x320] ;  /* 0x0000c8000d0d7a20 */ /* 0x000fe20000410000 */
[----:B------:R-:W3:Y:S01]  /*63a0*/  MUFU.TANH R178, R6 ;  /* 0x0000000600b27308 */ /* 0x000ee20000002400 */
[----:B------:R-:W-:Y:S02]  /*63b0*/  FMUL.FTZ R16, R16, c[0x0][0x320] ;  /* 0x0000c80010107a20 */ /* 0x000fe40000410000 */
[----:B------:R-:W-:Y:S02]  /*63c0*/  FMUL.FTZ R14, R14, c[0x0][0x320] ;  /* 0x0000c8000e0e7a20 */ /* 0x000fe40000410000 */
[----:B------:R-:W-:Y:S05]  /*63d0*/  FMUL.FTZ R15, R15, c[0x0][0x320] ;  /* 0x0000c8000f0f7a20 */ /* 0x000fea0000410000 */
[----:B------:R4:W1:Y:S10]  /*63e0*/  MUFU.TANH R188, R7 ;  /* 0x0000000700bc7308 */ /* 0x0008740000002400 */
[----:B------:R-:W1:Y:S10]  /*63f0*/  MUFU.TANH R187, R8 ;  /* 0x0000000800bb7308 */ /* 0x000e740000002400 */
[----:B------:R-:W1:Y:S01]  /*6400*/  MUFU.TANH R191, R9 ;  /* 0x0000000900bf7308 */ /* 0x000e620000002400 */
[----:B----4-:R-:W4:Y:S09]  /*6410*/  LDSM.16.M88.4 R4, [R224] ;  /* 0x00000000e004783b */ /* 0x010f320000000200 */
[----:B------:R-:W1:Y:S10]  /*6420*/  MUFU.TANH R185, R10 ;  /* 0x0000000a00b97308 */ /* 0x000e740000002400 */
[----:B------:R5:W1:Y:S10]  /*6430*/  MUFU.TANH R192, R11 ;  /* 0x0000000b00c07308 */ /* 0x000a740000002400 */
[----:B------:R1:W1:Y:S10]  /*6440*/  MUFU.TANH R176, R16 ;  /* 0x0000001000b07308 */ /* 0x0002740000002400 */
[----:B------:R2:W2:Y:S01]  /*6450*/  MUFU.TANH R184, R12 ;  /* 0x0000000c00b87308 */ /* 0x0004a20000002400 */
[----:B-----5:R-:W5:Y:S01]  /*6460*/  LDSM.16.M88.4 R8, [R223] ;  /* 0x00000000df08783b */ /* 0x020f620000000200 */
[-C--:B----4-:R-:W-:Y:S08]  /*6470*/  HMMA.16816.F32 R20, R180, R4.reuse, R20 ;  /* 0x00000004b414723c */ /* 0x090ff00000001814 */
[----:B------:R4:W2:Y:S01]  /*6480*/  MUFU.TANH R179, R13 ;  /* 0x0000000d00b37308 */ /* 0x0008a20000002400 */
[C---:B------:R-:W-:Y:S04]  /*6490*/  HMMA.16816.F32 R24, R108.reuse, R4, R24 ;  /* 0x000000046c18723c */ /* 0x040fe80000001818 */
[----:B-1----:R-:W-:Y:S02]  /*64a0*/  FMUL.FTZ R16, R17, c[0x0][0x320] ;  /* 0x0000c80011107a20 */ /* 0x002fe40000410000 */
[----:B------:R-:W-:Y:S03]  /*64b0*/  FMUL.FTZ R17, R18, c[0x0][0x320] ;  /* 0x0000c80012117a20 */ /* 0x000fe60000410000 */
[----:B------:R4:W1:Y:S01]  /*64c0*/  MUFU.TANH R190, R14 ;  /* 0x0000000e00be7308 */ /* 0x0008620000002400 */
[-C--:B------:R-:W-:Y:S03]  /*64d0*/  HMMA.16816.F32 R28, R108, R6.reuse, R28 ;  /* 0x000000066c1c723c */ /* 0x080fe6000000181c */
[----:B------:R-:W-:Y:S05]  /*64e0*/  FMUL.FTZ R18, R19, c[0x0][0x320] ;  /* 0x0000c80013127a20 */ /* 0x000fea0000410000 */
[C---:B------:R-:W-:Y:S01]  /*64f0*/  HMMA.16816.F32 R32, R180.reuse, R6, R32 ;  /* 0x00000006b420723c */ /* 0x040fe20000001820 */
[----:B------:R4:W1:Y:S01]  /*6500*/  MUFU.TANH R189, R15 ;  /* 0x0000000f00bd7308 */ /* 0x0008620000002400 */
[----:B------:R-:W1:Y:S01]  /*6510*/  LDSM.16.M88.4 R4, [R222] ;  /* 0x00000000de04783b */ /* 0x000e620000000200 */
[----:B------:R-:W-:Y:S04]  /*6520*/  DEPBAR.LE SB0, 0x0 ;  /* 0x000080000000791a */ /* 0x000fe80000000000 */
[----:B------:R-:W-:Y:S02]  /*6530*/  FMUL.FTZ R20, R20, c[0x0][0x320] ;  /* 0x0000c80014147a20 */ /* 0x000fe40000410000 */
[----:B------:R-:W-:Y:S02]  /*6540*/  FMUL.FTZ R21, R21, c[0x0][0x320] ;  /* 0x0000c80015157a20 */ /* 0x000fe40000410000 */
[----:B------:R-:W1:Y:S01]  /*6550*/  MUFU.TANH R16, R16 ;  /* 0x0000001000107308 */ /* 0x000e620000002400 */
[----:B------:R-:W-:Y:S01]  /*6560*/  BAR.SYNC.DEFER_BLOCKING 0x0 ;  /* 0x0000000000007b1d */ /* 0x000fe20000010000 */
[----:B------:R-:W-:Y:S01]  /*6570*/  FMUL.FTZ R22, R22, c[0x0][0x320] ;  /* 0x0000c80016167a20 */ /* 0x000fe20000410000 */
[-C--:B-----5:R-:W-:Y:S05]  /*6580*/  HMMA.16816.F32 R36, R180, R8.reuse, R36 ;  /* 0x00000008b424723c */ /* 0x0a0fea0000001824 */
[----:B------:R-:W-:Y:S02]  /*6590*/  FMUL.FTZ R23, R23, c[0x0][0x320] ;  /* 0x0000c80017177a20 */ /* 0x000fe40000410000 */
[----:B------:R-:W1:Y:S01]  /*65a0*/  MUFU.TANH R17, R17 ;  /* 0x0000001100117308 */ /* 0x000e620000002400 */
[----:B------:R-:W-:Y:S01]  /*65b0*/  FMUL.FTZ R24, R24, c[0x0][0x320] ;  /* 0x0000c80018187a20 */ /* 0x000fe20000410000 */
[C---:B------:R-:W-:Y:S04]  /*65c0*/  HMMA.16816.F32 R40, R108.reuse, R8, R40 ;  /* 0x000000086c28723c */ /* 0x040fe80000001828 */
[----:B------:R-:W-:Y:S02]  /*65d0*/  FMUL.FTZ R25, R25, c[0x0][0x320] ;  /* 0x0000c80019197a20 */ /* 0x000fe40000410000 */
[----:B------:R-:W-:Y:S02]  /*65e0*/  FMUL.FTZ R26, R26, c[0x0][0x320] ;  /* 0x0000c8001a1a7a20 */ /* 0x000fe40000410000 */
[----:B------:R-:W2:Y:S01]  /*65f0*/  MUFU.TANH R18, R18 ;  /* 0x0000001200127308 */ /* 0x000ea20000002400 */
[-C--:B------:R-:W-:Y:S03]  /*6600*/  HMMA.16816.F32 R44, R108, R10.reuse, R44 ;  /* 0x0000000a6c2c723c */ /* 0x080fe6000000182c */
[----:B------:R-:W-:Y:S02]  /*6610*/  FMUL.FTZ R27, R27, c[0x0][0x320] ;  /* 0x0000c8001b1b7a20 */ /* 0x000fe40000410000 */
[----:B------:R-:W-:Y:S02]  /*6620*/  FMUL.FTZ R28, R28, c[0x0][0x320] ;  /* 0x0000c8001c1c7a20 */ /* 0x000fe40000410000 */
[----:B------:R-:W-:Y:S01]  /*6630*/  FMUL.FTZ R29, R29, c[0x0][0x320] ;  /* 0x0000c8001d1d7a20 */ /* 0x000fe20000410000 */
[C---:B------:R-:W-:Y:S01]  /*6640*/  HMMA.16816.F32 R48, R180.reuse, R10, R48 ;  /* 0x0000000ab430723c */ /* 0x040fe20000001830 */
[----:B------:R4:W2:Y:S03]  /*6650*/  MUFU.TANH R193, R20 ;  /* 0x0000001400c17308 */ /* 0x0008a60000002400 */
[----:B------:R-:W-:Y:S02]  /*6660*/  FMUL.FTZ R30, R30, c[0x0][0x320] ;  /* 0x0000c8001e1e7a20 */ /* 0x000fe40000410000 */
[----:B------:R-:W-:Y:S02]  /*6670*/  FMUL.FTZ R31, R31, c[0x0][0x320] ;  /* 0x0000c8001f1f7a20 */ /* 0x000fe40000410000 */
[-C--:B-1----:R-:W-:Y:S03]  /*6680*/  HMMA.16816.F32 R52, R180, R4.reuse, R52 ;  /* 0x00000004b434723c */ /* 0x082fe60000001834 */
[----:B------:R4:W1:Y:S01]  /*6690*/  MUFU.TANH R194, R21 ;  /* 0x0000001500c27308 */ /* 0x0008620000002400 */
[----:B------:R-:W-:Y:S02]  /*66a0*/  FMUL.FTZ R32, R32, c[0x0][0x320] ;  /* 0x0000c80020207a20 */ /* 0x000fe40000410000 */
[----:B------:R-:W-:Y:S02]  /*66b0*/  FMUL.FTZ R33, R33, c[0x0][0x320] ;  /* 0x0000c80021217a20 */ /* 0x000fe40000410000 */
[C---:B------:R-:W-:Y:S04]  /*66c0*/  HMMA.16816.F32 R56, R108.reuse, R4, R56 ;  /* 0x000000046c38723c */ /* 0x040fe80000001838 */
[----:B------:R-:W-:Y:S01]  /*66d0*/  FMUL.FTZ R46, R46, c[0x0][0x320] ;  /* 0x0000c8002e2e7a20 */ /* 0x000fe20000410000 */
[----:B------:R4:W1:Y:S01]  /*66e0*/  MUFU.TANH R197, R22 ;  /* 0x0000001600c57308 */ /* 0x0008620000002400 */
[----:B------:R-:W-:Y:S02]  /*66f0*/  FMUL.FTZ R47, R47, c[0x0][0x320] ;  /* 0x0000c8002f2f7a20 */ /* 0x000fe40000410000 */
[-C--:B------:R-:W-:Y:S04]  /*6700*/  HMMA.16816.F32 R60, R108, R6.reuse, R60 ;  /* 0x000000066c3c723c */ /* 0x080fe8000000183c */
[----:B------:R-:W-:Y:S02]  /*6710*/  FMUL.FTZ R50, R50, c[0x0][0x320] ;  /* 0x0000c80032327a20 */ /* 0x000fe40000410000 */
[----:B------:R-:W-:Y:S01]  /*6720*/  FMUL.FTZ R51, R51, c[0x0][0x320] ;  /* 0x0000c80033337a20 */ /* 0x000fe20000410000 */
[----:B------:R4:W1:Y:S01]  /*6730*/  MUFU.TANH R199, R23 ;  /* 0x0000001700c77308 */ /* 0x0008620000002400 */
[----:B------:R-:W-:Y:S04]  /*6740*/  HMMA.16816.F32 R64, R180, R6, R64 ;  /* 0x00000006b440723c */ /* 0x000fe80000001840 */
[----:B------:R-:W-:Y:S02]  /*6750*/  FMUL.FTZ R34, R34, c[0x0][0x320] ;  /* 0x0000c80022227a20 */ /* 0x000fe40000410000 */
[----:B------:R-:W-:Y:S02]  /*6760*/  FMUL.FTZ R35, R35, c[0x0][0x320] ;  /* 0x0000c80023237a20 */ /* 0x000fe40000410000 */
[----:B------:R-:W-:Y:S01]  /*6770*/  FMUL.FTZ R36, R36, c[0x0][0x320] ;  /* 0x0000c80024247a20 */ /* 0x000fe20000410000 */
[----:B------:R4:W1:Y:S03]  /*6780*/  MUFU.TANH R202, R24 ;  /* 0x0000001800ca7308 */ /* 0x0008660000002400 */
[----:B------:R-:W-:Y:S02]  /*6790*/  FMUL.FTZ R37, R37, c[0x0][0x320] ;  /* 0x0000c80025257a20 */ /* 0x000fe40000410000 */
[----:B------:R-:W-:Y:S02]  /*67a0*/  FMUL.FTZ R38, R38, c[0x0][0x320] ;  /* 0x0000c80026267a20 */ /* 0x000fe40000410000 */
[----:B------:R-:W-:Y:S02]  /*67b0*/  FMUL.FTZ R39, R39, c[0x0][0x320] ;  /* 0x0000c80027277a20 */ /* 0x000fe40000410000 */
[----:B------:R-:W-:Y:S01]  /*67c0*/  FMUL.FTZ R40, R40, c[0x0][0x320] ;  /* 0x0000c80028287a20 */ /* 0x000fe20000410000 */
[----:B------:R4:W1:Y:S01]  /*67d0*/  MUFU.TANH R201, R25 ;  /* 0x0000001900c97308 */ /* 0x0008620000002400 */
[----:B------:R-:W-:Y:S02]  /*67e0*/  FMUL.FTZ R41, R41, c[0x0][0x320] ;  /* 0x0000c80029297a20 */ /* 0x000fe40000410000 */
        /* <DEDUP_REMOVED lines=25> */
[----:B------:R-:W-:Y:S05]  /*6980*/  FMUL.FTZ R67, R67, c[0x0][0x320] ;  /* 0x0000c80043437a20 */ /* 0x000fea0000410000 */
[----:B------:R4:W1:Y:S10]  /*6990*/  MUFU.TANH R207, R30 ;  /* 0x0000001e00cf7308 */ /* 0x0008740000002400 */
        /* <DEDUP_REMOVED lines=36> */
[----:B------:R4:W1:Y:S02]  /*6be0*/  MUFU.TANH R183, R67 ;  /* 0x0000004300b77308 */ /* 0x0008640000002400 */
[----:B-1234-:R-:W-:-:S05]  /*6bf0*/  @P0 BRA `(.L_x_5) ;  /* 0xffffe89000000947 */ /* 0x01efca000383ffff */
.L_x_4:
[----:B------:R-:W-:Y:S01]  /*6c00*/  FMNMX.FTZ R105, R177, R3, !PT ;  /* 0x00000003b1697209 */ /* 0x000fe20007810000 */
[----:B------:R-:W-:Y:S01]  /*6c10*/  LDSM.16.MT88.4 R20, [R217+0x100] ;  /* 0x00010000d914783b */ /* 0x000fe20000004200 */
[----:B------:R-:W-:Y:S01]  /*6c20*/  FMNMX.FTZ R0, R178, R100, !PT ;  /* 0x00000064b2007209 */ /* 0x000fe20007810000 */
[----:B------:R-:W-:Y:S01]  /*6c30*/  UIADD3 UR4, UR7, -0x1, URZ ;  /* 0xffffffff07047890 */ /* 0x000fe2000fffe03f */
[----:B------:R-:W-:Y:S02]  /*6c40*/  FMNMX.FTZ R105, R186, R105, !PT ;  /* 0x00000069ba697209 */ /* 0x000fe40007810000 */
[----:B------:R-:W-:Y:S02]  /*6c50*/  FMNMX.FTZ R0, R188, R0, !PT ;  /* 0x00000000bc007209 */ /* 0x000fe40007810000 */
[----:B------:R-:W-:Y:S01]  /*6c60*/  FMNMX.FTZ R105, R176, R105, !PT ;  /* 0x00000069b0697209 */ /* 0x000fe20007810000 */
[----:B------:R-:W-:Y:S01]  /*6c70*/  LDSM.16.MT88.4 R36, [R218+0x100] ;  /* 0x00010000da24783b */ /* 0x000fe20000004200 */
[----:B------:R-:W-:Y:S02]  /*6c80*/  FMNMX.FTZ R0, R17, R0, !PT ;  /* 0x0000000011007209 */ /* 0x000fe40007810000 */
        /* <DEDUP_REMOVED lines=8> */
[----:B------:R-:W-:Y:S01]  /*6d10*/  STL [R1+0x54], R216 ;  /* 0x000054d801007387 */ /* 0x000fe20000100800 */
[----:B------:R-:W-:Y:S02]  /*6d20*/  FMNMX.FTZ R0, R199, R0, !PT ;  /* 0x00000000c7007209 */ /* 0x000fe40007810000 */
[----:B------:R-:W-:Y:S01]  /*6d30*/  FMNMX.FTZ R105, R195, R105, !PT ;  /* 0x00000069c3697209 */ /* 0x000fe20007810000 */
[----:B------:R-:W0:Y:S01]  /*6d40*/  LDGDEPBAR ;  /* 0x00000000000079af */ /* 0x000e220000000000 */
[----:B------:R-:W-:Y:S02]  /*6d50*/  FMNMX.FTZ R2, R191, R2, !PT ;  /* 0x00000002bf027209 */ /* 0x000fe40007810000 */
        /* <DEDUP_REMOVED lines=22> */
[----:B------:R-:W-:Y:S01]  /*6ec0*/  FMNMX.FTZ R0, R250, R0, !PT ;  /* 0x00000000fa007209 */ /* 0x000fe20007810000 */
[----:B-1----:R-:W-:Y:S01]  /*6ed0*/  SHFL.BFLY PT, R5, R105, 0x2, 0x1f ;  /* 0x0c401f0069057f89 */ /* 0x002fe200000e0000 */
[----:B------:R-:W-:Y:S02]  /*6ee0*/  FMNMX.FTZ R2, R240, R2, !PT ;  /* 0x00000002f0027209 */ /* 0x000fe40007810000 */
[----:B------:R-:W-:Y:S02]  /*6ef0*/  FMNMX.FTZ R0, R182, R0, !PT ;  /* 0x00000000b6007209 */ /* 0x000fe40007810000 */
[----:B------:R-:W-:Y:S02]  /*6f00*/  FMNMX.FTZ R2, R243, R2, !PT ;  /* 0x00000002f3027209 */ /* 0x000fe40007810000 */
[----:B------:R-:W-:Y:S02]  /*6f10*/  FMNMX.FTZ R0, R183, R0, !PT ;  /* 0x00000000b7007209 */ /* 0x000fe40007810000 */
[----:B------:R-:W-:Y:S02]  /*6f20*/  FMNMX.FTZ R2, R244, R2, !PT ;  /* 0x00000002f4027209 */ /* 0x000fe40007810000 */
[----:B------:R-:W-:Y:S01]  /*6f30*/  FMNMX.FTZ R4, R185, R107, !PT ;  /* 0x0000006bb9047209 */ /* 0x000fe20007810000 */
[----:B------:R-:W-:Y:S01]  /*6f40*/  SHFL.BFLY PT, R104, R0, 0x2, 0x1f ;  /* 0x0c401f0000687f89 */ /* 0x000fe200000e0000 */
        /* <DEDUP_REMOVED lines=8> */
[----:B------:R-:W-:Y:S01]  /*6fd0*/  ISETP.LT.AND P0, PT, RZ, UR7, PT ;  /* 0x00000007ff007c0c */ /* 0x000fe2000bf01270 */
[----:B------:R-:W1:Y:S01]  /*6fe0*/  SHFL.BFLY PT, R103, R2, 0x2, 0x1f ;  /* 0x0c401f0002677f89 */ /* 0x000e6200000e0000 */
[----:B------:R-:W-:Y:S01]  /*6ff0*/  FMNMX.FTZ R4, R204, R4, !PT ;  /* 0x00000004cc047209 */ /* 0x000fe20007810000 */
[----:B------:R-:W-:Y:S01]  /*7000*/  UMOV UR7, UR4 ;  /* 0x0000000400077c82 */ /* 0x000fe20008000000 */
[----:B-1----:R-:W-:Y:S02]  /*7010*/  FMNMX.FTZ R103, R2, R103, !PT ;  /* 0x0000006702677209 */ /* 0x002fe40007810000 */
[----:B------:R-:W-:Y:S02]  /*7020*/  FMNMX.FTZ R105, R105, R5, !PT ;  /* 0x0000000569697209 */ /* 0x000fe40007810000 */
[----:B------:R-:W-:Y:S01]  /*7030*/  FMNMX.FTZ R104, R0, R104, !PT ;  /* 0x0000006800687209 */ /* 0x000fe20007810000 */
[----:B------:R-:W1:Y:S01]  /*7040*/  SHFL.BFLY PT, R6, R103, 0x1, 0x1f ;  /* 0x0c201f0067067f89 */ /* 0x000e6200000e0000 */
[----:B------:R-:W-:Y:S04]  /*7050*/  FMNMX.FTZ R0, R207, R4, !PT ;  /* 0x00000004cf007209 */ /* 0x000fe80007810000 */
[----:B------:R-:W-:Y:S03]  /*7060*/  FMNMX.FTZ R0, R208, R0, !PT ;  /* 0x00000000d0007209 */ /* 0x000fe60007810000 */
[----:B------:R-:W2:Y:S01]  /*7070*/  SHFL.BFLY PT, R5, R105, 0x1, 0x1f ;  /* 0x0c201f0069057f89 */ /* 0x000ea200000e0000 */
[----:B------:R-:W-:Y:S04]  /*7080*/  FMNMX.FTZ R0, R241, R0, !PT ;  /* 0x00000000f1007209 */ /* 0x000fe80007810000 */
[----:B------:R-:W-:Y:S03]  /*7090*/  FMNMX.FTZ R0, R242, R0, !PT ;  /* 0x00000000f2007209 */ /* 0x000fe60007810000 */
[----:B------:R-:W3:Y:S01]  /*70a0*/  SHFL.BFLY PT, R4, R104, 0x1, 0x1f ;  /* 0x0c201f0068047f89 */ /* 0x000ee200000e0000 */
[----:B------:R-:W-:Y:S04]  /*70b0*/  FMNMX.FTZ R0, R245, R0, !PT ;  /* 0x00000000f5007209 */ /* 0x000fe80007810000 */
[----:B------:R-:W-:Y:S02]  /*70c0*/  FMNMX.FTZ R2, R246, R0, !PT ;  /* 0x00000000f6027209 */ /* 0x000fe40007810000 */
[----:B-1----:R-:W-:Y:S02]  /*70d0*/  FMNMX.FTZ R103, R103, R6, !PT ;  /* 0x0000000667677209 */ /* 0x002fe40007810000 */
[----:B--2---:R-:W-:Y:S05]  /*70e0*/  FMNMX.FTZ R105, R105, R5, !PT ;  /* 0x0000000569697209 */ /* 0x004fea0007810000 */
[----:B------:R-:W-:Y:S01]  /*70f0*/  FADD.FTZ R0, -R105, R3 ;  /* 0x0000000369007221 */ /* 0x000fe20000010100 */
[----:B------:R-:W-:Y:S01]  /*7100*/  FMNMX.FTZ R3, R51, R2, !PT ;  /* 0x0000000233037209 */ /* 0x000fe20007810000 */
[----:B------:R-:W-:Y:S01]  /*7110*/  FMUL.FTZ R111, R105, c[0x0][0x2d0] ;  /* 0x0000b400696f7a20 */ /* 0x000fe20000410000 */
[----:B---3--:R-:W-:Y:S01]  /*7120*/  FMNMX.FTZ R104, R104, R4, !PT ;  /* 0x0000000468687209 */ /* 0x008fe20007810000 */
[----:B------:R-:W-:Y:S01]  /*7130*/  FMUL.FTZ R2, R0, c[0x0][0x2d0] ;  /* 0x0000b40000027a20 */ /* 0x000fe20000410000 */
[----:B------:R-:W-:Y:S01]  /*7140*/  FMNMX.FTZ R0, R50, R3, !PT ;  /* 0x0000000332007209 */ /* 0x000fe20007810000 */
[--C-:B------:R-:W-:Y:S02]  /*7150*/  FFMA.FTZ R4, R177, c[0x0][0x2d0], -R111.reuse ;  /* 0x0000b400b1047a23 */ /* 0x100fe4000001086f */
[----:B------:R1:W2:Y:S01]  /*7160*/  MUFU.EX2 R102, R2 ;  /* 0x0000000200667308 */ /* 0x0002a20000000800 */
[----:B------:R-:W-:Y:S01]  /*7170*/  FMNMX.FTZ R0, R108, R0, !PT ;  /* 0x000000006c007209 */ /* 0x000fe20007810000 */
[----:B------:R-:W-:Y:S02]  /*7180*/  FMUL.FTZ R110, R104, c[0x0][0x2d0] ;  /* 0x0000b400686e7a20 */ /* 0x000fe40000410000 */
[--C-:B------:R-:W-:Y:S01]  /*7190*/  FFMA.FTZ R40, R194, c[0x0][0x2d0], -R111.reuse ;  /* 0x0000b400c2287a23 */ /* 0x100fe2000001086f */
[----:B------:R-:W-:Y:S01]  /*71a0*/  FMNMX.FTZ R0, R109, R0, !PT ;  /* 0x000000006d007209 */ /* 0x000fe20007810000 */
[--C-:B------:R-:W-:Y:S02]  /*71b0*/  FFMA.FTZ R60, R198, c[0x0][0x2d0], -R110.reuse ;  /* 0x0000b400c63c7a23 */ /* 0x100fe4000001086e */
[----:B------:R-:W-:Y:S02]  /*71c0*/  FFMA.FTZ R64, R200, c[0x0][0x2d0], -R110 ;  /* 0x0000b400c8407a23 */ /* 0x000fe4000001086e */
[----:B------:R-:W3:Y:S01]  /*71d0*/  SHFL.BFLY PT, R3, R0, 0x2, 0x1f ;  /* 0x0c401f0000037f89 */ /* 0x000ee200000e0000 */
[----:B------:R-:W-:Y:S10]  /*71e0*/  MUFU.EX2 R177, R4 ;  /* 0x0000000400b17308 */ /* 0x000ff40000000800 */
[----:B------:R-:W-:Y:S01]  /*71f0*/  MUFU.EX2 R56, R40 ;  /* 0x0000002800387308 */ /* 0x000fe20000000800 */
[----:B-1----:R-:W-:Y:S02]  /*7200*/  FADD.FTZ R2, -R104, R100 ;  /* 0x0000006468027221 */ /* 0x002fe40000010100 */
[----:B--2---:R-:W-:Y:S02]  /*7210*/  FMUL.FTZ R33, R102, R141 ;  /* 0x0000008d66217220 */ /* 0x004fe40000410000 */
[----:B------:R-:W-:Y:S02]  /*7220*/  FMUL.FTZ R2, R2, c[0x0][0x2d0] ;  /* 0x0000b40002027a20 */ /* 0x000fe40000410000 */
[C---:B------:R-:W-:Y:S03]  /*7230*/  FMUL.FTZ R32, R102.reuse, R140 ;  /* 0x0000008c66207220 */ /* 0x040fe60000410000 */
[----:B------:R1:W-:Y:S01]  /*7240*/  MUFU.EX2 R216, R64 ;  /* 0x0000004000d87308 */ /* 0x0003e20000000800 */
[----:B------:R-:W-:Y:S01]  /*7250*/  FMUL.FTZ R65, R102, R173 ;  /* 0x000000ad66417220 */ /* 0x000fe20000410000 */
[----:B---3--:R-:W-:Y:S01]  /*7260*/  FMNMX.FTZ R0, R0, R3, !PT ;  /* 0x0000000300007209 */ /* 0x008fe20007810000 */
[--C-:B------:R-:W-:Y:S02]  /*7270*/  FFMA.FTZ R3, R16, c[0x0][0x2d0], -R111.reuse ;  /* 0x0000b40010037a23 */ /* 0x100fe4000001086f */
[C---:B------:R-:W-:Y:S02]  /*7280*/  FMUL.FTZ R16, R102.reuse, R124 ;  /* 0x0000007c66107220 */ /* 0x040fe40000410000 */
[C---:B------:R-:W-:Y:S03]  /*7290*/  FMUL.FTZ R68, R102.reuse, R68 ;  /* 0x0000004466447220 */ /* 0x040fe60000410000 */
[----:B------:R2:W-:Y:S01]  /*72a0*/  MUFU.EX2 R7, R3 ;  /* 0x0000000300077308 */ /* 0x0005e20000000800 */
[C---:B------:R-:W-:Y:S02]  /*72b0*/  FMUL.FTZ R69, R102.reuse, R69 ;  /* 0x0000004566457220 */ /* 0x040fe40000410000 */
[C---:B------:R-:W-:Y:S02]  /*72c0*/  FMUL.FTZ R80, R102.reuse, R80 ;  /* 0x0000005066507220 */ /* 0x040fe40000410000 */
[C---:B------:R-:W-:Y:S02]  /*72d0*/  FMUL.FTZ R81, R102.reuse, R81 ;  /* 0x0000005166517220 */ /* 0x040fe40000410000 */
[C---:B------:R-:W-:Y:S02]  /*72e0*/  FMUL.FTZ R84, R102.reuse, R84 ;  /* 0x0000005466547220 */ /* 0x040fe40000410000 */
[C---:B------:R-:W-:Y:S01]  /*72f0*/  FMUL.FTZ R85, R102.reuse, R85 ;  /* 0x0000005566557220 */ /* 0x040fe20000410000 */
[----:B------:R3:W4:Y:S01]  /*7300*/  MUFU.EX2 R101, R2 ;  /* 0x0000000200657308 */ /* 0x0007220000000800 */
[C---:B------:R-:W-:Y:S02]  /*7310*/  FMUL.FTZ R96, R102.reuse, R96 ;  /* 0x0000006066607220 */ /* 0x040fe40000410000 */
[C---:B------:R-:W-:Y:S02]  /*7320*/  FMUL.FTZ R97, R102.reuse, R97 ;  /* 0x0000006166617220 */ /* 0x040fe40000410000 */
[----:B-1----:R-:W-:Y:S02]  /*7330*/  FMUL.FTZ R64, R102, R172 ;  /* 0x000000ac66407220 */ /* 0x002fe40000410000 */
[----:B--2---:R-:W-:Y:S04]  /*7340*/  FFMA.FTZ R3, R178, c[0x0][0x2d0], -R110 ;  /* 0x0000b400b2037a23 */ /* 0x004fe8000001086e */
[----:B------:R1:W-:Y:S01]  /*7350*/  MUFU.EX2 R4, R3 ;  /* 0x0000000300047308 */ /* 0x0003e20000000800 */
[----:B---3--:R-:W-:Y:S02]  /*7360*/  FADD.FTZ R2, -R103, R106 ;  /* 0x0000006a67027221 */ /* 0x008fe40000010100 */
[C---:B----4-:R-:W-:Y:S02]  /*7370*/  FMUL.FTZ R19, R101.reuse, R127 ;  /* 0x0000007f65137220 */ /* 0x050fe40000410000 */
[----:B------:R-:W-:Y:S02]  /*7380*/  FMUL.FTZ R2, R2, c[0x0][0x2d0] ;  /* 0x0000b40002027a20 */ /* 0x000fe40000410000 */
[C---:B------:R-:W-:Y:S03]  /*7390*/  FMUL.FTZ R34, R101.reuse, R142 ;  /* 0x0000008e65227220 */ /* 0x040fe60000410000 */
[----:B------:R2:W3:Y:S01]  /*73a0*/  MUFU.EX2 R100, R2 ;  /* 0x0000000200647308 */ /* 0x0004e20000000800 */
[C---:B------:R-:W-:Y:S02]  /*73b0*/  FMUL.FTZ R35, R101.reuse, R143 ;  /* 0x0000008f65237220 */ /* 0x040fe40000410000 */
[C---:B------:R-:W-:Y:S02]  /*73c0*/  FMUL.FTZ R66, R101.reuse, R174 ;  /* 0x000000ae65427220 */ /* 0x040fe40000410000 */
[C---:B------:R-:W-:Y:S02]  /*73d0*/  FMUL.FTZ R67, R101.reuse, R175 ;  /* 0x000000af65437220 */ /* 0x040fe40000410000 */
[C---:B------:R-:W-:Y:S01]  /*73e0*/  FMUL.FTZ R70, R101.reuse, R70 ;  /* 0x0000004665467220 */ /* 0x040fe20000410000 */
[----:B------:R-:W-:Y:S01]  /*73f0*/  LDSM.16.MT88.4 R172, [R218+0x1d00] ;  /* 0x001d0000daac783b */ /* 0x000fe20000004200 */
[C---:B------:R-:W-:Y:S02]  /*7400*/  FMUL.FTZ R71, R101.reuse, R71 ;  /* 0x0000004765477220 */ /* 0x040fe40000410000 */
[--C-:B-1----:R-:W-:Y:S01]  /*7410*/  FFMA.FTZ R3, R188, c[0x0][0x2d0], -R110.reuse ;  /* 0x0000b400bc037a23 */ /* 0x102fe2000001086e */
[----:B------:R-:W-:Y:S01]  /*7420*/  MOV R188, R51 ;  /* 0x0000003300bc7202 */ /* 0x000fe20000000f00 */
[C---:B------:R-:W-:Y:S02]  /*7430*/  FMUL.FTZ R51, R101.reuse, R159 ;  /* 0x0000009f65337220 */ /* 0x040fe40000410000 */
[----:B------:R1:W4:Y:S01]  /*7440*/  MUFU.EX2 R43, R3 ;  /* 0x00000003002b7308 */ /* 0x0003220000000800 */
[C---:B------:R-:W-:Y:S02]  /*7450*/  FMUL.FTZ R82, R101.reuse, R82 ;  /* 0x0000005265527220 */ /* 0x040fe40000410000 */
[C---:B------:R-:W-:Y:S02]  /*7460*/  FMUL.FTZ R83, R101.reuse, R83 ;  /* 0x0000005365537220 */ /* 0x040fe40000410000 */
[C---:B------:R-:W-:Y:S02]  /*7470*/  FMUL.FTZ R86, R101.reuse, R86 ;  /* 0x0000005665567220 */ /* 0x040fe40000410000 */
[----:B------:R-:W-:Y:S02]  /*7480*/  FMUL.FTZ R87, R101, R87 ;  /* 0x0000005765577220 */ /* 0x000fe40000410000 */
[--C-:B--2---:R-:W-:Y:S02]  /*7490*/  FFMA.FTZ R2, R186, c[0x0][0x2d0], -R111.reuse ;  /* 0x0000b400ba027a23 */ /* 0x104fe4000001086f */
[C---:B---3--:R-:W-:Y:S02]  /*74a0*/  FMUL.FTZ R9, R100.reuse, R113 ;  /* 0x0000007164097220 */ /* 0x048fe40000410000 */
[----:B------:R2:W-:Y:S01]  /*74b0*/  MUFU.EX2 R186, R2 ;  /* 0x0000000200ba7308 */ /* 0x0005e20000000800 */
[C---:B------:R-:W-:Y:S02]  /*74c0*/  FMUL.FTZ R12, R100.reuse, R120 ;  /* 0x00000078640c7220 */ /* 0x040fe40000410000 */
[C---:B------:R-:W-:Y:S02]  /*74d0*/  FMUL.FTZ R13, R100.reuse, R121 ;  /* 0x00000079640d7220 */ /* 0x040fe40000410000 */
[C---:B------:R-:W-:Y:S02]  /*74e0*/  FMUL.FTZ R24, R100.reuse, R132 ;  /* 0x0000008464187220 */ /* 0x040fe40000410000 */
[C---:B------:R-:W-:Y:S02]  /*74f0*/  FMUL.FTZ R25, R100.reuse, R133 ;  /* 0x0000008564197220 */ /* 0x040fe40000410000 */
[----:B------:R-:W-:Y:S02]  /*7500*/  FMUL.FTZ R28, R100, R136 ;  /* 0x00000088641c7220 */ /* 0x000fe40000410000 */
[----:B-1----:R-:W-:Y:S01]  /*7510*/  FFMA.FTZ R3, R17, c[0x0][0x2d0], -R110 ;  /* 0x0000b40011037a23 */ /* 0x002fe2000001086e */
[----:B----4-:R-:W-:Y:S01]  /*7520*/  MOV R133, R43 ;  /* 0x0000002b00857202 */ /* 0x010fe20000000f00 */
[----:B------:R-:W-:Y:S02]  /*7530*/  FMUL.FTZ R17, R102, R125 ;  /* 0x0000007d66117220 */ /* 0x000fe40000410000 */
[----:B------:R1:W3:Y:S01]  /*7540*/  MUFU.EX2 R49, R3 ;  /* 0x0000000300317308 */ /* 0x0002e20000000800 */
[C---:B------:R-:W-:Y:S02]  /*7550*/  FMUL.FTZ R29, R100.reuse, R137 ;  /* 0x00000089641d7220 */ /* 0x040fe40000410000 */
[C---:B------:R-:W-:Y:S02]  /*7560*/  FMUL.FTZ R40, R100.reuse, R148 ;  /* 0x0000009464287220 */ /* 0x040fe40000410000 */
[C---:B------:R-:W-:Y:S02]  /*7570*/  FMUL.FTZ R57, R100.reuse, R165 ;  /* 0x000000a564397220 */ /* 0x040fe40000410000 */
[----:B------:R-:W-:Y:S02]  /*7580*/  FMUL.FTZ R61, R100, R169 ;  /* 0x000000a9643d7220 */ /* 0x000fe40000410000 */
[----:B--2---:R-:W-:Y:S02]  /*7590*/  FFMA.FTZ R2, R176, c[0x0][0x2d0], -R111 ;  /* 0x0000b400b0027a23 */ /* 0x004fe4000001086f */
[----:B------:R-:W-:Y:S02]  /*75a0*/  FMUL.FTZ R176, R103, c[0x0][0x2d0] ;  /* 0x0000b40067b07a20 */ /* 0x000fe40000410000 */
[----:B------:R2:W4:Y:S01]  /*75b0*/  MUFU.EX2 R8, R2 ;  /* 0x0000000200087308 */ /* 0x0005220000000800 */
[----:B------:R-:W-:Y:S02]  /*75c0*/  FMUL.FTZ R72, R100, R72 ;  /* 0x0000004864487220 */ /* 0x000fe40000410000 */
[--C-:B------:R-:W-:Y:S02]  /*75d0*/  FFMA.FTZ R106, R202, c[0x0][0x2d0], -R176.reuse ;  /* 0x0000b400ca6a7a23 */ /* 0x100fe400000108b0 */
[C---:B------:R-:W-:Y:S02]  /*75e0*/  FMUL.FTZ R73, R100.reuse, R73 ;  /* 0x0000004964497220 */ /* 0x040fe40000410000 */
[C---:B------:R-:W-:Y:S02]  /*75f0*/  FMUL.FTZ R76, R100.reuse, R76 ;  /* 0x0000004c644c7220 */ /* 0x040fe40000410000 */
[C---:B------:R-:W-:Y:S02]  /*7600*/  FMUL.FTZ R77, R100.reuse, R77 ;  /* 0x0000004d644d7220 */ /* 0x040fe40000410000 */
[--C-:B-1----:R-:W-:Y:S01]  /*7610*/  FFMA.FTZ R3, R187, c[0x0][0x2d0], -R176.reuse ;  /* 0x0000b400bb037a23 */ /* 0x102fe200000108b0 */
[----:B------:R-:W-:Y:S01]  /*7620*/  MOV R187, R4 ;  /* 0x0000000400bb7202 */ /* 0x000fe20000000f00 */
[C---:B------:R-:W-:Y:S01]  /*7630*/  FMUL.FTZ R88, R100.reuse, R88 ;  /* 0x0000005864587220 */ /* 0x040fe20000410000 */
[----:B---3--:R-:W-:Y:S01]  /*7640*/  MOV R136, R49 ;  /* 0x0000003100887202 */ /* 0x008fe20000000f00 */
[----:B------:R1:W-:Y:S01]  /*7650*/  MUFU.EX2 R44, R3 ;  /* 0x00000003002c7308 */ /* 0x0003e20000000800 */
[C---:B------:R-:W-:Y:S02]  /*7660*/  FMUL.FTZ R89, R100.reuse, R89 ;  /* 0x0000005964597220 */ /* 0x040fe40000410000 */
[C---:B------:R-:W-:Y:S02]  /*7670*/  FMUL.FTZ R92, R100.reuse, R92 ;  /* 0x0000005c645c7220 */ /* 0x040fe40000410000 */
[C---:B------:R-:W-:Y:S02]  /*7680*/  FMUL.FTZ R93, R100.reuse, R93 ;  /* 0x0000005d645d7220 */ /* 0x040fe40000410000 */
[C---:B------:R-:W-:Y:S01]  /*7690*/  FMUL.FTZ R98, R101.reuse, R98 ;  /* 0x0000006265627220 */ /* 0x040fe20000410000 */
[----:B--2---:R-:W2:Y:S01]  /*76a0*/  SHFL.BFLY PT, R2, R0, 0x1, 0x1f ;  /* 0x0c201f0000027f89 */ /* 0x004ea200000e0000 */
[----:B----4-:R-:W-:Y:S01]  /*76b0*/  MOV R178, R8 ;  /* 0x0000000800b27202 */ /* 0x010fe20000000f00 */
[----:B------:R-:W-:Y:S02]  /*76c0*/  FMUL.FTZ R8, R100, R112 ;  /* 0x0000007064087220 */ /* 0x000fe40000410000 */
[----:B------:R-:W-:Y:S02]  /*76d0*/  FMUL.FTZ R99, R101, R99 ;  /* 0x0000006365637220 */ /* 0x000fe40000410000 */
[----:B-1----:R-:W-:Y:S04]  /*76e0*/  FFMA.FTZ R3, R191, c[0x0][0x2d0], -R176 ;  /* 0x0000b400bf037a23 */ /* 0x002fe800000108b0 */
[----:B------:R1:W3:Y:S01]  /*76f0*/  MUFU.EX2 R48, R3 ;  /* 0x0000000300307308 */ /* 0x0002e20000000800 */
[----:B--2---:R-:W-:Y:S01]  /*7700*/  FMNMX.FTZ R2, R0, R2, !PT ;  /* 0x0000000200027209 */ /* 0x004fe20007810000 */
[----:B------:R-:W-:Y:S02]  /*7710*/  FFMA.FTZ R0, R18, c[0x0][0x2d0], -R110 ;  /* 0x0000b40012007a23 */ /* 0x000fe4000001086e */
[----:B------:R-:W-:Y:S06]  /*7720*/  FMUL.FTZ R18, R101, R126 ;  /* 0x0000007e65127220 */ /* 0x000fec0000410000 */
[----:B------:R2:W4:Y:S01]  /*7730*/  MUFU.EX2 R45, R0 ;  /* 0x00000000002d7308 */ /* 0x0005220000000800 */
[----:B------:R-:W-:Y:S01]  /*7740*/  LDSM.16.MT88.4 R124, [R217+0x2100] ;  /* 0x00210000d97c783b */ /* 0x000fe20000004200 */
[----:B-1----:R-:W-:Y:S01]  /*7750*/  FFMA.FTZ R3, R184, c[0x0][0x2d0], -R176 ;  /* 0x0000b400b8037a23 */ /* 0x002fe200000108b0 */
[----:B---3--:R-:W-:Y:S02]  /*7760*/  F2FP.PACK_AB R112, R48, R44 ;  /* 0x0000002c3070723e */ /* 0x008fe400000000ff */
[----:B------:R-:W-:Y:S05]  /*7770*/  MOV R137, R48 ;  /* 0x0000003000897202 */ /* 0x000fea0000000f00 */
[----:B------:R1:W-:Y:S01]  /*7780*/  MUFU.EX2 R184, R3 ;  /* 0x0000000300b87308 */ /* 0x0003e20000000800 */
[----:B------:R-:W-:Y:S02]  /*7790*/  FFMA.FTZ R48, R199, c[0x0][0x2d0], -R110 ;  /* 0x0000b400c7307a23 */ /* 0x000fe4000001086e */
[----:B--2---:R-:W-:Y:S01]  /*77a0*/  FADD.FTZ R0, -R2, R107 ;  /* 0x0000006b02007221 */ /* 0x004fe20000010100 */
[----:B------:R-:W-:Y:S01]  /*77b0*/  MOV R107, R50 ;  /* 0x00000032006b7202 */ /* 0x000fe20000000f00 */
[----:B------:R-:W-:Y:S02]  /*77c0*/  FMUL.FTZ R50, R101, R158 ;  /* 0x0000009e65327220 */ /* 0x000fe40000410000 */
[----:B------:R-:W-:Y:S01]  /*77d0*/  FMUL.FTZ R0, R0, c[0x0][0x2d0] ;  /* 0x0000b40000007a20 */ /* 0x000fe20000410000 */
[----:B------:R-:W-:Y:S01]  /*77e0*/  MOV R143, R107 ;  /* 0x0000006b008f7202 */ /* 0x000fe20000000f00 */
[----:B------:R-:W-:Y:S04]  /*77f0*/  FFMA.FTZ R107, R210, c[0x0][0x2d0], -R111 ;  /* 0x0000b400d26b7a23 */ /* 0x000fe8000001086f */
[----:B------:R-:W2:Y:S01]  /*7800*/  MUFU.EX2 R0, R0 ;  /* 0x0000000000007308 */ /* 0x000ea20000000800 */
[----:B-1----:R-:W-:Y:S01]  /*7810*/  FFMA.FTZ R3, R179, c[0x0][0x2d0], -R176 ;  /* 0x0000b400b3037a23 */ /* 0x002fe200000108b0 */
[----:B------:R-:W-:Y:S01]  /*7820*/  MOV R179, R7 ;  /* 0x0000000700b37202 */ /* 0x000fe20000000f00 */
[----:B------:R-:W-:Y:S01]  /*7830*/  FMUL.FTZ R7, R101, R119 ;  /* 0x0000007765077220 */ /* 0x000fe20000410000 */
[----:B----4-:R-:W-:Y:S06]  /*7840*/  F2FP.PACK_AB R119, R45, R49 ;  /* 0x000000312d77723e */ /* 0x010fec00000000ff */
[----:B------:R1:W-:Y:S01]  /*7850*/  MUFU.EX2 R5, R3 ;  /* 0x0000000300057308 */ /* 0x0003e20000000800 */
[----:B------:R-:W-:Y:S02]  /*7860*/  FMUL.FTZ R49, R102, R157 ;  /* 0x0000009d66317220 */ /* 0x000fe40000410000 */
[C---:B--2---:R-:W-:Y:S02]  /*7870*/  FMUL.FTZ R10, R0.reuse, R114 ;  /* 0x00000072000a7220 */ /* 0x044fe40000410000 */
[C---:B------:R-:W-:Y:S02]  /*7880*/  FMUL.FTZ R11, R0.reuse, R115 ;  /* 0x00000073000b7220 */ /* 0x040fe40000410000 */
[C---:B------:R-:W-:Y:S02]  /*7890*/  FMUL.FTZ R14, R0.reuse, R122 ;  /* 0x0000007a000e7220 */ /* 0x040fe40000410000 */
[C---:B------:R-:W-:Y:S02]  /*78a0*/  FMUL.FTZ R15, R0.reuse, R123 ;  /* 0x0000007b000f7220 */ /* 0x040fe40000410000 */
[C---:B------:R-:W-:Y:S01]  /*78b0*/  FMUL.FTZ R26, R0.reuse, R134 ;  /* 0x00000086001a7220 */ /* 0x040fe20000410000 */
[----:B------:R-:W-:Y:S01]  /*78c0*/  MOV R134, R44 ;  /* 0x0000002c00867202 */ /* 0x000fe20000000f00 */
[----:B------:R-:W-:Y:S01]  /*78d0*/  FMUL.FTZ R27, R0, R135 ;  /* 0x00000087001b7220 */ /* 0x000fe20000410000 */
[----:B------:R-:W2:Y:S01]  /*78e0*/  LDSM.16.MT88.4 R120, [R218+0x1100] ;  /* 0x00110000da78783b */ /* 0x000ea20000004200 */
[----:B-1----:R-:W-:Y:S01]  /*78f0*/  FMUL.FTZ R3, R2, c[0x0][0x2d0] ;  /* 0x0000b40002037a20 */ /* 0x002fe20000410000 */
[----:B------:R-:W-:Y:S01]  /*7900*/  MOV R135, R45 ;  /* 0x0000002d00877202 */ /* 0x000fe20000000f00 */
[C---:B------:R-:W-:Y:S01]  /*7910*/  FMUL.FTZ R30, R0.reuse, R138 ;  /* 0x0000008a001e7220 */ /* 0x040fe20000410000 */
[----:B------:R-:W-:Y:S01]  /*7920*/  MOV R138, R46 ;  /* 0x0000002e008a7202 */ /* 0x000fe20000000f00 */
[--C-:B------:R-:W-:Y:S01]  /*7930*/  FFMA.FTZ R4, R185, c[0x0][0x2d0], -R3.reuse ;  /* 0x0000b400b9047a23 */ /* 0x100fe20000010803 */
[----:B------:R-:W-:Y:S01]  /*7940*/  MOV R185, R47 ;  /* 0x0000002f00b97202 */ /* 0x000fe20000000f00 */
[C---:B------:R-:W-:Y:S01]  /*7950*/  FMUL.FTZ R31, R0.reuse, R139 ;  /* 0x0000008b001f7220 */ /* 0x040fe20000410000 */
[----:B------:R-:W-:Y:S01]  /*7960*/  MOV R159, R138 ;  /* 0x0000008a009f7202 */ /* 0x000fe20000000f00 */
[----:B------:R1:W3:Y:S01]  /*7970*/  MUFU.EX2 R6, R4 ;  /* 0x0000000400067308 */ /* 0x0002e20000000800 */
[----:B------:R-:W-:Y:S01]  /*7980*/  FFMA.FTZ R44, R197, c[0x0][0x2d0], -R110 ;  /* 0x0000b400c52c7a23 */ /* 0x000fe2000001086e */
[----:B------:R-:W-:Y:S01]  /*7990*/  MOV R138, R137 ;  /* 0x00000089008a7202 */ /* 0x000fe20000000f00 */
[----:B------:R-:W-:Y:S01]  /*79a0*/  FMUL.FTZ R46, R0, R154 ;  /* 0x0000009a002e7220 */ /* 0x000fe20000410000 */
[----:B------:R-:W-:Y:S01]  /*79b0*/  MOV R137, R136 ;  /* 0x0000008800897202 */ /* 0x000fe20000000f00 */
[----:B------:R-:W-:Y:S01]  /*79c0*/  FMUL.FTZ R45, R100, R153 ;  /* 0x00000099642d7220 */ /* 0x000fe20000410000 */
[----:B------:R-:W-:Y:S01]  /*79d0*/  MOV R136, R187 ;  /* 0x000000bb00887202 */ /* 0x000fe20000000f00 */
[C---:B------:R-:W-:Y:S02]  /*79e0*/  FMUL.FTZ R47, R0.reuse, R155 ;  /* 0x0000009b002f7220 */ /* 0x040fe40000410000 */
[C---:B------:R-:W-:Y:S01]  /*79f0*/  FMUL.FTZ R58, R0.reuse, R166 ;  /* 0x000000a6003a7220 */ /* 0x040fe20000410000 */
[----:B------:R4:W-:Y:S01]  /*7a00*/  MUFU.EX2 R155, R60 ;  /* 0x0000003c009b7308 */ /* 0x0009e20000000800 */
[C---:B------:R-:W-:Y:S02]  /*7a10*/  FMUL.FTZ R59, R0.reuse, R167 ;  /* 0x000000a7003b7220 */ /* 0x040fe40000410000 */
[C---:B------:R-:W-:Y:S02]  /*7a20*/  FMUL.FTZ R62, R0.reuse, R170 ;  /* 0x000000aa003e7220 */ /* 0x040fe40000410000 */
[C---:B------:R-:W-:Y:S02]  /*7a30*/  FMUL.FTZ R63, R0.reuse, R171 ;  /* 0x000000ab003f7220 */ /* 0x040fe40000410000 */
[C---:B------:R-:W-:Y:S02]  /*7a40*/  FMUL.FTZ R74, R0.reuse, R74 ;  /* 0x0000004a004a7220 */ /* 0x040fe40000410000 */
[C---:B------:R-:W-:Y:S02]  /*7a50*/  FMUL.FTZ R75, R0.reuse, R75 ;  /* 0x0000004b004b7220 */ /* 0x040fe40000410000 */
[C---:B------:R-:W-:Y:S02]  /*7a60*/  FMUL.FTZ R78, R0.reuse, R78 ;  /* 0x0000004e004e7220 */ /* 0x040fe40000410000 */
[----:B------:R-:W-:Y:S02]  /*7a70*/  FMUL.FTZ R79, R0, R79 ;  /* 0x0000004f004f7220 */ /* 0x000fe40000410000 */
[--C-:B-1----:R-:W-:Y:S01]  /*7a80*/  FFMA.FTZ R4, R192, c[0x0][0x2d0], -R3.reuse ;  /* 0x0000b400c0047a23 */ /* 0x102fe20000010803 */
[----:B---3--:R-:W-:Y:S01]  /*7a90*/  MOV R192, R6 ;  /* 0x0000000600c07202 */ /* 0x008fe20000000f00 */
[----:B------:R-:W-:Y:S01]  /*7aa0*/  FMUL.FTZ R6, R101, R118 ;  /* 0x0000007665067220 */ /* 0x000fe20000410000 */
[----:B------:R-:W-:Y:S01]  /*7ab0*/  F2FP.PACK_AB R118, R179, R178 ;  /* 0x000000b2b376723e */ /* 0x000fe200000000ff */
[----:B------:R1:W3:Y:S01]  /*7ac0*/  MUFU.EX2 R42, R4 ;  /* 0x00000004002a7308 */ /* 0x0002e20000000800 */
[C---:B------:R-:W-:Y:S01]  /*7ad0*/  FMUL.FTZ R90, R0.reuse, R90 ;  /* 0x0000005a005a7220 */ /* 0x040fe20000410000 */
[----:B------:R-:W-:Y:S01]  /*7ae0*/  MOV R141, R192 ;  /* 0x000000c0008d7202 */ /* 0x000fe20000000f00 */
[----:B------:R-:W-:Y:S02]  /*7af0*/  FMUL.FTZ R91, R0, R91 ;  /* 0x0000005b005b7220 */ /* 0x000fe40000410000 */
[----:B----4-:R-:W-:Y:S02]  /*7b00*/  FMUL.FTZ R60, R100, R168 ;  /* 0x000000a8643c7220 */ /* 0x010fe40000410000 */
[C---:B------:R-:W-:Y:S02]  /*7b10*/  FMUL.FTZ R94, R0.reuse, R94 ;  /* 0x0000005e005e7220 */ /* 0x040fe40000410000 */
[----:B------:R-:W-:Y:S02]  /*7b20*/  FMUL.FTZ R95, R0, R95 ;  /* 0x0000005f005f7220 */ /* 0x000fe40000410000 */
[--C-:B------:R-:W-:Y:S02]  /*7b30*/  FFMA.FTZ R108, R108, c[0x0][0x2d0], -R3.reuse ;  /* 0x0000b4006c6c7a23 */ /* 0x100fe40000010803 */
[--C-:B-1----:R-:W-:Y:S01]  /*7b40*/  FFMA.FTZ R4, R190, c[0x0][0x2d0], -R3.reuse ;  /* 0x0000b400be047a23 */ /* 0x102fe20000010803 */
[----:B---3--:R-:W-:Y:S02]  /*7b50*/  F2FP.PACK_AB R113, R42, R192 ;  /* 0x000000c02a71723e */ /* 0x008fe400000000ff */
[----:B------:R-:W-:Y:S01]  /*7b60*/  MOV R132, R42 ;  /* 0x0000002a00847202 */ /* 0x000fe20000000f00 */
[----:B------:R1:W-:Y:S01]  /*7b70*/  MUFU.EX2 R191, R4 ;  /* 0x0000000400bf7308 */ /* 0x0003e20000000800 */
[----:B------:R-:W-:Y:S09]  /*7b80*/  FMUL.FTZ R42, R0, R150 ;  /* 0x00000096002a7220 */ /* 0x000ff20000410000 */
[----:B------:R3:W-:Y:S01]  /*7b90*/  MUFU.EX2 R150, R48 ;  /* 0x0000003000967308 */ /* 0x0007e20000000800 */
[----:B-1----:R-:W-:Y:S01]  /*7ba0*/  FFMA.FTZ R4, R189, c[0x0][0x2d0], -R3 ;  /* 0x0000b400bd047a23 */ /* 0x002fe20000010803 */
[----:B------:R-:W-:Y:S01]  /*7bb0*/  MOV R189, R5 ;  /* 0x0000000500bd7202 */ /* 0x000fe20000000f00 */
[----:B------:R-:W-:Y:S01]  /*7bc0*/  FMUL.FTZ R5, R102, R117 ;  /* 0x0000007566057220 */ /* 0x000fe20000410000 */
[----:B------:R-:W-:Y:S06]  /*7bd0*/  F2FP.PACK_AB R117, R43, R187 ;  /* 0x000000bb2b75723e */ /* 0x000fec00000000ff */
[----:B------:R1:W4:Y:S01]  /*7be0*/  MUFU.EX2 R190, R4 ;  /* 0x0000000400be7308 */ /* 0x0003220000000800 */
[----:B------:R-:W-:Y:S01]  /*7bf0*/  F2FP.PACK_AB R114, R189, R184 ;  /* 0x000000b8bd72723e */ /* 0x000fe200000000ff */
[----:B------:R-:W-:Y:S01]  /*7c00*/  FMUL.FTZ R43, R0, R151 ;  /* 0x00000097002b7220 */ /* 0x000fe20000410000 */
[----:B------:R-:W-:Y:S01]  /*7c10*/  MOV R187, R188 ;  /* 0x000000bc00bb7202 */ /* 0x000fe20000000f00 */
[C---:B---3--:R-:W-:Y:S02]  /*7c20*/  FMUL.FTZ R48, R102.reuse, R156 ;  /* 0x0000009c66307220 */ /* 0x048fe40000410000 */
[----:B-1----:R-:W-:Y:S01]  /*7c30*/  FMUL.FTZ R4, R102, R116 ;  /* 0x0000007466047220 */ /* 0x002fe20000410000 */
[----:B------:R-:W-:Y:S02]  /*7c40*/  F2FP.PACK_AB R116, R186, R177 ;  /* 0x000000b1ba74723e */ /* 0x000fe400000000ff */
[----:B----4-:R-:W-:Y:S02]  /*7c50*/  F2FP.PACK_AB R115, R190, R191 ;  /* 0x000000bfbe73723e */ /* 0x010fe400000000ff */
[----:B------:R-:W-:Y:S03]  /*7c60*/  MOV R142, R190 ;  /* 0x000000be008e7202 */ /* 0x000fe60000000f00 */
[-C--:B------:R-:W-:Y:S08]  /*7c70*/  HMMA.16816.F32 R4, R116, R20.reuse, R4 ;  /* 0x000000147404723c */ /* 0x080ff00000001804 */
[C---:B------:R-:W-:Y:S07]  /*7c80*/  HMMA.16816.F32 R8, R112.reuse, R20, R8 ;  /* 0x000000147008723c */ /* 0x040fee0000001808 */
[C---:B------:R-:W-:Y:S01]  /*7c90*/  FMUL.FTZ R20, R102.reuse, R128 ;  /* 0x0000008066147220 */ /* 0x040fe20000410000 */
[-C--:B------:R-:W-:Y:S01]  /*7ca0*/  HMMA.16816.F32 R12, R112, R22.reuse, R12 ;  /* 0x00000016700c723c */ /* 0x080fe2000000180c */
[C---:B------:R-:W-:Y:S07]  /*7cb0*/  FMUL.FTZ R21, R102.reuse, R129 ;  /* 0x0000008166157220 */ /* 0x040fee0000410000 */
[C---:B------:R-:W-:Y:S07]  /*7cc0*/  HMMA.16816.F32 R16, R116.reuse, R22, R16 ;  /* 0x000000167410723c */ /* 0x040fee0000001810 */
[C---:B------:R-:W-:Y:S02]  /*7cd0*/  FMUL.FTZ R22, R101.reuse, R130 ;  /* 0x0000008265167220 */ /* 0x040fe40000410000 */
[----:B------:R-:W-:Y:S02]  /*7ce0*/  FMUL.FTZ R23, R101, R131 ;  /* 0x0000008365177220 */ /* 0x000fe40000410000 */
[----:B------:R-:W-:Y:S05]  /*7cf0*/  LDSM.16.MT88.4 R128, [R218+0x500] ;  /* 0x00050000da80783b */ /* 0x000fea0000004200 */
[-C--:B------:R-:W-:Y:S08]  /*7d00*/  HMMA.16816.F32 R20, R116, R36.reuse, R20 ;  /* 0x000000247414723c */ /* 0x080ff00000001814 */
[C---:B------:R-:W-:Y:S07]  /*7d10*/  HMMA.16816.F32 R24, R112.reuse, R36, R24 ;  /* 0x000000247018723c */ /* 0x040fee0000001818 */
[----:B------:R-:W-:Y:S01]  /*7d20*/  FMUL.FTZ R37, R102, R145 ;  /* 0x0000009166257220 */ /* 0x000fe20000410000 */
[-C--:B------:R-:W-:Y:S01]  /*7d30*/  HMMA.16816.F32 R28, R112, R38.reuse, R28 ;  /* 0x00000026701c723c */ /* 0x080fe2000000181c */
[----:B------:R1:W-:Y:S03]  /*7d40*/  MUFU.EX2 R145, R44 ;  /* 0x0000002c00917308 */ /* 0x0003e60000000800 */
[--C-:B------:R-:W-:Y:S04]  /*7d50*/  FFMA.FTZ R36, R193, c[0x0][0x2d0], -R111.reuse ;  /* 0x0000b400c1247a23 */ /* 0x100fe8000001086f */
[C---:B------:R-:W-:Y:S03]  /*7d60*/  HMMA.16816.F32 R32, R116.reuse, R38, R32 ;  /* 0x000000267420723c */ /* 0x040fe60000001820 */
[----:B------:R3:W4:Y:S04]  /*7d70*/  MUFU.EX2 R41, R36 ;  /* 0x0000002400297308 */ /* 0x0007280000000800 */
[C---:B------:R-:W-:Y:S02]  /*7d80*/  FMUL.FTZ R39, R101.reuse, R147 ;  /* 0x0000009365277220 */ /* 0x040fe40000410000 */
[----:B------:R-:W-:Y:S04]  /*7d90*/  FMUL.FTZ R38, R101, R146 ;  /* 0x0000009265267220 */ /* 0x000fe80000410000 */
[----:B------:R2:W-:Y:S01]  /*7da0*/  MUFU.EX2 R147, R106 ;  /* 0x0000006a00937308 */ /* 0x0005e20000000800 */
[----:B-1----:R-:W-:Y:S02]  /*7db0*/  FMUL.FTZ R44, R100, R152 ;  /* 0x00000098642c7220 */ /* 0x002fe40000410000 */
[----:B---3--:R-:W-:Y:S01]  /*7dc0*/  FMUL.FTZ R36, R102, R144 ;  /* 0x0000009066247220 */ /* 0x008fe20000410000 */
[----:B----4-:R-:W-:Y:S01]  /*7dd0*/  MOV R144, R41 ;  /* 0x0000002900907202 */ /* 0x010fe20000000f00 */
[----:B------:R-:W-:Y:S01]  /*7de0*/  FMUL.FTZ R41, R100, R149 ;  /* 0x0000009564297220 */ /* 0x000fe20000410000 */
[----:B------:R-:W-:Y:S01]  /*7df0*/  MOV R149, R56 ;  /* 0x0000003800957202 */ /* 0x000fe20000000f00 */
[--C-:B------:R-:W-:Y:S03]  /*7e00*/  FFMA.FTZ R56, R195, c[0x0][0x2d0], -R111.reuse ;  /* 0x0000b400c3387a23 */ /* 0x100fe6000001086f */
[-C--:B------:R-:W-:Y:S01]  /*7e10*/  HMMA.16816.F32 R36, R116, R52.reuse, R36 ;  /* 0x000000347424723c */ /* 0x080fe20000001824 */
[----:B------:R1:W-:Y:S01]  /*7e20*/  MUFU.EX2 R158, R56 ;  /* 0x00000038009e7308 */ /* 0x0003e20000000800 */
[--C-:B--2---:R-:W-:Y:S06]  /*7e30*/  FFMA.FTZ R106, R201, c[0x0][0x2d0], -R176.reuse ;  /* 0x0000b400c96a7a23 */ /* 0x104fec00000108b0 */
[C---:B------:R-:W-:Y:S03]  /*7e40*/  HMMA.16816.F32 R40, R112.reuse, R52, R40 ;  /* 0x000000347028723c */ /* 0x040fe60000001828 */
[----:B------:R2:W-:Y:S04]  /*7e50*/  MUFU.EX2 R151, R106 ;  /* 0x0000006a00977308 */ /* 0x0005e80000000800 */
[----:B------:R-:W-:Y:S01]  /*7e60*/  FFMA.FTZ R52, R196, c[0x0][0x2d0], -R111 ;  /* 0x0000b400c4347a23 */ /* 0x000fe2000001086f */
[-C--:B------:R-:W-:Y:S01]  /*7e70*/  HMMA.16816.F32 R44, R112, R54.reuse, R44 ;  /* 0x00000036702c723c */ /* 0x080fe2000000182c */
[----:B------:R-:W-:Y:S04]  /*7e80*/  FMUL.FTZ R53, R102, R161 ;  /* 0x000000a166357220 */ /* 0x000fe80000410000 */
[----:B------:R3:W4:Y:S03]  /*7e90*/  MUFU.EX2 R153, R52 ;  /* 0x0000003400997308 */ /* 0x0007260000000800 */
[C---:B------:R-:W-:Y:S01]  /*7ea0*/  HMMA.16816.F32 R48, R116.reuse, R54, R48 ;  /* 0x000000367430723c */ /* 0x040fe20000001830 */
[----:B-1----:R-:W-:Y:S06]  /*7eb0*/  FMUL.FTZ R56, R100, R164 ;  /* 0x000000a464387220 */ /* 0x002fec0000410000 */
[C---:B------:R-:W-:Y:S02]  /*7ec0*/  FMUL.FTZ R54, R101.reuse, R162 ;  /* 0x000000a265367220 */ /* 0x040fe40000410000 */
[----:B------:R-:W-:Y:S03]  /*7ed0*/  FMUL.FTZ R55, R101, R163 ;  /* 0x000000a365377220 */ /* 0x000fe60000410000 */
[--C-:B--2---:R-:W-:Y:S04]  /*7ee0*/  FFMA.FTZ R106, R203, c[0x0][0x2d0], -R3.reuse ;  /* 0x0000b400cb6a7a23 */ /* 0x104fe80000010803 */
[----:B------:R1:W-:Y:S01]  /*7ef0*/  MUFU.EX2 R148, R106 ;  /* 0x0000006a00947308 */ /* 0x0003e20000000800 */
[----:B---3--:R-:W-:Y:S07]  /*7f00*/  FMUL.FTZ R52, R102, R160 ;  /* 0x000000a066347220 */ /* 0x008fee0000410000 */
[-C--:B------:R-:W-:Y:S08]  /*7f10*/  HMMA.16816.F32 R52, R116, R120.reuse, R52 ;  /* 0x000000787434723c */ /* 0x080ff00000001834 */
[C---:B------:R-:W-:Y:S01]  /*7f20*/  HMMA.16816.F32 R56, R112.reuse, R120, R56 ;  /* 0x000000787038723c */ /* 0x040fe20000001838 */
[--C-:B-1----:R-:W-:Y:S07]  /*7f30*/  FFMA.FTZ R106, R204, c[0x0][0x2d0], -R3.reuse ;  /* 0x0000b400cc6a7a23 */ /* 0x102fee0000010803 */
[-C--:B------:R-:W-:Y:S01]  /*7f40*/  HMMA.16816.F32 R60, R112, R122.reuse, R60 ;  /* 0x0000007a703c723c */ /* 0x080fe2000000183c */
[----:B------:R1:W-:Y:S07]  /*7f50*/  MUFU.EX2 R152, R106 ;  /* 0x0000006a00987308 */ /* 0x0003ee0000000800 */
[C---:B------:R-:W-:Y:S01]  /*7f60*/  HMMA.16816.F32 R64, R116.reuse, R122, R64 ;  /* 0x0000007a7440723c */ /* 0x040fe20000001840 */
[----:B------:R-:W2:Y:S07]  /*7f70*/  LDSM.16.MT88.4 R120, [R218+0x2100] ;  /* 0x00210000da78783b */ /* 0x000eae0000004200 */
[-C--:B------:R-:W-:Y:S08]  /*7f80*/  HMMA.16816.F32 R68, R116, R124.reuse, R68 ;  /* 0x0000007c7444723c */ /* 0x080ff00000001844 */
[C---:B------:R-:W-:Y:S01]  /*7f90*/  HMMA.16816.F32 R72, R112.reuse, R124, R72 ;  /* 0x0000007c7048723c */ /* 0x040fe20000001848 */
[--C-:B-1----:R-:W-:Y:S04]  /*7fa0*/  FFMA.FTZ R106, R205, c[0x0][0x2d0], -R176.reuse ;  /* 0x0000b400cd6a7a23 */ /* 0x102fe800000108b0 */
[----:B------:R1:W-:Y:S03]  /*7fb0*/  MUFU.EX2 R156, R106 ;  /* 0x0000006a009c7308 */ /* 0x0003e60000000800 */
[-C--:B------:R-:W-:Y:S08]  /*7fc0*/  HMMA.16816.F32 R76, R112, R126.reuse, R76 ;  /* 0x0000007e704c723c */ /* 0x080ff0000000184c */
[C---:B------:R-:W-:Y:S01]  /*7fd0*/  HMMA.16816.F32 R80, R116.reuse, R126, R80 ;  /* 0x0000007e7450723c */ /* 0x040fe20000001850 */
[----:B------:R-:W3:Y:S07]  /*7fe0*/  LDSM.16.MT88.4 R124, [R217+0x500] ;  /* 0x00050000d97c783b */ /* 0x000eee0000004200 */
[-C--:B--2---:R-:W-:Y:S01]  /*7ff0*/  HMMA.16816.F32 R84, R116, R120.reuse, R84 ;  /* 0x000000787454723c */ /* 0x084fe20000001854 */
[--C-:B-1----:R-:W-:Y:S07]  /*8000*/  FFMA.FTZ R106, R206, c[0x0][0x2d0], -R176.reuse ;  /* 0x0000b400ce6a7a23 */ /* 0x102fee00000108b0 */
[C---:B------:R-:W-:Y:S01]  /*8010*/  HMMA.16816.F32 R88, R112.reuse, R120, R88 ;  /* 0x000000787058723c */ /* 0x040fe20000001858 */
[----:B------:R1:W2:Y:S07]  /*8020*/  MUFU.EX2 R154, R106 ;  /* 0x0000006a009a7308 */ /* 0x0002ae0000000800 */
[-C--:B------:R-:W-:Y:S07]  /*8030*/  HMMA.16816.F32 R92, R112, R122.reuse, R92 ;  /* 0x0000007a705c723c */ /* 0x080fee000000185c */
[----:B----4-:R-:W-:Y:S01]  /*8040*/  F2FP.PACK_AB R114, R158, R153 ;  /* 0x000000999e72723e */ /* 0x010fe200000000ff */
[----:B------:R-:W-:Y:S01]  /*8050*/  HMMA.16816.F32 R96, R116, R122, R96 ;  /* 0x0000007a7460723c */ /* 0x000fe20000001860 */
[----:B------:R-:W-:Y:S01]  /*8060*/  F2FP.PACK_AB R115, R216, R155 ;  /* 0x0000009bd873723e */ /* 0x000fe200000000ff */
[----:B------:R-:W4:Y:S02]  /*8070*/  LDSM.16.MT88.4 R120, [R217+0x1500] ;  /* 0x00150000d978783b */ /* 0x000f240000004200 */
[----:B------:R-:W-:Y:S02]  /*8080*/  F2FP.PACK_AB R112, R149, R144 ;  /* 0x000000909570723e */ /* 0x000fe400000000ff */
[----:B------:R-:W-:Y:S02]  /*8090*/  F2FP.PACK_AB R113, R150, R145 ;  /* 0x000000919671723e */ /* 0x000fe400000000ff */
[----:B------:R-:W-:Y:S01]  /*80a0*/  F2FP.PACK_AB R116, R151, R147 ;  /* 0x000000939774723e */ /* 0x000fe200000000ff */
[--C-:B-1----:R-:W-:Y:S03]  /*80b0*/  FFMA.FTZ R106, R207, c[0x0][0x2d0], -R3.reuse ;  /* 0x0000b400cf6a7a23 */ /* 0x102fe60000010803 */
[----:B--2---:R-:W-:Y:S01]  /*80c0*/  F2FP.PACK_AB R118, R154, R156 ;  /* 0x0000009c9a76723e */ /* 0x004fe200000000ff */
[-C--:B---3--:R-:W-:Y:S01]  /*80d0*/  HMMA.16816.F32 R4, R112, R124.reuse, R4 ;  /* 0x0000007c7004723c */ /* 0x088fe20000001804 */
[----:B------:R1:W-:Y:S01]  /*80e0*/  MUFU.EX2 R157, R106 ;  /* 0x0000006a009d7308 */ /* 0x0003e20000000800 */
[----:B------:R-:W-:Y:S01]  /*80f0*/  F2FP.PACK_AB R117, R152, R148 ;  /* 0x000000949875723e */ /* 0x000fe200000000ff */
[----:B-1----:R-:W-:Y:S08]  /*8100*/  FFMA.FTZ R106, R208, c[0x0][0x2d0], -R3 ;  /* 0x0000b400d06a7a23 */ /* 0x002ff00000010803 */
[----:B------:R1:W-:Y:S10]  /*8110*/  MUFU.EX2 R208, R107 ;  /* 0x0000006b00d07308 */ /* 0x0003f40000000800 */
[----:B------:R2:W3:Y:S01]  /*8120*/  MUFU.EX2 R146, R106 ;  /* 0x0000006a00927308 */ /* 0x0004e20000000800 */
[----:B-1----:R-:W-:Y:S01]  /*8130*/  FFMA.FTZ R107, R240, c[0x0][0x2d0], -R176 ;  /* 0x0000b400f06b7a23 */ /* 0x002fe200000108b0 */
[----:B------:R-:W-:Y:S08]  /*8140*/  MOV R240, R156 ;  /* 0x0000009c00f07202 */ /* 0x000ff00000000f00 */
[----:B------:R1:W-:Y:S01]  /*8150*/  MUFU.EX2 R204, R107 ;  /* 0x0000006b00cc7308 */ /* 0x0003e20000000800 */
[--C-:B--2---:R-:W-:Y:S01]  /*8160*/  FFMA.FTZ R106, R213, c[0x0][0x2d0], -R111.reuse ;  /* 0x0000b400d56a7a23 */ /* 0x104fe2000001086f */
[----:B---3--:R-:W-:Y:S02]  /*8170*/  F2FP.PACK_AB R119, R146, R157 ;  /* 0x0000009d9277723e */ /* 0x008fe400000000ff */
[----:B------:R-:W-:Y:S06]  /*8180*/  MOV R210, R146 ;  /* 0x0000009200d27202 */ /* 0x000fec0000000f00 */
[----:B------:R2:W-:Y:S01]  /*8190*/  MUFU.EX2 R139, R106 ;  /* 0x0000006a008b7308 */ /* 0x0005e20000000800 */
[----:B------:R-:W-:Y:S02]  /*81a0*/  MOV R146, R136 ;  /* 0x0000008800927202 */ /* 0x000fe40000000f00 */
[----:B------:R-:W-:Y:S01]  /*81b0*/  MOV R136, R134 ;  /* 0x0000008600887202 */ /* 0x000fe20000000f00 */
[C---:B------:R-:W-:Y:S01]  /*81c0*/  HMMA.16816.F32 R8, R116.reuse, R124, R8 ;  /* 0x0000007c7408723c */ /* 0x040fe20000001808 */
[----:B------:R-:W-:Y:S02]  /*81d0*/  MOV R134, R132 ;  /* 0x0000008400867202 */ /* 0x000fe40000000f00 */
[----:B------:R-:W-:Y:S05]  /*81e0*/  MOV R132, R177 ;  /* 0x000000b100847202 */ /* 0x000fea0000000f00 */
[-C--:B------:R-:W-:Y:S01]  /*81f0*/  HMMA.16816.F32 R12, R116, R126.reuse, R12 ;  /* 0x0000007e740c723c */ /* 0x080fe2000000180c */
[--C-:B-1----:R-:W-:Y:S07]  /*8200*/  FFMA.FTZ R107, R183, c[0x0][0x2d0], -R110.reuse ;  /* 0x0000b400b76b7a23 */ /* 0x102fee000001086e */
[C---:B------:R-:W-:Y:S01]  /*8210*/  HMMA.16816.F32 R16, R112.reuse, R126, R16 ;  /* 0x0000007e7010723c */ /* 0x040fe20000001810 */
[----:B------:R-:W1:Y:S01]  /*8220*/  LDSM.16.MT88.4 R124, [R218+0x1500] ;  /* 0x00150000da7c783b */ /* 0x000e620000004200 */
[----:B------:R-:W-:Y:S02]  /*8230*/  MUFU.EX2 R190, R107 ;  /* 0x0000006b00be7308 */ /* 0x000fe40000000800 */
[--C-:B--2---:R-:W-:Y:S04]  /*8240*/  FFMA.FTZ R106, R214, c[0x0][0x2d0], -R111.reuse ;  /* 0x0000b400d66a7a23 */ /* 0x104fe8000001086f */
[-C--:B------:R-:W-:Y:S04]  /*8250*/  HMMA.16816.F32 R20, R112, R128.reuse, R20 ;  /* 0x000000807014723c */ /* 0x080fe80000001814 */
[----:B------:R2:W3:Y:S04]  /*8260*/  MUFU.EX2 R140, R106 ;  /* 0x0000006a008c7308 */ /* 0x0004e80000000800 */
[C---:B------:R-:W-:Y:S06]  /*8270*/  HMMA.16816.F32 R24, R116.reuse, R128, R24 ;  /* 0x000000807418723c */ /* 0x040fec0000001818 */
[----:B------:R-:W-:Y:S02]  /*8280*/  MUFU.EX2 R107, R108 ;  /* 0x0000006c006b7308 */ /* 0x000fe40000000800 */
[-C--:B------:R-:W-:Y:S08]  /*8290*/  HMMA.16816.F32 R28, R116, R130.reuse, R28 ;  /* 0x00000082741c723c */ /* 0x080ff0000000181c */
[C---:B------:R-:W-:Y:S01]  /*82a0*/  HMMA.16816.F32 R32, R112.reuse, R130, R32 ;  /* 0x000000827020723c */ /* 0x040fe20000001820 */
[----:B------:R-:W1:Y:S03]  /*82b0*/  LDSM.16.MT88.4 R128, [R217+0x2500] ;  /* 0x00250000d980783b */ /* 0x000e660000004200 */
[--C-:B--2---:R-:W-:Y:S01]  /*82c0*/  FFMA.FTZ R106, R215, c[0x0][0x2d0], -R110.reuse ;  /* 0x0000b400d76a7a23 */ /* 0x104fe2000001086e */
[----:B---3--:R-:W-:Y:S02]  /*82d0*/  MOV R215, R140 ;  /* 0x0000008c00d77202 */ /* 0x008fe40000000f00 */
[----:B------:R-:W-:Y:S01]  /*82e0*/  MOV R140, R191 ;  /* 0x000000bf008c7202 */ /* 0x000fe20000000f00 */
[-C--:B----4-:R-:W-:Y:S01]  /*82f0*/  HMMA.16816.F32 R36, R112, R120.reuse, R36 ;  /* 0x000000787024723c */ /* 0x090fe20000001824 */
[----:B------:R2:W-:Y:S07]  /*8300*/  MUFU.EX2 R214, R106 ;  /* 0x0000006a00d67308 */ /* 0x0005ee0000000800 */
[C---:B------:R-:W-:Y:S08]  /*8310*/  HMMA.16816.F32 R40, R116.reuse, R120, R40 ;  /* 0x000000787428723c */ /* 0x040ff00000001828 */
[-C--:B------:R-:W-:Y:S08]  /*8320*/  HMMA.16816.F32 R44, R116, R122.reuse, R44 ;  /* 0x0000007a742c723c */ /* 0x080ff0000000182c */
[C---:B------:R-:W-:Y:S01]  /*8330*/  HMMA.16816.F32 R48, R112.reuse, R122, R48 ;  /* 0x0000007a7030723c */ /* 0x040fe20000001830 */
[--C-:B--2---:R-:W-:Y:S01]  /*8340*/  FFMA.FTZ R106, R237, c[0x0][0x2d0], -R110.reuse ;  /* 0x0000b400ed6a7a23 */ /* 0x104fe2000001086e */
[----:B------:R-:W2:Y:S02]  /*8350*/  LDSM.16.MT88.4 R120, [R218+0x2500] ;  /* 0x00250000da78783b */ /* 0x000ea40000004200 */
[----:B------:R-:W-:Y:S01]  /*8360*/  MOV R237, R139 ;  /* 0x0000008b00ed7202 */ /* 0x000fe20000000f00 */
[----:B------:R3:W4:Y:S01]  /*8370*/  MUFU.EX2 R213, R106 ;  /* 0x0000006a00d57308 */ /* 0x0007220000000800 */
[----:B------:R-:W-:Y:S02]  /*8380*/  MOV R139, R189 ;  /* 0x000000bd008b7202 */ /* 0x000fe40000000f00 */
[-C--:B-1----:R-:W-:Y:S08]  /*8390*/  HMMA.16816.F32 R52, R112, R124.reuse, R52 ;  /* 0x0000007c7034723c */ /* 0x082ff00000001834 */
[C---:B------:R-:W-:Y:S08]  /*83a0*/  HMMA.16816.F32 R56, R116.reuse, R124, R56 ;  /* 0x0000007c7438723c */ /* 0x040ff00000001838 */
[-C--:B------:R-:W-:Y:S01]  /*83b0*/  HMMA.16816.F32 R60, R116, R126.reuse, R60 ;  /* 0x0000007e743c723c */ /* 0x080fe2000000183c */
[----:B---3--:R-:W-:Y:S07]  /*83c0*/  FFMA.FTZ R106, R209, c[0x0][0x2d0], -R111 ;  /* 0x0000b400d16a7a23 */ /* 0x008fee000001086f */
[C---:B------:R-:W-:Y:S01]  /*83d0*/  HMMA.16816.F32 R64, R112.reuse, R126, R64 ;  /* 0x0000007e7040723c */ /* 0x040fe20000001840 */
[----:B------:R1:W3:Y:S01]  /*83e0*/  MUFU.EX2 R209, R106 ;  /* 0x0000006a00d17308 */ /* 0x0002e20000000800 */
[----:B------:R-:W3:Y:S06]  /*83f0*/  LDSM.16.MT88.4 R124, [R217+0x900] ;  /* 0x00090000d97c783b */ /* 0x000eec0000004200 */
[-C--:B------:R-:W-:Y:S08]  /*8400*/  HMMA.16816.F32 R68, R112, R128.reuse, R68 ;  /* 0x000000807044723c */ /* 0x080ff00000001844 */
[C---:B------:R-:W-:Y:S08]  /*8410*/  HMMA.16816.F32 R72, R116.reuse, R128, R72 ;  /* 0x000000807448723c */ /* 0x040ff00000001848 */
[-C--:B------:R-:W-:Y:S01]  /*8420*/  HMMA.16816.F32 R76, R116, R130.reuse, R76 ;  /* 0x00000082744c723c */ /* 0x080fe2000000184c */
[--C-:B-1----:R-:W-:Y:S03]  /*8430*/  FFMA.FTZ R106, R211, c[0x0][0x2d0], -R110.reuse ;  /* 0x0000b400d36a7a23 */ /* 0x102fe6000001086e */
[----:B------:R-:W-:Y:S01]  /*8440*/  MOV R211, R154 ;  /* 0x0000009a00d37202 */ /* 0x000fe20000000f00 */
[----:B------:R1:W-:Y:S03]  /*8450*/  MUFU.EX2 R207, R106 ;  /* 0x0000006a00cf7308 */ /* 0x0003e60000000800 */
[C---:B------:R-:W-:Y:S01]  /*8460*/  HMMA.16816.F32 R80, R112.reuse, R130, R80 ;  /* 0x000000827050723c */ /* 0x040fe20000001850 */
[----:B------:R-:W3:Y:S07]  /*8470*/  LDSM.16.MT88.4 R128, [R218+0x900] ;  /* 0x00090000da80783b */ /* 0x000eee0000004200 */
[-C--:B--2---:R-:W-:Y:S08]  /*8480*/  HMMA.16816.F32 R84, R112, R120.reuse, R84 ;  /* 0x000000787054723c */ /* 0x084ff00000001854 */
[C---:B------:R-:W-:Y:S01]  /*8490*/  HMMA.16816.F32 R88, R116.reuse, R120, R88 ;  /* 0x000000787458723c */ /* 0x040fe20000001858 */
[----:B-1----:R-:W-:Y:S03]  /*84a0*/  FFMA.FTZ R106, R212, c[0x0][0x2d0], -R110 ;  /* 0x0000b400d46a7a23 */ /* 0x002fe6000001086e */
[----:B------:R-:W-:Y:S04]  /*84b0*/  MOV R212, R158 ;  /* 0x0000009e00d47202 */ /* 0x000fe80000000f00 */
[-C--:B------:R-:W-:Y:S01]  /*84c0*/  HMMA.16816.F32 R92, R116, R122.reuse, R92 ;  /* 0x0000007a745c723c */ /* 0x080fe2000000185c */
[----:B------:R1:W2:Y:S07]  /*84d0*/  MUFU.EX2 R206, R106 ;  /* 0x0000006a00ce7308 */ /* 0x0002ae0000000800 */
[----:B------:R-:W-:Y:S01]  /*84e0*/  HMMA.16816.F32 R96, R112, R122, R96 ;  /* 0x0000007a7060723c */ /* 0x000fe20000001860 */
[----:B------:R-:W2:Y:S06]  /*84f0*/  LDSM.16.MT88.4 R120, [R217+0x1900] ;  /* 0x00190000d978783b */ /* 0x000eac0000004200 */
[----:B------:R-:W-:Y:S02]  /*8500*/  F2FP.PACK_AB R112, R215, R237 ;  /* 0x000000edd770723e */ /* 0x000fe400000000ff */
[----:B----4-:R-:W-:Y:S03]  /*8510*/  F2FP.PACK_AB R113, R213, R214 ;  /* 0x000000d6d571723e */ /* 0x010fe600000000ff */
[----:B---3--:R-:W-:Y:S01]  /*8520*/  F2FP.PACK_AB R114, R208, R209 ;  /* 0x000000d1d072723e */ /* 0x008fe200000000ff */
[--C-:B-1----:R-:W-:Y:S01]  /*8530*/  FFMA.FTZ R106, R239, c[0x0][0x2d0], -R176.reuse ;  /* 0x0000b400ef6a7a23 */ /* 0x102fe200000108b0 */
[----:B--2---:R-:W-:Y:S02]  /*8540*/  F2FP.PACK_AB R115, R206, R207 ;  /* 0x000000cfce73723e */ /* 0x004fe400000000ff */
[----:B------:R-:W-:Y:S01]  /*8550*/  MOV R239, R157 ;  /* 0x0000009d00ef7202 */ /* 0x000fe20000000f00 */
[----:B------:R1:W2:Y:S04]  /*8560*/  MUFU.EX2 R205, R106 ;  /* 0x0000006a00cd7308 */ /* 0x0002a80000000800 */
[-C--:B------:R-:W-:Y:S01]  /*8570*/  HMMA.16816.F32 R4, R112, R124.reuse, R4 ;  /* 0x0000007c7004723c */ /* 0x080fe20000001804 */
[--C-:B-1----:R-:W-:Y:S01]  /*8580*/  FFMA.FTZ R106, R241, c[0x0][0x2d0], -R3.reuse ;  /* 0x0000b400f16a7a23 */ /* 0x102fe20000010803 */
[----:B--2---:R-:W-:Y:S02]  /*8590*/  F2FP.PACK_AB R116, R204, R205 ;  /* 0x000000cdcc74723e */ /* 0x004fe400000000ff */
[----:B------:R-:W-:Y:S02]  /*85a0*/  MOV R241, R155 ;  /* 0x0000009b00f17202 */ /* 0x000fe40000000f00 */
[----:B------:R1:W-:Y:S02]  /*85b0*/  MUFU.EX2 R202, R106 ;  /* 0x0000006a00ca7308 */ /* 0x0003e40000000800 */
[--C-:B-1----:R-:W-:Y:S01]  /*85c0*/  FFMA.FTZ R106, R242, c[0x0][0x2d0], -R3.reuse ;  /* 0x0000b400f26a7a23 */ /* 0x102fe20000010803 */
[----:B------:R-:W-:Y:S07]  /*85d0*/  MOV R242, R153 ;  /* 0x0000009900f27202 */ /* 0x000fee0000000f00 */
[----:B------:R1:W2:Y:S02]  /*85e0*/  MUFU.EX2 R203, R106 ;  /* 0x0000006a00cb7308 */ /* 0x0002a40000000800 */
[--C-:B-1----:R-:W-:Y:S01]  /*85f0*/  FFMA.FTZ R106, R243, c[0x0][0x2d0], -R176.reuse ;  /* 0x0000b400f36a7a23 */ /* 0x102fe200000108b0 */
[----:B--2---:R-:W-:Y:S02]  /*8600*/  F2FP.PACK_AB R117, R203, R202 ;  /* 0x000000cacb75723e */ /* 0x004fe400000000ff */
[----:B------:R-:W-:Y:S05]  /*8610*/  MOV R243, R152 ;  /* 0x0000009800f37202 */ /* 0x000fea0000000f00 */
[----:B------:R1:W-:Y:S02]  /*8620*/  MUFU.EX2 R200, R106 ;  /* 0x0000006a00c87308 */ /* 0x0003e40000000800 */
[----:B-1----:R-:W-:Y:S01]  /*8630*/  FFMA.FTZ R106, R244, c[0x0][0x2d0], -R176 ;  /* 0x0000b400f46a7a23 */ /* 0x002fe200000108b0 */
        /* <DEDUP_REMOVED lines=12> */
[----:B------:R1:W-:Y:S01]  /*8700*/  MUFU.EX2 R197, R106 ;  /* 0x0000006a00c57308 */ /* 0x0003e20000000800 */
[C---:B------:R-:W-:Y:S08]  /*8710*/  HMMA.16816.F32 R8, R116.reuse, R124, R8 ;  /* 0x0000007c7408723c */ /* 0x040ff00000001808 */
[-C--:B------:R-:W-:Y:S08]  /*8720*/  HMMA.16816.F32 R12, R116, R126.reuse, R12 ;  /* 0x0000007e740c723c */ /* 0x080ff0000000180c */
[C---:B------:R-:W-:Y:S01]  /*8730*/  HMMA.16816.F32 R16, R112.reuse, R126, R16 ;  /* 0x0000007e7010723c */ /* 0x040fe20000001810 */
[----:B------:R-:W2:Y:S03]  /*8740*/  LDSM.16.MT88.4 R124, [R218+0x1900] ;  /* 0x00190000da7c783b */ /* 0x000ea60000004200 */
[--C-:B-1----:R-:W-:Y:S01]  /*8750*/  FFMA.FTZ R106, R248, c[0x0][0x2d0], -R111.reuse ;  /* 0x0000b400f86a7a23 */ /* 0x102fe2000001086f */
[----:B------:R-:W-:Y:S02]  /*8760*/  MOV R248, R147 ;  /* 0x0000009300f87202 */ /* 0x000fe40000000f00 */
[----:B------:R-:W-:Y:S01]  /*8770*/  MOV R147, R184 ;  /* 0x000000b800937202 */ /* 0x000fe20000000f00 */
[-C--:B------:R-:W-:Y:S01]  /*8780*/  HMMA.16816.F32 R20, R112, R128.reuse, R20 ;  /* 0x000000807014723c */ /* 0x080fe20000001814 */
[----:B------:R1:W3:Y:S07]  /*8790*/  MUFU.EX2 R196, R106 ;  /* 0x0000006a00c47308 */ /* 0x0002ee0000000800 */
[C---:B------:R-:W-:Y:S08]  /*87a0*/  HMMA.16816.F32 R24, R116.reuse, R128, R24 ;  /* 0x000000807418723c */ /* 0x040ff00000001818 */
[-C--:B------:R-:W-:Y:S08]  /*87b0*/  HMMA.16816.F32 R28, R116, R130.reuse, R28 ;  /* 0x00000082741c723c */ /* 0x080ff0000000181c */
[C---:B------:R-:W-:Y:S01]  /*87c0*/  HMMA.16816.F32 R32, R112.reuse, R130, R32 ;  /* 0x000000827020723c */ /* 0x040fe20000001820 */
[--C-:B-1----:R-:W-:Y:S01]  /*87d0*/  FFMA.FTZ R106, R249, c[0x0][0x2d0], -R110.reuse ;  /* 0x0000b400f96a7a23 */ /* 0x102fe2000001086e */
[----:B------:R-:W1:Y:S02]  /*87e0*/  LDSM.16.MT88.4 R128, [R217+0x2900] ;  /* 0x00290000d980783b */ /* 0x000e640000004200 */
[----:B---3--:R-:W-:Y:S01]  /*87f0*/  F2FP.PACK_AB R108, R196, R197 ;  /* 0x000000c5c46c723e */ /* 0x008fe200000000ff */
[----:B------:R3:W-:Y:S01]  /*8800*/  MUFU.EX2 R194, R106 ;  /* 0x0000006a00c27308 */ /* 0x0007e20000000800 */
[----:B------:R-:W-:Y:S02]  /*8810*/  MOV R249, R145 ;  /* 0x0000009100f97202 */ /* 0x000fe40000000f00 */
[-C--:B------:R-:W-:Y:S01]  /*8820*/  HMMA.16816.F32 R36, R112, R120.reuse, R36 ;  /* 0x000000787024723c */ /* 0x080fe20000001824 */
[----:B------:R-:W-:Y:S07]  /*8830*/  MOV R145, R140 ;  /* 0x0000008c00917202 */ /* 0x000fee0000000f00 */
[C---:B------:R-:W-:Y:S08]  /*8840*/  HMMA.16816.F32 R40, R116.reuse, R120, R40 ;  /* 0x000000787428723c */ /* 0x040ff00000001828 */
[-C--:B------:R-:W-:Y:S01]  /*8850*/  HMMA.16816.F32 R44, R116, R122.reuse, R44 ;  /* 0x0000007a742c723c */ /* 0x080fe2000000182c */
[--C-:B---3--:R-:W-:Y:S03]  /*8860*/  FFMA.FTZ R106, R250, c[0x0][0x2d0], -R110.reuse ;  /* 0x0000b400fa6a7a23 */ /* 0x108fe6000001086e */
[----:B------:R-:W-:Y:S04]  /*8870*/  MOV R250, R144 ;  /* 0x0000009000fa7202 */ /* 0x000fe80000000f00 */
[C---:B------:R-:W-:Y:S01]  /*8880*/  HMMA.16816.F32 R48, R112.reuse, R122, R48 ;  /* 0x0000007a7030723c */ /* 0x040fe20000001830 */
[----:B------:R3:W-:Y:S01]  /*8890*/  MUFU.EX2 R195, R106 ;  /* 0x0000006a00c37308 */ /* 0x0007e20000000800 */
[----:B------:R-:W4:Y:S02]  /*88a0*/  LDSM.16.MT88.4 R120, [R218+0x2900] ;  /* 0x00290000da78783b */ /* 0x000f240000004200 */
[----:B------:R-:W-:Y:S04]  /*88b0*/  MOV R144, R141 ;  /* 0x0000008d00907202 */ /* 0x000fe80000000f00 */
[-C--:B--2---:R-:W-:Y:S08]  /*88c0*/  HMMA.16816.F32 R52, R112, R124.reuse, R52 ;  /* 0x0000007c7034723c */ /* 0x084ff00000001834 */
[C---:B------:R-:W-:Y:S08]  /*88d0*/  HMMA.16816.F32 R56, R116.reuse, R124, R56 ;  /* 0x0000007c7438723c */ /* 0x040ff00000001838 */
[-C--:B------:R-:W-:Y:S01]  /*88e0*/  HMMA.16816.F32 R60, R116, R126.reuse, R60 ;  /* 0x0000007e743c723c */ /* 0x080fe2000000183c */
[--C-:B---3--:R-:W-:Y:S04]  /*88f0*/  FFMA.FTZ R106, R180, c[0x0][0x2d0], -R111.reuse ;  /* 0x0000b400b46a7a23 */ /* 0x108fe8000001086f */
[----:B------:R2:W-:Y:S03]  /*8900*/  MUFU.EX2 R192, R106 ;  /* 0x0000006a00c07308 */ /* 0x0005e60000000800 */
[C---:B------:R-:W-:Y:S01]  /*8910*/  HMMA.16816.F32 R64, R112.reuse, R126, R64 ;  /* 0x0000007e7040723c */ /* 0x040fe20000001840 */
[----:B------:R-:W3:Y:S07]  /*8920*/  LDSM.16.MT88.4 R124, [R217+0xd00] ;  /* 0x000d0000d97c783b */ /* 0x000eee0000004200 */
[-C--:B-1----:R-:W-:Y:S08]  /*8930*/  HMMA.16816.F32 R68, R112, R128.reuse, R68 ;  /* 0x000000807044723c */ /* 0x082ff00000001844 */
[C---:B------:R-:W-:Y:S01]  /*8940*/  HMMA.16816.F32 R72, R116.reuse, R128, R72 ;  /* 0x000000807448723c */ /* 0x040fe20000001848 */
[----:B--2---:R-:W-:Y:S07]  /*8950*/  FFMA.FTZ R106, R181, c[0x0][0x2d0], -R111 ;  /* 0x0000b400b56a7a23 */ /* 0x004fee000001086f */
[-C--:B------:R-:W-:Y:S01]  /*8960*/  HMMA.16816.F32 R76, R116, R130.reuse, R76 ;  /* 0x00000082744c723c */ /* 0x080fe2000000184c */
[----:B------:R1:W2:Y:S07]  /*8970*/  MUFU.EX2 R193, R106 ;  /* 0x0000006a00c17308 */ /* 0x0002ae0000000800 */
[C---:B------:R-:W-:Y:S08]  /*8980*/  HMMA.16816.F32 R80, R112.reuse, R130, R80 ;  /* 0x000000827050723c */ /* 0x040ff00000001850 */
[-C--:B----4-:R-:W-:Y:S08]  /*8990*/  HMMA.16816.F32 R84, R112, R120.reuse, R84 ;  /* 0x000000787054723c */ /* 0x090ff00000001854 */
[C---:B------:R-:W-:Y:S01]  /*89a0*/  HMMA.16816.F32 R88, R116.reuse, R120, R88 ;  /* 0x000000787458723c */ /* 0x040fe20000001858 */
[----:B-1----:R-:W-:Y:S02]  /*89b0*/  FFMA.FTZ R106, R182, c[0x0][0x2d0], -R110 ;  /* 0x0000b400b66a7a23 */ /* 0x002fe4000001086e */
[----:B------:R-:W-:Y:S01]  /*89c0*/  LDSM.16.MT88.4 R180, [R217+0x2d00] ;  /* 0x002d0000d9b4783b */ /* 0x000fe20000004200 */
[----:B--2---:R-:W-:Y:S01]  /*89d0*/  F2FP.PACK_AB R110, R193, R192 ;  /* 0x000000c0c16e723e */ /* 0x004fe200000000ff */
[----:B------:R1:W2:Y:S03]  /*89e0*/  MUFU.EX2 R191, R106 ;  /* 0x0000006a00bf7308 */ /* 0x0002a60000000800 */
[-C--:B------:R-:W-:Y:S08]  /*89f0*/  HMMA.16816.F32 R92, R116, R122.reuse, R92 ;  /* 0x0000007a745c723c */ /* 0x080ff0000000185c */
[----:B------:R-:W-:Y:S01]  /*8a00*/  HMMA.16816.F32 R96, R112, R122, R96 ;  /* 0x0000007a7060723c */ /* 0x000fe20000001860 */
[--C-:B-1----:R-:W-:Y:S03]  /*8a10*/  FFMA.FTZ R106, R251, c[0x0][0x2d0], -R176.reuse ;  /* 0x0000b400fb6a7a23 */ /* 0x102fe600000108b0 */
[----:B--2---:R-:W-:Y:S01]  /*8a20*/  F2FP.PACK_AB R111, R190, R191 ;  /* 0x000000bfbe6f723e */ /* 0x004fe200000000ff */
[----:B------:R1:W-:Y:S02]  /*8a30*/  MUFU.EX2 R189, R106 ;  /* 0x0000006a00bd7308 */ /* 0x0003e40000000800 */
[--C-:B-1----:R-:W-:Y:S08]  /*8a40*/  FFMA.FTZ R106, R252, c[0x0][0x2d0], -R176.reuse ;  /* 0x0000b400fc6a7a23 */ /* 0x102ff000000108b0 */
[----:B------:R1:W-:Y:S02]  /*8a50*/  MUFU.EX2 R188, R106 ;  /* 0x0000006a00bc7308 */ /* 0x0003e40000000800 */
[--C-:B-1----:R-:W-:Y:S08]  /*8a60*/  FFMA.FTZ R106, R187, c[0x0][0x2d0], -R3.reuse ;  /* 0x0000b400bb6a7a23 */ /* 0x102ff00000010803 */
[----:B------:R1:W-:Y:S02]  /*8a70*/  MUFU.EX2 R187, R106 ;  /* 0x0000006a00bb7308 */ /* 0x0003e40000000800 */
[--C-:B-1----:R-:W-:Y:S01]  /*8a80*/  FFMA.FTZ R106, R143, c[0x0][0x2d0], -R3.reuse ;  /* 0x0000b4008f6a7a23 */ /* 0x102fe20000010803 */
[----:B------:R-:W-:Y:S01]  /*8a90*/  MOV R143, R142 ;  /* 0x0000008e008f7202 */ /* 0x000fe20000000f00 */
[----:B------:R-:W-:Y:S01]  /*8aa0*/  FFMA.FTZ R3, R109, c[0x0][0x2d0], -R3 ;  /* 0x0000b4006d037a23 */ /* 0x000fe20000010803 */
[----:B------:R-:W-:Y:S02]  /*8ab0*/  MOV R142, R139 ;  /* 0x0000008b008e7202 */ /* 0x000fe40000000f00 */
[----:B------:R-:W-:Y:S03]  /*8ac0*/  MOV R139, R186 ;  /* 0x000000ba008b7202 */ /* 0x000fe60000000f00 */
[----:B------:R1:W2:Y:S01]  /*8ad0*/  MUFU.EX2 R186, R106 ;  /* 0x0000006a00ba7308 */ /* 0x0002a20000000800 */
[----:B------:R-:W-:Y:S02]  /*8ae0*/  F2FP.PACK_AB R109, R195, R194 ;  /* 0x000000c2c36d723e */ /* 0x000fe400000000ff */
[----:B------:R-:W-:Y:S02]  /*8af0*/  MOV R251, R143 ;  /* 0x0000008f00fb7202 */ /* 0x000fe40000000f00 */
[----:B------:R-:W-:Y:S02]  /*8b00*/  MOV R252, R142 ;  /* 0x0000008e00fc7202 */ /* 0x000fe40000000f00 */
[----:B------:R-:W4:Y:S01]  /*8b10*/  LDSM.16.MT88.4 R140, [R218+0xd00] ;  /* 0x000d0000da8c783b */ /* 0x000f220000004200 */
[-C--:B---3--:R-:W-:Y:S07]  /*8b20*/  HMMA.16816.F32 R116, R108, R124.reuse, R4 ;  /* 0x0000007c6c74723c */ /* 0x088fee0000001804 */
[----:B------:R-:W-:Y:S02]  /*8b30*/  MOV R7, R179 ;  /* 0x000000b300077202 */ /* 0x000fe40000000f00 */
[----:B------:R-:W-:Y:S03]  /*8b40*/  MOV R5, R146 ;  /* 0x0000009200057202 */ /* 0x000fe60000000f00 */
[----:B------:R-:W-:Y:S02]  /*8b50*/  MOV R6, R145 ;  /* 0x0000009100067202 */ /* 0x000fe40000000f00 */
[----:B------:R-:W-:Y:S01]  /*8b60*/  MOV R4, R147 ;  /* 0x0000009300047202 */ /* 0x000fe20000000f00 */
[--C-:B-1----:R-:W-:Y:S01]  /*8b70*/  FFMA.FTZ R106, R185, c[0x0][0x2d0], -R176.reuse ;  /* 0x0000b400b96a7a23 */ /* 0x102fe200000108b0 */
[----:B--2---:R-:W-:Y:S03]  /*8b80*/  F2FP.PACK_AB R177, R186, R187 ;  /* 0x000000bbbab1723e */ /* 0x004fe600000000ff */
[----:B------:R1:W-:Y:S02]  /*8b90*/  MUFU.EX2 R185, R106 ;  /* 0x0000006a00b97308 */ /* 0x0003e40000000800 */
[----:B-1----:R-:W-:Y:S01]  /*8ba0*/  FFMA.FTZ R106, R159, c[0x0][0x2d0], -R176 ;  /* 0x0000b4009f6a7a23 */ /* 0x002fe200000108b0 */
[----:B------:R-:W-:Y:S01]  /*8bb0*/  F2FP.PACK_AB R176, R188, R189 ;  /* 0x000000bdbcb0723e */ /* 0x000fe200000000ff */
[----:B------:R-:W1:Y:S06]  /*8bc0*/  LDSM.16.MT88.4 R156, [R217+0x1d00] ;  /* 0x001d0000d99c783b */ /* 0x000e6c0000004200 */
[----:B------:R-:W-:Y:S10]  /*8bd0*/  MUFU.EX2 R184, R106 ;  /* 0x0000006a00b87308 */ /* 0x000ff40000000800 */
[----:B------:R2:W3:Y:S02]  /*8be0*/  MUFU.EX2 R106, R3 ;  /* 0x00000003006a7308 */ /* 0x0004e40000000800 */
[----:B--2---:R-:W-:Y:S02]  /*8bf0*/  MOV R3, R135 ;  /* 0x0000008700037202 */ /* 0x004fe40000000f00 */
[----:B---3--:R-:W-:Y:S02]  /*8c00*/  F2FP.PACK_AB R179, R106, R107 ;  /* 0x0000006b6ab3723e */ /* 0x008fe400000000ff */
[----:B------:R-:W-:Y:S02]  /*8c10*/  MOV R135, R133 ;  /* 0x0000008500877202 */ /* 0x000fe40000000f00 */
[----:B------:R-:W-:Y:S02]  /*8c20*/  MOV R133, R178 ;  /* 0x000000b200857202 */ /* 0x000fe40000000f00 */
[----:B------:R-:W-:Y:S07]  /*8c30*/  F2FP.PACK_AB R178, R184, R185 ;  /* 0x000000b9b8b2723e */ /* 0x000fee00000000ff */
[C---:B------:R-:W-:Y:S07]  /*8c40*/  HMMA.16816.F32 R112, R176.reuse, R124, R8 ;  /* 0x0000007cb070723c */ /* 0x040fee0000001808 */
[----:B------:R-:W-:Y:S01]  /*8c50*/  MOV R10, R137 ;  /* 0x00000089000a7202 */ /* 0x000fe20000000f00 */
[-C--:B------:R-:W-:Y:S01]  /*8c60*/  HMMA.16816.F32 R120, R176, R126.reuse, R12 ;  /* 0x0000007eb078723c */ /* 0x080fe2000000180c */
[----:B------:R-:W-:Y:S03]  /*8c70*/  MOV R11, R144 ;  /* 0x00000090000b7202 */ /* 0x000fe60000000f00 */
[----:B------:R-:W-:Y:S02]  /*8c80*/  MOV R9, R139 ;  /* 0x0000008b00097202 */ /* 0x000fe40000000f00 */
[----:B------:R-:W-:Y:S02]  /*8c90*/  MOV R8, R138 ;  /* 0x0000008a00087202 */ /* 0x000fe40000000f00 */
[C---:B------:R-:W-:Y:S01]  /*8ca0*/  HMMA.16816.F32 R124, R108.reuse, R126, R16 ;  /* 0x0000007e6c7c723c */ /* 0x040fe20000001810 */
[----:B------:R-:W2:Y:S03]  /*8cb0*/  LDL.LU R19, [R1+0x14] ;  /* 0x0000140001137983 */ /* 0x000ea60000300800 */
[----:B------:R-:W-:Y:S02]  /*8cc0*/  MOV R15, R133 ;  /* 0x00000085000f7202 */ /* 0x000fe40000000f00 */
[----:B------:R-:W-:Y:S02]  /*8cd0*/  MOV R13, R135 ;  /* 0x00000087000d7202 */ /* 0x000fe40000000f00 */
[-C--:B----4-:R-:W-:Y:S01]  /*8ce0*/  HMMA.16816.F32 R128, R108, R140.reuse, R20 ;  /* 0x0000008c6c80723c */ /* 0x090fe20000001814 */
[----:B------:R-:W-:Y:S03]  /*8cf0*/  MOV R18, R132 ;  /* 0x0000008400127202 */ /* 0x000fe60000000f00 */
[----:B------:R-:W-:Y:S02]  /*8d00*/  MOV R14, R134 ;  /* 0x00000086000e7202 */ /* 0x000fe40000000f00 */
[----:B------:R-:W-:Y:S02]  /*8d10*/  MOV R12, R136 ;  /* 0x00000088000c7202 */ /* 0x000fe40000000f00 */
[C---:B------:R-:W-:Y:S08]  /*8d20*/  HMMA.16816.F32 R132, R176.reuse, R140, R24 ;  /* 0x0000008cb084723c */ /* 0x040ff00000001818 */
        /* <DEDUP_REMOVED lines=13> */
[C---:B------:R-:W-:Y:S01]  /*8e00*/  HMMA.16816.F32 R80, R108.reuse, R182, R80 ;  /* 0x000000b66c50723c */ /* 0x040fe20000001850 */
[----:B--2---:R-:W-:Y:S03]  /*8e10*/  FFMA.FTZ R102, R102, R19, R18 ;  /* 0x0000001366667223 */ /* 0x004fe60000010012 */
[----:B------:R-:W-:Y:S02]  /*8e20*/  MOV R18, R5 ;  /* 0x0000000500127202 */ /* 0x000fe40000000f00 */
[----:B------:R-:W-:Y:S01]  /*8e30*/  MOV R5, R6 ;  /* 0x0000000600057202 */ /* 0x000fe20000000f00 */
[----:B------:R-:W-:Y:S01]  /*8e40*/  FADD.FTZ R9, R9, R102 ;  /* 0x0000006609097221 */ /* 0x000fe20000010000 */
[----:B------:R-:W-:Y:S04]  /*8e50*/  MOV R6, R7 ;  /* 0x0000000700067202 */ /* 0x000fe80000000f00 */
[----:B------:R-:W-:Y:S02]  /*8e60*/  MOV R7, R3 ;  /* 0x0000000300077202 */ /* 0x000fe40000000f00 */
        /* <DEDUP_REMOVED lines=16> */
[----:B------:R1:W5:Y:S01]  /*8f70*/  LDL.LU R216, [R1+0x54] ;  /* 0x0000540001d87983 */ /* 0x0003620000300800 */
[----:B------:R-:W-:Y:S02]  /*8f80*/  MOV R19, R12 ;  /* 0x0000000c00137202 */ /* 0x000fe40000000f00 */
[----:B------:R-:W-:Y:S01]  /*8f90*/  MOV R12, R13 ;  /* 0x0000000d000c7202 */ /* 0x000fe20000000f00 */
[----:B------:R-:W2:Y:S01]  /*8fa0*/  LDL.LU R17, [R1+0x18] ;  /* 0x0000180001117983 */ /* 0x000ea20000300800 */
[----:B------:R-:W-:Y:S02]  /*8fb0*/  MOV R13, R14 ;  /* 0x0000000e000d7202 */ /* 0x000fe40000000f00 */
[----:B------:R-:W-:Y:S01]  /*8fc0*/  MOV R14, R15 ;  /* 0x0000000f000e7202 */ /* 0x000fe20000000f00 */
[----:B------:R-:W3:Y:S01]  /*8fd0*/  LDL.LU R16, [R1+0x1c] ;  /* 0x00001c0001107983 */ /* 0x000ee20000300800 */
[----:B------:R-:W-:Y:S02]  /*8fe0*/  MOV R15, R10 ;  /* 0x0000000a000f7202 */ /* 0x000fe40000000f00 */
[----:B------:R-:W-:Y:S02]  /*8ff0*/  MOV R10, R4 ;  /* 0x00000004000a7202 */ /* 0x000fe40000000f00 */
[----:B------:R-:W4:Y:S01]  /*9000*/  LDL.LU R4, [R1+0x20] ;  /* 0x0000200001047983 */ /* 0x000f220000300800 */
[----:B--2---:R-:W-:Y:S01]  /*9010*/  FFMA.FTZ R101, R101, R17, R18 ;  /* 0x0000001165657223 */ /* 0x004fe20000010012 */
[----:B------:R-:W-:Y:S02]  /*9020*/  MOV R18, R13 ;  /* 0x0000000d00127202 */ /* 0x000fe40000000f00 */
[----:B------:R-:W-:Y:S01]  /*9030*/  MOV R13, R15 ;  /* 0x0000000f000d7202 */ /* 0x000fe20000000f00 */
[----:B---3--:R-:W-:Y:S01]  /*9040*/  FFMA.FTZ R100, R100, R16, R19 ;  /* 0x0000001064647223 */ /* 0x008fe20000010013 */
[----:B------:R-:W-:Y:S01]  /*9050*/  MOV R15, R5 ;  /* 0x00000005000f7202 */ /* 0x000fe20000000f00 */
[----:B------:R-:W-:Y:S01]  /*9060*/  FADD.FTZ R12, R12, R101 ;  /* 0x000000650c0c7221 */ /* 0x000fe20000010000 */
[----:B------:R-:W-:Y:S01]  /*9070*/  MOV R19, R14 ;  /* 0x0000000e00137202 */ /* 0x000fe20000000f00 */
[----:B------:R-:W-:Y:S01]  /*9080*/  FADD.FTZ R8, R8, R100 ;  /* 0x0000006408087221 */ /* 0x000fe20000010000 */
[----:B------:R-:W-:Y:S01]  /*9090*/  MOV R14, R10 ;  /* 0x0000000a000e7202 */ /* 0x000fe20000000f00 */
[----:B----4-:R-:W-:Y:S01]  /*90a0*/  FFMA.FTZ R0, R0, R4, R11 ;  /* 0x0000000400007223 */ /* 0x010fe2000001000b */
[----:B------:R-:W-:Y:S01]  /*90b0*/  MOV R10, R6 ;  /* 0x00000006000a7202 */ /* 0x000fe20000000f00 */
[----:B------:R-:W-:Y:S01]  /*90c0*/  FADD.FTZ R9, R19, R9 ;  /* 0x0000000913097221 */ /* 0x000fe20000010000 */
[----:B------:R-:W-:Y:S01]  /*90d0*/  MOV R11, R7 ;  /* 0x00000007000b7202 */ /* 0x000fe20000000f00 */
[----:B------:R-:W-:Y:S01]  /*90e0*/  FADD.FTZ R0, R18, R0 ;  /* 0x0000000012007221 */ /* 0x000fe20000010000 */
[----:B------:R-:W2:Y:S01]  /*90f0*/  LDSM.16.MT88.4 R4, [R218+0x2d00] ;  /* 0x002d0000da04783b */ /* 0x000ea20000004200 */
[----:B------:R-:W-:Y:S01]  /*9100*/  FADD.FTZ R12, R13, R12 ;  /* 0x0000000c0d0c7221 */ /* 0x000fe20000010000 */
[----:B------:R-:W-:Y:S01]  /*9110*/  MOV R100, R104 ;  /* 0x0000006800647202 */ /* 0x000fe20000000f00 */
[----:B------:R-:W-:Y:S02]  /*9120*/  FADD.FTZ R8, R14, R8 ;  /* 0x000000080e087221 */ /* 0x000fe40000010000 */
        /* <DEDUP_REMOVED lines=17> */
[----:B------:R-:W-:Y:S01]  /*9240*/  FADD.FTZ R0, R240, R10 ;  /* 0x0000000af0007221 */ /* 0x000fe20000010000 */
[-C--:B--2---:R-:W-:Y:S01]  /*9250*/  HMMA.16816.F32 R84, R108, R4.reuse, R84 ;  /* 0x000000046c54723c */ /* 0x084fe20000001854 */
[----:B------:R-:W-:Y:S02]  /*9260*/  FADD.FTZ R11, R212, R8 ;  /* 0x00000008d40b7221 */ /* 0x000fe40000010000 */
[----:B------:R-:W-:Y:S02]  /*9270*/  FADD.FTZ R10, R211, R3 ;  /* 0x00000003d30a7221 */ /* 0x000fe40000010000 */
[----:B------:R-:W-:Y:S02]  /*9280*/  FADD.FTZ R8, R237, R12 ;  /* 0x0000000ced087221 */ /* 0x000fe40000010000 */
[----:B------:R-:W-:Y:S01]  /*9290*/  FADD.FTZ R9, R210, R0 ;  /* 0x00000000d2097221 */ /* 0x000fe20000010000 */
[C---:B------:R-:W-:Y:S01]  /*92a0*/  HMMA.16816.F32 R88, R176.reuse, R4, R88 ;  /* 0x00000004b058723c */ /* 0x040fe20000001858 */
[----:B------:R-:W-:Y:S03]  /*92b0*/  FADD.FTZ R3, R214, R11 ;  /* 0x0000000bd6037221 */ /* 0x000fe60000010000 */
[----:B------:R-:W-:Y:S02]  /*92c0*/  FADD.FTZ R0, R205, R10 ;  /* 0x0000000acd007221 */ /* 0x000fe40000010000 */
[----:B------:R-:W-:Y:S02]  /*92d0*/  FADD.FTZ R11, R215, R8 ;  /* 0x00000008d70b7221 */ /* 0x000fe40000010000 */
[----:B------:R-:W-:Y:S01]  /*92e0*/  FADD.FTZ R12, R202, R9 ;  /* 0x00000009ca0c7221 */ /* 0x000fe20000010000 */
[-C--:B------:R-:W-:Y:S03]  /*92f0*/  HMMA.16816.F32 R92, R176, R6.reuse, R92 ;  /* 0x00000006b05c723c */ /* 0x080fe6000000185c */
[----:B------:R-:W-:Y:S02]  /*9300*/  FADD.FTZ R10, R213, R3 ;  /* 0x00000003d50a7221 */ /* 0x000fe40000010000 */
[----:B------:R-:W-:Y:S02]  /*9310*/  FADD.FTZ R9, R204, R0 ;  /* 0x00000000cc097221 */ /* 0x000fe40000010000 */
[----:B------:R-:W-:Y:S01]  /*9320*/  FADD.FTZ R3, R209, R11 ;  /* 0x0000000bd1037221 */ /* 0x000fe20000010000 */
[----:B------:R-:W-:Y:S01]  /*9330*/  HMMA.16816.F32 R96, R108, R6, R96 ;  /* 0x000000066c60723c */ /* 0x000fe20000001860 */
[----:B------:R-:W-:Y:S03]  /*9340*/  FADD.FTZ R8, R203, R12 ;  /* 0x0000000ccb087221 */ /* 0x000fe60000010000 */
[----:B------:R-:W-:Y:S02]  /*9350*/  FADD.FTZ R0, R207, R10 ;  /* 0x0000000acf007221 */ /* 0x000fe40000010000 */
[----:B------:R-:W-:Y:S02]  /*9360*/  FADD.FTZ R11, R200, R9 ;  /* 0x00000009c80b7221 */ /* 0x000fe40000010000 */
[----:B------:R-:W-:Y:S04]  /*9370*/  FADD.FTZ R9, R208, R3 ;  /* 0x00000003d0097221 */ /* 0x000fe80000010000 */
        /* <DEDUP_REMOVED lines=15> */
[----:B------:R-:W-:Y:S01]  /*9470*/  STL [R1+0x14], R5 ;  /* 0x0000140501007387 */ /* 0x000fe20000100800 */
[----:B------:R-:W-:Y:S02]  /*9480*/  FADD.FTZ R4, R190, R4 ;  /* 0x00000004be047221 */ /* 0x000fe40000010000 */
[----:B------:R-:W-:Y:S02]  /*9490*/  FADD.FTZ R0, R186, R8 ;  /* 0x00000008ba007221 */ /* 0x000fe40000010000 */
[----:B------:R-:W-:Y:S01]  /*94a0*/  FADD.FTZ R3, R184, R3 ;  /* 0x00000003b8037221 */ /* 0x000fe20000010000 */
[----:B------:R-:W-:Y:S01]  /*94b0*/  STL [R1+0x18], R4 ;  /* 0x0000180401007387 */ /* 0x000fe20000100800 */
[----:B------:R-:W-:Y:S01]  /*94c0*/  FADD.FTZ R0, R107, R0 ;  /* 0x000000006b007221 */ /* 0x000fe20000010000 */
[----:B------:R-:W-:Y:S02]  /*94d0*/  MOV R107, R2 ;  /* 0x00000002006b7202 */ /* 0x000fe40000000f00 */
[----:B------:R2:W-:Y:S01]  /*94e0*/  STL [R1+0x1c], R3 ;  /* 0x00001c0301007387 */ /* 0x0005e20000100800 */
[----:B------:R-:W-:Y:S01]  /*94f0*/  FADD.FTZ R0, R106, R0 ;  /* 0x000000006a007221 */ /* 0x000fe20000010000 */
[----:B------:R-:W-:Y:S04]  /*9500*/  MOV R106, R103 ;  /* 0x00000067006a7202 */ /* 0x000fe80000000f00 */
[----:B------:R1:W-:Y:S01]  /*9510*/  STL [R1+0x20], R0 ;  /* 0x0000200001007387 */ /* 0x0003e20000100800 */
[----:B--2---:R-:W-:Y:S01]  /*9520*/  MOV R3, R105 ;  /* 0x0000006900037202 */ /* 0x004fe20000000f00 */
[----:B-1---5:R-:W-:-:S05]  /*9530*/  @P0 BRA `(.L_x_3) ;  /* 0xffffc2f000000947 */ /* 0x022fca000383ffff */
.L_x_2:
[----:B--2---:R-:W2:Y:S01]  /*9540*/  LDL.LU R0, [R1+0x14] ;  /* 0x0000140001007983 */ /* 0x004ea20000300800 */
[----:B------:R-:W-:Y:S01]  /*9550*/  MOV R64, c[0x0][0x4e8] ;  /* 0x00013a0000407a02 */ /* 0x000fe20000000f00 */
[----:B------:R-:W1:Y:S01]  /*9560*/  S2UR UR7, SR_CTAID.Y ;  /* 0x00000000000779c3 */ /* 0x000e620000002600 */
[----:B------:R-:W-:Y:S01]  /*9570*/  ULDC.64 UR4, c[0x0][0x490] ;  /* 0x0001240000047ab9 */ /* 0x000fe20000000a00 */
[----:B------:R-:W3:Y:S04]  /*9580*/  LDL.LU R12, [R1+0x18] ;  /* 0x00001800010c7983 */ /* 0x000ee80000300800 */
[----:B------:R-:W4:Y:S04]  /*9590*/  LDL.LU R11, [R1+0x1c] ;  /* 0x00001c00010b7983 */ /* 0x000f280000300800 */
[----:B------:R-:W4:Y:S04]  /*95a0*/  LDL.LU R4, [R1+0x20] ;  /* 0x0000200001047983 */ /* 0x000f280000300800 */
[----:B------:R-:W4:Y:S04]  /*95b0*/  LDL.LU R10, [R1+0x44] ;  /* 0x00004400010a7983 */ /* 0x000f280000300800 */
[----:B------:R-:W4:Y:S04]  /*95c0*/  LDL.LU R5, [R1+0x50] ;  /* 0x0000500001057983 */ /* 0x000f280000300800 */
[----:B------:R-:W4:Y:S01]  /*95d0*/  LDL.LU R13, [R1+0x40] ;  /* 0x00004000010d7983 */ /* 0x000f220000300800 */
[----:B------:R-:W-:Y:S01]  /*95e0*/  ISETP.NE.AND P5, PT, R64, 0x1, PT ;  /* 0x000000014000780c */ /* 0x000fe20003fa5270 */
[----:B-1----:R-:W-:-:S02]  /*95f0*/  UIMAD.WIDE.U32 UR8, UR7, UR4, URZ ;  /* 0x00000004070872a5 */ /* 0x002fc4000f8e003f */
[----:B------:R-:W-:Y:S01]  /*9600*/  USHF.R.S32.HI UR6, URZ, 0x1f, UR7 ;  /* 0x0000001f3f067899 */ /* 0x000fe20008011407 */
[----:B------:R-:W-:Y:S01]  /*9610*/  MOV R66, 0xff800000 ;  /* 0xff80000000427802 */ /* 0x000fe20000000f00 */
[----:B------:R-:W4:Y:S02]  /*9620*/  LDL.LU R106, [R1+0x38] ;  /* 0x00003800016a7983 */ /* 0x000f240000300800 */
[----:B------:R-:W-:Y:S01]  /*9630*/  UIMAD UR4, UR6, UR4, URZ ;  /* 0x00000004060472a4 */ /* 0x000fe2000f8e023f */
[----:B------:R-:W-:Y:S01]  /*9640*/  MOV R65, 0xff800000 ;  /* 0xff80000000417802 */ /* 0x000fe20000000f00 */
[----:B------:R-:W4:Y:S02]  /*9650*/  LDL R102, [R1+0x3c] ;  /* 0x00003c0001667983 */ /* 0x000f240000100800 */
[----:B------:R-:W-:-:S04]  /*9660*/  UIMAD UR4, UR7, UR5, UR4 ;  /* 0x00000005070472a4 */ /* 0x000fc8000f8e0204 */
[----:B------:R-:W-:Y:S01]  /*9670*/  UIADD3 UR4, UR9, UR4, URZ ;  /* 0x0000000409047290 */ /* 0x000fe2000fffe03f */
[----:B------:R-:W-:Y:S06]  /*9680*/  BAR.SYNC.DEFER_BLOCKING 0x1, 0x80 ;  /* 0x0042000000007b1d */ /* 0x000fec0000010000 */
[----:B--2---:R-:W1:Y:S04]  /*9690*/  SHFL.BFLY PT, R6, R0, 0x2, 0x1f ;  /* 0x0c401f0000067f89 */ /* 0x004e6800000e0000 */
[----:B---3--:R-:W2:Y:S04]  /*96a0*/  SHFL.BFLY PT, R7, R12, 0x2, 0x1f ;  /* 0x0c401f000c077f89 */ /* 0x008ea800000e0000 */
[----:B----4-:R-:W3:Y:S04]  /*96b0*/  SHFL.BFLY PT, R8, R11, 0x2, 0x1f ;  /* 0x0c401f000b087f89 */ /* 0x010ee800000e0000 */
[----:B------:R-:W4:Y:S01]  /*96c0*/  SHFL.BFLY PT, R9, R4, 0x2, 0x1f ;  /* 0x0c401f0004097f89 */ /* 0x000f2200000e0000 */
[----:B-1----:R-:W-:-:S02]  /*96d0*/  FADD.FTZ R6, R6, R0 ;  /* 0x0000000006067221 */ /* 0x002fc40000010000 */
[----:B--2---:R-:W-:-:S03]  /*96e0*/  FADD.FTZ R7, R7, R12 ;  /* 0x0000000c07077221 */ /* 0x004fc60000010000 */
[----:B------:R-:W1:Y:S01]  /*96f0*/  SHFL.BFLY PT, R0, R6, 0x1, 0x1f ;  /* 0x0c201f0006007f89 */ /* 0x000e6200000e0000 */
[----:B---3--:R-:W-:-:S03]  /*9700*/  FADD.FTZ R8, R8, R11 ;  /* 0x0000000b08087221 */ /* 0x008fc60000010000 */
[----:B------:R-:W2:Y:S01]  /*9710*/  S2R R12, SR_TID.X ;  /* 0x00000000000c7919 */ /* 0x000ea20000002100 */
[----:B----4-:R-:W-:-:S03]  /*9720*/  FADD.FTZ R9, R9, R4 ;  /* 0x0000000409097221 */ /* 0x010fc60000010000 */
[----:B------:R-:W3:Y:S04]  /*9730*/  SHFL.BFLY PT, R3, R7, 0x1, 0x1f ;  /* 0x0c201f0007037f89 */ /* 0x000ee800000e0000 */
[----:B------:R-:W4:Y:S04]  /*9740*/  SHFL.BFLY PT, R4, R8, 0x1, 0x1f ;  /* 0x0c201f0008047f89 */ /* 0x000f2800000e0000 */
[----:B------:R-:W4:Y:S01]  /*9750*/  SHFL.BFLY PT, R11, R9, 0x1, 0x1f ;  /* 0x0c201f00090b7f89 */ /* 0x000f2200000e0000 */
[----:B-1----:R-:W-:Y:S01]  /*9760*/  FADD.FTZ R6, R6, R0 ;  /* 0x0000000006067221 */ /* 0x002fe20000010000 */
[----:B------:R-:W-:-:S02]  /*9770*/  SHF.R.S32.HI R0, RZ, 0x2, R10 ;  /* 0x00000002ff007819 */ /* 0x000fc4000001140a */
[----:B------:R-:W-:Y:S02]  /*9780*/  MOV R10, R13 ;  /* 0x0000000d000a7202 */ /* 0x000fe40000000f00 */
[----:B--2---:R-:W-:Y:S02]  /*9790*/  SHF.R.S32.HI R14, RZ, 0x1f, R12 ;  /* 0x0000001fff0e7819 */ /* 0x004fe4000001140c */
[----:B------:R-:W-:Y:S01]  /*97a0*/  LEA R63, R5, R0, 0x4 ;  /* 0x00000000053f7211 */ /* 0x000fe200078e20ff */
[----:B---3--:R-:W-:Y:S01]  /*97b0*/  FADD.FTZ R7, R7, R3 ;  /* 0x0000000307077221 */ /* 0x008fe20000010000 */
[----:B------:R-:W-:Y:S01]  /*97c0*/  LEA.HI R101, R14, R12, RZ, 0x5 ;  /* 0x0000000c0e657211 */ /* 0x000fe200078f28ff */
[----:B------:R-:W-:Y:S01]  /*97d0*/  @P5 IMAD.HI.U32 R3, R13, c[0x0][0x4ec], RZ ;  /* 0x00013b000d035a27 */ /* 0x000fe200078e00ff */
[----:B------:R-:W-:Y:S02]  /*97e0*/  FSETP.NE.FTZ.AND P3, PT, R6, RZ, PT ;  /* 0x000000ff0600720b */ /* 0x000fe40003f75000 */
[----:B------:R-:W-:Y:S01]  /*97f0*/  LOP3.LUT R5, R101, 0xffffffe0, RZ, 0xc0, !PT ;  /* 0xffffffe065057812 */ /* 0x000fe200078ec0ff */
[----:B----4-:R-:W-:Y:S01]  /*9800*/  FADD.FTZ R8, R8, R4 ;  /* 0x0000000408087221 */ /* 0x010fe20000010000 */
[----:B------:R-:W-:Y:S01]  /*9810*/  @P5 SHF.R.U32.HI R10, RZ, c[0x0][0x4f0], R3 ;  /* 0x00013c00ff0a5a19 */ /* 0x000fe20000011603 */
[----:B------:R-:W-:Y:S01]  /*9820*/  FADD.FTZ R9, R9, R11 ;  /* 0x0000000b09097221 */ /* 0x000fe20000010000 */
[----:B------:R-:W-:Y:S01]  /*9830*/  MOV R0, RZ ;  /* 0x000000ff00007202 */ /* 0x000fe20000000f00 */
[----:B------:R-:W-:Y:S01]  /*9840*/  IMAD.IADD R3, R12, 0x1, -R5 ;  /* 0x000000010c037824 */ /* 0x000fe200078e0a05 */
[----:B------:R-:W-:-:S02]  /*9850*/  FSETP.NE.FTZ.AND P1, PT, R8, RZ, PT ;  /* 0x000000ff0800720b */ /* 0x000fc40003f35000 */
[----:B------:R-:W-:Y:S02]  /*9860*/  FSETP.NE.FTZ.AND P0, PT, R9, RZ, PT ;  /* 0x000000ff0900720b */ /* 0x000fe40003f15000 */
[----:B------:R-:W-:Y:S01]  /*9870*/  LOP3.LUT P4, RZ, R3, 0x3, RZ, 0xc0, !PT ;  /* 0x0000000303ff7812 */ /* 0x000fe2000788c0ff */
[----:B------:R-:W-:Y:S01]  /*9880*/  IMAD.MOV.U32 R3, RZ, RZ, RZ ;  /* 0x000000ffff037224 */ /* 0x000fe200078e00ff */
[----:B------:R-:W1:Y:S01]  /*9890*/  @P3 MUFU.RCP R0, R6 ;  /* 0x0000000600003308 */ /* 0x000e620000001000 */
[----:B------:R-:W-:Y:S02]  /*98a0*/  FSETP.NE.FTZ.AND P2, PT, R7, RZ, PT ;  /* 0x000000ff0700720b */ /* 0x000fe40003f55000 */
[----:B------:R-:W-:Y:S02]  /*98b0*/  MOV R4, RZ ;  /* 0x000000ff00047202 */ /* 0x000fe40000000f00 */
[----:B------:R-:W-:Y:S02]  /*98c0*/  IADD3 R5, -R10, RZ, RZ ;  /* 0x000000ff0a057210 */ /* 0x000fe40007ffe1ff */
[----:B------:R-:W-:Y:S01]  /*98d0*/  LEA.HI R14, R14, R12, RZ, 0x2 ;  /* 0x0000000c0e0e7211 */ /* 0x000fe200078f10ff */
[----:B------:R-:W2:Y:S02]  /*98e0*/  @P1 MUFU.RCP R3, R8 ;  /* 0x0000000800031308 */ /* 0x000ea40000001000 */
[----:B------:R-:W-:Y:S01]  /*98f0*/  IMAD R100, R5, c[0x0][0x4e8], R13 ;  /* 0x00013a0005647a24 */ /* 0x000fe200078e020d */
[----:B------:R-:W-:Y:S01]  /*9900*/  LOP3.LUT R15, R14, 0xfffffffc, RZ, 0xc0, !PT ;  /* 0xfffffffc0e0f7812 */ /* 0x000fe200078ec0ff */
[----:B-1----:R-:W-:-:S02]  /*9910*/  FMUL.FTZ R117, R0, R117 ;  /* 0x0000007500757220 */ /* 0x002fc40000410000 */
[C---:B------:R-:W-:Y:S02]  /*9920*/  FMUL.FTZ R16, R0.reuse, R116 ;  /* 0x0000007400107220 */ /* 0x040fe40000410000 */
[C---:B------:R-:W-:Y:S02]  /*9930*/  FMUL.FTZ R125, R0.reuse, R125 ;  /* 0x0000007d007d7220 */ /* 0x040fe40000410000 */
[C---:B------:R-:W-:Y:S02]  /*9940*/  FMUL.FTZ R18, R0.reuse, R124 ;  /* 0x0000007c00127220 */ /* 0x040fe40000410000 */
[----:B--2---:R-:W-:Y:S02]  /*9950*/  FMUL.FTZ R56, R3, R76 ;  /* 0x0000004c03387220 */ /* 0x004fe40000410000 */
[C---:B------:R-:W-:Y:S01]  /*9960*/  FMUL.FTZ R129, R0.reuse, R129 ;  /* 0x0000008100817220 */ /* 0x040fe20000410000 */
[----:B------:R-:W1:Y:S01]  /*9970*/  S2R R76, SR_CTAID.X ;  /* 0x00000000004c7919 */ /* 0x000e620000002500 */
[----:B------:R-:W-:-:S02]  /*9980*/  FMUL.FTZ R43, R0, R128 ;  /* 0x00000080002b7220 */ /* 0x000fc40000410000 */
[C---:B------:R-:W-:Y:S02]  /*9990*/  FMUL.FTZ R141, R0.reuse, R141 ;  /* 0x0000008d008d7220 */ /* 0x040fe40000410000 */
[C---:B------:R-:W-:Y:S02]  /*99a0*/  FMUL.FTZ R39, R0.reuse, R140 ;  /* 0x0000008c00277220 */ /* 0x040fe40000410000 */
[C---:B------:R-:W-:Y:S02]  /*99b0*/  FMUL.FTZ R145, R0.reuse, R145 ;  /* 0x0000009100917220 */ /* 0x040fe40000410000 */
[C---:B------:R-:W-:Y:S02]  /*99c0*/  FMUL.FTZ R35, R0.reuse, R144 ;  /* 0x0000009000237220 */ /* 0x040fe40000410000 */
[C---:B------:R-:W-:Y:S02]  /*99d0*/  FMUL.FTZ R157, R0.reuse, R157 ;  /* 0x0000009d009d7220 */ /* 0x040fe40000410000 */
        /* <DEDUP_REMOVED lines=12> */
[----:B------:R-:W-:Y:S01]  /*9aa0*/  FMUL.FTZ R50, R0, R96 ;  /* 0x0000006000327220 */ /* 0x000fe20000410000 */
[----:B------:R-:W-:Y:S01]  /*9ab0*/  MOV R0, RZ ;  /* 0x000000ff00007202 */ /* 0x000fe20000000f00 */
[----:B------:R-:W2:Y:S01]  /*9ac0*/  @P3 MUFU.LG2 R6, R6 ;  /* 0x0000000600063308 */ /* 0x000ea20000000c00 */
[----:B------:R-:W-:-:S02]  /*9ad0*/  FMUL.FTZ R113, R3, R113 ;  /* 0x0000007103717220 */ /* 0x000fc40000410000 */
[C---:B------:R-:W-:Y:S02]  /*9ae0*/  FMUL.FTZ R20, R3.reuse, R112 ;  /* 0x0000007003147220 */ /* 0x040fe40000410000 */
[----:B------:R-:W-:-:S03]  /*9af0*/  FMUL.FTZ R121, R3, R121 ;  /* 0x0000007903797220 */ /* 0x000fc60000410000 */
[----:B------:R-:W-:Y:S01]  /*9b00*/  @P2 MUFU.RCP R4, R7 ;  /* 0x0000000700042308 */ /* 0x000fe20000001000 */
[C---:B------:R-:W-:Y:S02]  /*9b10*/  FMUL.FTZ R62, R3.reuse, R120 ;  /* 0x00000078033e7220 */ /* 0x040fe40000410000 */
[C---:B------:R-:W-:Y:S02]  /*9b20*/  FMUL.FTZ R133, R3.reuse, R133 ;  /* 0x0000008503857220 */ /* 0x040fe40000410000 */
[C---:B------:R-:W-:Y:S02]  /*9b30*/  FMUL.FTZ R41, R3.reuse, R132 ;  /* 0x0000008403297220 */ /* 0x040fe40000410000 */
[C---:B------:R-:W-:Y:S01]  /*9b40*/  FMUL.FTZ R137, R3.reuse, R137 ;  /* 0x0000008903897220 */ /* 0x040fe20000410000 */
[----:B------:R-:W3:Y:S01]  /*9b50*/  @P0 MUFU.RCP R0, R9 ;  /* 0x0000000900000308 */ /* 0x000ee20000001000 */
        /* <DEDUP_REMOVED lines=15> */
[----:B------:R-:W-:Y:S01]  /*9c50*/  FMUL.FTZ R48, R3, R92 ;  /* 0x0000005c03307220 */ /* 0x000fe20000410000 */
[----:B------:R-:W-:Y:S01]  /*9c60*/  @P3 MOV R3, 0x3f317218 ;  /* 0x3f31721800033802 */ /* 0x000fe20000000f00 */
[----:B------:R-:W4:Y:S01]  /*9c70*/  @P2 MUFU.LG2 R7, R7 ;  /* 0x0000000700072308 */ /* 0x000f220000000c00 */
[----:B--2---:R-:W-:Y:S01]  /*9c80*/  @P3 FMUL.FTZ R6, R6, 0.69314718246459960938 ;  /* 0x3f31721806063820 */ /* 0x004fe20000410000 */
[----:B------:R-:W-:Y:S02]  /*9c90*/  MOV R5, UR9 ;  /* 0x0000000900057c02 */ /* 0x000fe40008000f00 */
[----:B------:R-:W-:Y:S01]  /*9ca0*/  @P3 FMUL.FTZ R3, R3, c[0x0][0x2d0] ;  /* 0x0000b40003033a20 */ /* 0x000fe20000410000 */
[----:B------:R-:W-:Y:S01]  /*9cb0*/  MOV R68, 0xff800000 ;  /* 0xff80000000447802 */ /* 0x000fe20000000f00 */
[C---:B---3--:R-:W-:Y:S01]  /*9cc0*/  FMUL.FTZ R115, R0.reuse, R115 ;  /* 0x0000007300737220 */ /* 0x048fe20000410000 */
[----:B------:R-:W-:Y:S01]  /*9cd0*/  IADD3 R15, -R15, R12, RZ ;  /* 0x0000000c0f0f7210 */ /* 0x000fe20007ffe1ff */
        /* <DEDUP_REMOVED lines=22> */
[----:B------:R-:W-:Y:S01]  /*9e40*/  FMUL.FTZ R46, R0, R94 ;  /* 0x0000005e002e7220 */ /* 0x000fe20000410000 */
[----:B-1----:R-:W-:Y:S01]  /*9e50*/  LEA R0, R76, R63, 0x7 ;  /* 0x0000003f4c007211 */ /* 0x002fe200078e38ff */
[----:B------:R-:W-:Y:S02]  /*9e60*/  @P3 FFMA.FTZ R68, R3, R105, R6 ;  /* 0x0000006903443223 */ /* 0x000fe40000010006 */
[----:B------:R-:W1:Y:S01]  /*9e70*/  @P0 MUFU.LG2 R6, R9 ;  /* 0x0000000900060308 */ /* 0x000e620000000c00 */
[----:B------:R-:W-:Y:S01]  /*9e80*/  FMUL.FTZ R61, R4, R70 ;  /* 0x00000046043d7220 */ /* 0x000fe20000410000 */
[----:B------:R-:W-:Y:S01]  /*9e90*/  IADD3 R5, R0, 0x8, RZ ;  /* 0x0000000800057810 */ /* 0x000fe20007ffe0ff */
[----:B------:R-:W-:-:S02]  /*9ea0*/  IMAD R70, R64, c[0x0][0x388], RZ ;  /* 0x0000e20040467a24 */ /* 0x000fc400078e02ff */
        /* <DEDUP_REMOVED lines=22> */
[----:B------:R-:W-:Y:S01]  /*a010*/  FMUL.FTZ R49, R4, R98 ;  /* 0x0000006204317220 */ /* 0x000fe20000410000 */
[----:B------:R-:W2:Y:S01]  /*a020*/  @P1 MUFU.LG2 R8, R8 ;  /* 0x0000000800081308 */ /* 0x000ea20000000c00 */
[----:B------:R-:W-:Y:S01]  /*a030*/  IMAD.U32 R4, RZ, RZ, UR8 ;  /* 0x00000008ff047e24 */ /* 0x000fe2000f8e00ff */
[----:B------:R-:W-:-:S02]  /*a040*/  @P2 MOV R3, 0x3f317218 ;  /* 0x3f31721800032802 */ /* 0x000fc40000000f00 */
[-C--:B------:R-:W-:Y:S01]  /*a050*/  ISETP.GE.OR P6, PT, R5, R70.reuse, P4 ;  /* 0x000000460500720c */ /* 0x080fe200027c6670 */
[----:B------:R-:W-:Y:S01]  /*a060*/  IMAD.MOV.U32 R12, RZ, RZ, R4 ;  /* 0x000000ffff0c7224 */ /* 0x000fe200078e0004 */
[C---:B------:R-:W-:Y:S01]  /*a070*/  IADD3 R4, R0.reuse, 0x40, RZ ;  /* 0x0000004000047810 */ /* 0x040fe20007ffe0ff */
[----:B----4-:R-:W-:Y:S01]  /*a080*/  @P2 FMUL.FTZ R5, R7, 0.69314718246459960938 ;  /* 0x3f31721807052820 */ /* 0x010fe20000410000 */
[C---:B------:R-:W-:Y:S01]  /*a090*/  ISETP.GE.OR P3, PT, R0.reuse, R70, P4 ;  /* 0x000000460000720c */ /* 0x040fe20002766670 */
[----:B------:R-:W3:Y:S01]  /*a0a0*/  S2R R72, SR_CTAID.Z ;  /* 0x0000000000487919 */ /* 0x000ee20000002700 */
[----:B------:R-:W-:Y:S01]  /*a0b0*/  IADD3 R7, R0, 0x48, RZ ;  /* 0x0000004800077810 */ /* 0x000fe20007ffe0ff */
[----:B------:R-:W-:Y:S01]  /*a0c0*/  @P2 FMUL.FTZ R3, R3, c[0x0][0x2d0] ;  /* 0x0000b40003032a20 */ /* 0x000fe20000410000 */
[----:B------:R-:W-:Y:S01]  /*a0d0*/  @P0 MOV R0, 0x3f317218 ;  /* 0x3f31721800000802 */ /* 0x000fe20000000f00 */
[----:B-1----:R-:W-:Y:S02]  /*a0e0*/  @P0 FMUL.FTZ R6, R6, 0.69314718246459960938 ;  /* 0x3f31721806060820 */ /* 0x002fe40000410000 */
[----:B------:R-:W-:Y:S01]  /*a0f0*/  @P2 FFMA.FTZ R66, R3, R104, R5 ;  /* 0x0000006803422223 */ /* 0x000fe20000010005 */
[----:B------:R-:W-:Y:S01]  /*a100*/  @P1 MOV R3, 0x3f317218 ;  /* 0x3f31721800031802 */ /* 0x000fe20000000f00 */
[----:B------:R-:W-:-:S02]  /*a110*/  @P0 FMUL.FTZ R0, R0, c[0x0][0x2d0] ;  /* 0x0000b40000000a20 */ /* 0x000fc40000410000 */
[----:B------:R-:W-:Y:S01]  /*a120*/  IMAD.MOV.U32 R64, RZ, RZ, -0x800000 ;  /* 0xff800000ff407424 */ /* 0x000fe200078e00ff */
[----:B------:R-:W-:Y:S01]  /*a130*/  MOV R13, UR4 ;  /* 0x00000004000d7c02 */ /* 0x000fe20008000f00 */
[----:B------:R-:W-:Y:S01]  /*a140*/  @P0 FFMA.FTZ R64, R0, R2, R6 ;  /* 0x0000000200400223 */ /* 0x000fe20000010006 */
[----:B------:R-:W-:Y:S01]  /*a150*/  SHF.R.S32.HI R0, RZ, 0x2, R14 ;  /* 0x00000002ff007819 */ /* 0x000fe2000001140e */
[----:B------:R-:W-:Y:S01]  /*a160*/  ULDC.64 UR4, c[0x0][0x3e8] ;  /* 0x0000fa0000047ab9 */ /* 0x000fe20000000a00 */
[----:B------:R-:W-:Y:S01]  /*a170*/  P2R R67, PR, RZ, 0x40 ;  /* 0x00000040ff437803 */ /* 0x000fe20000000000 */
[----:B--2---:R-:W-:Y:S01]  /*a180*/  @P1 FMUL.FTZ R8, R8, 0.69314718246459960938 ;  /* 0x3f31721808081820 */ /* 0x004fe20000410000 */
[-C--:B------:R-:W-:Y:S01]  /*a190*/  ISETP.GE.OR P6, PT, R4, R70.reuse, P4 ;  /* 0x000000460400720c */ /* 0x080fe200027c6670 */
[----:B------:R-:W-:Y:S01]  /*a1a0*/  @P1 FMUL.FTZ R3, R3, c[0x0][0x2d0] ;  /* 0x0000b40003031a20 */ /* 0x000fe20000410000 */
[----:B------:R-:W-:Y:S01]  /*a1b0*/  UIMAD UR6, UR6, UR4, URZ ;  /* 0x00000004060672a4 */ /* 0x000fe2000f8e023f */
[----:B------:R-:W-:-:S02]  /*a1c0*/  ISETP.GE.OR P4, PT, R7, R70, P4 ;  /* 0x000000460700720c */ /* 0x000fc40002786670 */
[----:B------:R-:W-:Y:S01]  /*a1d0*/  LEA.HI R2, R15, R15, RZ, 0x1 ;  /* 0x0000000f0f027211 */ /* 0x000fe200078f08ff */
[----:B------:R-:W-:Y:S01]  /*a1e0*/  @P1 FFMA.FTZ R65, R3, R103, R8 ;  /* 0x0000006703411223 */ /* 0x000fe20000010008 */
[----:B------:R-:W-:Y:S01]  /*a1f0*/  SHF.R.S32.HI R7, RZ, 0x1f, R0 ;  /* 0x0000001fff077819 */ /* 0x000fe20000011400 */
[----:B------:R-:W-:Y:S01]  /*a200*/  UIMAD.WIDE.U32 UR8, UR7, UR4, URZ ;  /* 0x00000004070872a5 */ /* 0x000fe2000f8e003f */
[----:B------:R-:W-:Y:S01]  /*a210*/  SHF.R.S32.HI R3, RZ, 0x5, R101 ;  /* 0x00000005ff037819 */ /* 0x000fe20000011465 */
[----:B------:R-:W-:Y:S01]  /*a220*/  UIMAD UR5, UR7, UR5, UR6 ;  /* 0x00000005070572a4 */ /* 0x000fe2000f8e0206 */
[C---:B------:R-:W-:Y:S02]  /*a230*/  LOP3.LUT R6, R2.reuse, 0x1ffffffe, RZ, 0xc0, !PT ;  /* 0x1ffffffe02067812 */ /* 0x040fe400078ec0ff */
[----:B------:R-:W-:Y:S02]  /*a240*/  LEA.HI R7, R7, R0, RZ, 0x3 ;  /* 0x0000000007077211 */ /* 0x000fe400078f18ff */
[----:B------:R-:W-:Y:S01]  /*a250*/  SHF.L.U32 R2, R2, 0x5, RZ ;  /* 0x0000000502027819 */ /* 0x000fe200000006ff */
[----:B------:R-:W-:Y:S01]  /*a260*/  UIADD3 UR5, UR9, UR5, URZ ;  /* 0x0000000509057290 */ /* 0x000fe2000fffe03f */
[----:B------:R-:W-:-:S02]  /*a270*/  LEA R14, R3, R15, 0x8 ;  /* 0x0000000f030e7211 */ /* 0x000fc400078e40ff */
[----:B------:R-:W-:Y:S02]  /*a280*/  IADD3 R3, R15, -R6, RZ ;  /* 0x800000060f037210 */ /* 0x000fe40007ffe0ff */
[----:B------:R-:W-:Y:S02]  /*a290*/  LOP3.LUT R6, R7, 0xfffffff8, RZ, 0xc0, !PT ;  /* 0xfffffff807067812 */ /* 0x000fe400078ec0ff */
[----:B------:R-:W-:Y:S02]  /*a2a0*/  LOP3.LUT R2, R2, 0xffffffc0, RZ, 0xc0, !PT ;  /* 0xffffffc002027812 */ /* 0x000fe400078ec0ff */
[----:B---3--:R-:W-:Y:S02]  /*a2b0*/  SHF.R.S32.HI R8, RZ, 0x1f, R72 ;  /* 0x0000001fff087819 */ /* 0x008fe40000011448 */
[----:B------:R-:W-:Y:S02]  /*a2c0*/  MOV R4, UR8 ;  /* 0x0000000800047c02 */ /* 0x000fe40008000f00 */
[----:B------:R-:W-:Y:S01]  /*a2d0*/  MOV R5, UR9 ;  /* 0x0000000900057c02 */ /* 0x000fe20008000f00 */
[----:B------:R-:W-:Y:S01]  /*a2e0*/  IMAD.U32 R5, RZ, RZ, UR5 ;  /* 0x00000005ff057e24 */ /* 0x000fe2000f8e00ff */
[----:B------:R-:W-:Y:S01]  /*a2f0*/  IADD3 R7, R0, -R6, RZ ;  /* 0x8000000600077210 */ /* 0x000fe20007ffe0ff */
[----:B------:R-:W-:-:S02]  /*a300*/  IMAD R0, R3, 0x8, R2 ;  /* 0x0000000803007824 */ /* 0x000fc400078e0202 */
[----:B------:R-:W-:Y:S02]  /*a310*/  IMAD R9, R8, c[0x0][0x3f0], RZ ;  /* 0x0000fc0008097a24 */ /* 0x000fe400078e02ff */
[----:B------:R-:W-:Y:S01]  /*a320*/  IMAD.WIDE.U32 R2, R72, c[0x0][0x3f0], R4 ;  /* 0x0000fc0048027a25 */ /* 0x000fe200078e0004 */
[----:B------:R-:W-:-:S03]  /*a330*/  IADD3 R5, R63, R0, RZ ;  /* 0x000000003f057210 */ /* 0x000fc60007ffe0ff */
[----:B------:R-:W-:Y:S01]  /*a340*/  IMAD R6, R72, c[0x0][0x3f4], R9 ;  /* 0x0000fd0048067a24 */ /* 0x000fe200078e0209 */
[----:B------:R-:W-:Y:S02]  /*a350*/  LEA.HI R0, R7, R7, RZ, 0x1 ;  /* 0x0000000707007211 */ /* 0x000fe400078f08ff */
[----:B------:R-:W-:Y:S01]  /*a360*/  SHF.R.S32.HI R4, RZ, 0x1f, R10 ;  /* 0x0000001fff047819 */ /* 0x000fe2000001140a */
[----:B------:R-:W-:Y:S01]  /*a370*/  IMAD R8, R8, c[0x0][0x498], RZ ;  /* 0x0001260008087a24 */ /* 0x000fe200078e02ff */
[----:B------:R-:W-:Y:S02]  /*a380*/  LEA R9, R76, R5, 0x7 ;  /* 0x000000054c097211 */ /* 0x000fe400078e38ff */
[----:B------:R-:W-:Y:S02]  /*a390*/  IADD3 R3, R3, R6, RZ ;  /* 0x0000000603037210 */ /* 0x000fe40007ffe0ff */
[----:B------:R-:W-:Y:S01]  /*a3a0*/  LOP3.LUT R6, R0, 0x3fffffe, RZ, 0xc0, !PT ;  /* 0x03fffffe00067812 */ /* 0x000fe200078ec0ff */
[----:B------:R-:W-:Y:S01]  /*a3b0*/  IMAD R4, R4, c[0x0][0x3e0], RZ ;  /* 0x0000f80004047a24 */ /* 0x000fe200078e02ff */
[----:B------:R-:W-:Y:S01]  /*a3c0*/  SHF.R.S32.HI R0, RZ, 0x1, R0 ;  /* 0x00000001ff007819 */ /* 0x000fe20000011400 */
[----:B------:R-:W-:Y:S01]  /*a3d0*/  IMAD R63, R72, c[0x0][0x49c], R8 ;  /* 0x00012700483f7a24 */ /* 0x000fe200078e0208 */
[----:B------:R-:W-:Y:S01]  /*a3e0*/  IADD3 R8, R7, -R6, RZ ;  /* 0x8000000607087210 */ /* 0x000fe20007ffe0ff */
[----:B------:R-:W-:Y:S01]  /*a3f0*/  @P5 IMAD.HI.U32 R5, R9, c[0x0][0x4ec], RZ ;  /* 0x00013b0009055a27 */ /* 0x000fe200078e00ff */
[----:B------:R-:W-:-:S03]  /*a400*/  SHF.L.U32 R6, R0, 0x6, RZ ;  /* 0x0000000600067819 */ /* 0x000fc600000006ff */
[C---:B------:R-:W-:Y:S02]  /*a410*/  IMAD R7, R10.reuse, c[0x0][0x3e4], R4 ;  /* 0x0000f9000a077a24 */ /* 0x040fe400078e0204 */
[----:B------:R-:W-:Y:S01]  /*a420*/  IMAD.MOV.U32 R4, RZ, RZ, R9 ;  /* 0x000000ffff047224 */ /* 0x000fe200078e0009 */
[----:B------:R-:W-:Y:S01]  /*a430*/  @P5 SHF.R.U32.HI R4, RZ, c[0x0][0x4f0], R5 ;  /* 0x00013c00ff045a19 */ /* 0x000fe20000011605 */
[----:B------:R-:W-:Y:S01]  /*a440*/  IMAD.WIDE.U32 R2, R10, c[0x0][0x3e0], R2 ;  /* 0x0000f8000a027a25 */ /* 0x000fe200078e0002 */
[----:B------:R-:W-:Y:S02]  /*a450*/  LOP3.LUT R5, R6, 0xc0, RZ, 0xc0, !PT ;  /* 0x000000c006057812 */ /* 0x000fe400078ec0ff */
[----:B------:R-:W-:Y:S02]  /*a460*/  LEA R10, R8, R14, 0x4 ;  /* 0x0000000e080a7211 */ /* 0x000fe400078e20ff */
[C---:B------:R-:W-:Y:S02]  /*a470*/  LOP3.LUT P1, RZ, R0.reuse, 0x2, RZ, 0xc0, !PT ;  /* 0x0000000200ff7812 */ /* 0x040fe4000782c0ff */
[----:B------:R-:W-:-:S02]  /*a480*/  LOP3.LUT R8, R0, 0x1, RZ, 0xc0, !PT ;  /* 0x0000000100087812 */ /* 0x000fc400078ec0ff */
[----:B------:R-:W-:Y:S02]  /*a490*/  IADD3 R6, -R4, RZ, RZ ;  /* 0x000000ff04067210 */ /* 0x000fe40007ffe1ff */
[----:B------:R-:W-:Y:S01]  /*a4a0*/  LEA.HI R0, R5, R5, RZ, 0x1d ;  /* 0x0000000505007211 */ /* 0x000fe200078fe8ff */
[----:B------:R-:W-:Y:S01]  /*a4b0*/  IMAD.WIDE.U32 R12, R72, c[0x0][0x498], R12 ;  /* 0x00012600480c7a25 */ /* 0x000fe200078e000c */
[----:B------:R-:W-:Y:S02]  /*a4c0*/  IADD3 R3, R3, R7, RZ ;  /* 0x0000000703037210 */ /* 0x000fe40007ffe0ff */
[----:B------:R-:W-:Y:S01]  /*a4d0*/  SHF.R.S32.HI R5, RZ, 0x1f, R100 ;  /* 0x0000001fff057819 */ /* 0x000fe20000011464 */
[----:B------:R-:W-:Y:S01]  /*a4e0*/  IMAD R6, R6, c[0x0][0x4e8], R9 ;  /* 0x00013a0006067a24 */ /* 0x000fe200078e0209 */
[----:B------:R-:W-:Y:S01]  /*a4f0*/  ISETP.NE.U32.AND P2, PT, R8, 0x1, PT ;  /* 0x000000010800780c */ /* 0x000fe20003f45070 */
[----:B------:R-:W-:Y:S01]  /*a500*/  IMAD.U32 R0, R10, 0x2, R0 ;  /* 0x000000020a007824 */ /* 0x000fe200078e0000 */
[----:B------:R-:W-:Y:S01]  /*a510*/  SHF.R.S32.HI R7, RZ, 0x1f, R4 ;  /* 0x0000001fff077819 */ /* 0x000fe20000011404 */
[----:B------:R-:W-:Y:S01]  /*a520*/  IMAD R5, R5, c[0x0][0x3d8], RZ ;  /* 0x0000f60005057a24 */ /* 0x000fe200078e02ff */
[----:B------:R-:W-:Y:S01]  /*a530*/  IADD3 R4, P0, R4, R12, RZ ;  /* 0x0000000c04047210 */ /* 0x000fe20007f1e0ff */
[----:B------:R-:W-:Y:S01]  /*a540*/  IMAD.WIDE.U32 R14, R100, c[0x0][0x3d8], R2 ;  /* 0x0000f600640e7a25 */ /* 0x000fe200078e0002 */
[----:B------:R-:W-:-:S02]  /*a550*/  SHF.R.S32.HI R3, RZ, 0x1f, R6 ;  /* 0x0000001fff037819 */ /* 0x000fc40000011406 */
[----:B------:R-:W-:Y:S02]  /*a560*/  SHF.L.U32 R0, R0, 0x1, RZ ;  /* 0x0000000100007819 */ /* 0x000fe400000006ff */
[----:B------:R-:W-:Y:S01]  /*a570*/  ISETP.NE.AND P5, PT, R67, RZ, PT ;  /* 0x000000ff4300720c */ /* 0x000fe20003fa5270 */
[----:B------:R-:W-:Y:S01]  /*a580*/  IMAD R67, R100, c[0x0][0x3dc], R5 ;  /* 0x0000f70064437a24 */ /* 0x000fe200078e0205 */
[----:B------:R-:W-:Y:S01]  /*a590*/  IADD3.X R5, R7, R13, R63, P0, !PT ;  /* 0x0000000d07057210 */ /* 0x000fe200007fe43f */
[----:B------:R-:W-:Y:S01]  /*a5a0*/  IMAD R3, R3, c[0x0][0x488], RZ ;  /* 0x0001220003037a24 */ /* 0x000fe200078e02ff */
[C---:B------:R-:W-:Y:S02]  /*a5b0*/  IADD3 R7, R0.reuse, 0x80, RZ ;  /* 0x0000008000077810 */ /* 0x040fe40007ffe0ff */
[----:B------:R-:W-:Y:S01]  /*a5c0*/  IADD3 R2, R0, 0x70, RZ ;  /* 0x0000007000027810 */ /* 0x000fe20007ffe0ff */
[----:B------:R-:W-:Y:S01]  /*a5d0*/  IMAD.WIDE.U32 R4, R6, c[0x0][0x488], R4 ;  /* 0x0001220006047a25 */ /* 0x000fe200078e0004 */
[----:B------:R-:W-:-:S02]  /*a5e0*/  @P2 IADD3 R2, R7, 0x10, RZ ;  /* 0x0000001007022810 */ /* 0x000fc40007ffe0ff */
[----:B------:R-:W-:Y:S01]  /*a5f0*/  MOV R7, 0x20 ;  /* 0x0000002000077802 */ /* 0x000fe20000000f00 */
[----:B------:R-:W-:Y:S01]  /*a600*/  IMAD R3, R6, c[0x0][0x48c], R3 ;  /* 0x0001230006037a24 */ /* 0x000fe200078e0203 */
[----:B------:R-:W-:Y:S02]  /*a610*/  F2FP.PACK_AB R16, R117, R16 ;  /* 0x000000107510723e */ /* 0x000fe400000000ff */
[----:B------:R-:W-:Y:S02]  /*a620*/  F2FP.PACK_AB R11, R119, R11 ;  /* 0x0000000b770b723e */ /* 0x000fe400000000ff */
[----:B------:R-:W-:Y:S02]  /*a630*/  SEL R7, R7, 0xffffffe0, !P1 ;  /* 0xffffffe007077807 */ /* 0x000fe40004800000 */
[----:B------:R-:W-:Y:S02]  /*a640*/  LEA R6, P0, R4, c[0x0][0x450], 0x2 ;  /* 0x0001140004067a11 */ /* 0x000fe400078010ff */
[----:B------:R-:W-:-:S02]  /*a650*/  IADD3 R5, R5, R3, RZ ;  /* 0x0000000305057210 */ /* 0x000fc40007ffe0ff */
[----:B------:R-:W-:Y:S02]  /*a660*/  F2FP.PACK_AB R18, R125, R18 ;  /* 0x000000127d12723e */ /* 0x000fe400000000ff */
[----:B------:R-:W-:Y:S02]  /*a670*/  F2FP.PACK_AB R17, R127, R17 ;  /* 0x000000117f11723e */ /* 0x000fe400000000ff */
[----:B------:R-:W-:Y:S02]  /*a680*/  F2FP.PACK_AB R20, R113, R20 ;  /* 0x000000147114723e */ /* 0x000fe400000000ff */
[----:B------:R-:W-:Y:S02]  /*a690*/  F2FP.PACK_AB R19, R115, R19 ;  /* 0x000000137313723e */ /* 0x000fe400000000ff */
[----:B------:R-:W-:Y:S02]  /*a6a0*/  F2FP.PACK_AB R62, R121, R62 ;  /* 0x0000003e793e723e */ /* 0x000fe400000000ff */
[----:B------:R-:W-:Y:S01]  /*a6b0*/  F2FP.PACK_AB R44, R123, R44 ;  /* 0x0000002c7b2c723e */ /* 0x000fe200000000ff */
[----:B------:R-:W-:Y:S01]  /*a6c0*/  STS [R0+0x80], R16 ;  /* 0x0000801000007388 */ /* 0x000fe20000000800 */
[----:B------:R-:W-:-:S02]  /*a6d0*/  F2FP.PACK_AB R43, R129, R43 ;  /* 0x0000002b812b723e */ /* 0x000fc400000000ff */
[----:B------:R-:W-:Y:S01]  /*a6e0*/  F2FP.PACK_AB R42, R131, R42 ;  /* 0x0000002a832a723e */ /* 0x000fe200000000ff */
[----:B------:R-:W-:Y:S01]  /*a6f0*/  STS [R0+0x280], R11 ;  /* 0x0002800b00007388 */ /* 0x000fe20000000800 */
[----:B------:R-:W-:Y:S02]  /*a700*/  IADD3 R3, R0, R7, RZ ;  /* 0x0000000700037210 */ /* 0x000fe40007ffe0ff */
[----:B------:R-:W-:Y:S01]  /*a710*/  LEA.HI.X R5, R4, c[0x0][0x454], R5, 0x2, P0 ;  /* 0x0001150004057a11 */ /* 0x000fe200000f1405 */
[----:B------:R-:W-:Y:S01]  /*a720*/  IMAD.IADD R4, R7, 0x1, R2 ;  /* 0x0000000107047824 */ /* 0x000fe200078e0202 */
[----:B------:R-:W-:Y:S01]  /*a730*/  F2FP.PACK_AB R39, R141, R39 ;  /* 0x000000278d27723e */ /* 0x000fe200000000ff */
[----:B------:R-:W-:Y:S01]  /*a740*/  STS [R2], R18 ;  /* 0x0000001202007388 */ /* 0x000fe20000000800 */
[----:B------:R-:W-:Y:S02]  /*a750*/  F2FP.PACK_AB R38, R143, R38 ;  /* 0x000000268f26723e */ /* 0x000fe400000000ff */
[----:B------:R-:W-:Y:S01]  /*a760*/  F2FP.PACK_AB R41, R133, R41 ;  /* 0x000000298529723e */ /* 0x000fe200000000ff */
[----:B------:R-:W-:Y:S01]  /*a770*/  STS [R2+0x200], R17 ;  /* 0x0002001102007388 */ /* 0x000fe20000000800 */
[----:B------:R-:W-:-:S02]  /*a780*/  F2FP.PACK_AB R40, R135, R40 ;  /* 0x000000288728723e */ /* 0x000fc400000000ff */
[----:B------:R-:W-:Y:S01]  /*a790*/  F2FP.PACK_AB R37, R137, R37 ;  /* 0x000000258925723e */ /* 0x000fe200000000ff */
[----:B------:R-:W-:Y:S01]  /*a7a0*/  STS [R0+0x1080], R20 ;  /* 0x0010801400007388 */ /* 0x000fe20000000800 */
[----:B------:R-:W-:Y:S02]  /*a7b0*/  F2FP.PACK_AB R36, R139, R36 ;  /* 0x000000248b24723e */ /* 0x000fe400000000ff */
[----:B------:R-:W-:Y:S01]  /*a7c0*/  F2FP.PACK_AB R35, R145, R35 ;  /* 0x000000239123723e */ /* 0x000fe200000000ff */
[----:B------:R-:W-:Y:S01]  /*a7d0*/  STS [R0+0x1280], R19 ;  /* 0x0012801300007388 */ /* 0x000fe20000000800 */
[----:B------:R-:W-:Y:S02]  /*a7e0*/  F2FP.PACK_AB R34, R147, R34 ;  /* 0x000000229322723e */ /* 0x000fe400000000ff */
[----:B------:R-:W-:Y:S01]  /*a7f0*/  F2FP.PACK_AB R31, R157, R31 ;  /* 0x0000001f9d1f723e */ /* 0x000fe200000000ff */
[----:B------:R-:W-:Y:S01]  /*a800*/  STS [R2+0x1000], R62 ;  /* 0x0010003e02007388 */ /* 0x000fe20000000800 */
[----:B------:R-:W-:-:S03]  /*a810*/  F2FP.PACK_AB R30, R159, R30 ;  /* 0x0000001e9f1e723e */ /* 0x000fc600000000ff */
[----:B------:R-:W-:Y:S01]  /*a820*/  STS [R2+0x1200], R44 ;  /* 0x0012002c02007388 */ /* 0x000fe20000000800 */
[----:B------:R-:W-:Y:S02]  /*a830*/  F2FP.PACK_AB R33, R149, R33 ;  /* 0x000000219521723e */ /* 0x000fe400000000ff */
[----:B------:R-:W-:Y:S01]  /*a840*/  F2FP.PACK_AB R32, R151, R32 ;  /* 0x000000209720723e */ /* 0x000fe200000000ff */
[----:B------:R-:W-:Y:S01]  /*a850*/  STS [R3+0x80], R43 ;  /* 0x0000802b03007388 */ /* 0x000fe20000000800 */
[----:B------:R-:W-:-:S03]  /*a860*/  F2FP.PACK_AB R29, R153, R29 ;  /* 0x0000001d991d723e */ /* 0x000fc600000000ff */
[----:B------:R-:W-:Y:S01]  /*a870*/  STS [R3+0x280], R42 ;  /* 0x0002802a03007388 */ /* 0x000fe20000000800 */
[----:B------:R-:W-:-:S03]  /*a880*/  F2FP.PACK_AB R28, R155, R28 ;  /* 0x0000001c9b1c723e */ /* 0x000fc600000000ff */
[----:B------:R-:W-:Y:S01]  /*a890*/  STS [R4], R39 ;  /* 0x0000002704007388 */ /* 0x000fe20000000800 */
[----:B------:R-:W-:-:S03]  /*a8a0*/  F2FP.PACK_AB R27, R161, R27 ;  /* 0x0000001ba11b723e */ /* 0x000fc600000000ff */
[----:B------:R-:W-:Y:S01]  /*a8b0*/  STS [R4+0x200], R38 ;  /* 0x0002002604007388 */ /* 0x000fe20000000800 */
        /* <DEDUP_REMOVED lines=23> */
[----:B------:R-:W-:Y:S04]  /*aa30*/  STS [R2+0x3200], R28 ;  /* 0x0032001c02007388 */ /* 0x000fe80000000800 */
        /* <DEDUP_REMOVED lines=9> */
[----:B------:R1:W-:Y:S04]  /*aad0*/  STS [R0+0x4280], R61 ;  /* 0x0042803d00007388 */ /* 0x0003e80000000800 */
[----:B------:R-:W-:Y:S04]  /*aae0*/  STS [R2+0x4000], R58 ;  /* 0x0040003a02007388 */ /* 0x000fe80000000800 */
[----:B------:R-:W-:Y:S04]  /*aaf0*/  STS [R2+0x4200], R57 ;  /* 0x0042003902007388 */ /* 0x000fe80000000800 */
[----:B------:R2:W-:Y:S04]  /*ab00*/  STS [R0+0x5080], R60 ;  /* 0x0050803c00007388 */ /* 0x0005e80000000800 */
[----:B-1----:R1:W5:Y:S04]  /*ab10*/  LDL R61, [R1+0x24] ;  /* 0x00002400013d7983 */ /* 0x0023680000100800 */
[----:B--2---:R1:W5:Y:S01]  /*ab20*/  LDL R60, [R1+0x28] ;  /* 0x00002800013c7983 */ /* 0x0043620000100800 */
[----:B------:R-:W-:-:S02]  /*ab30*/  F2FP.PACK_AB R59, R75, R59 ;  /* 0x0000003b4b3b723e */ /* 0x000fc400000000ff */
[----:B------:R-:W-:Y:S02]  /*ab40*/  F2FP.PACK_AB R56, R77, R56 ;  /* 0x000000384d38723e */ /* 0x000fe400000000ff */
[----:B------:R-:W-:Y:S02]  /*ab50*/  F2FP.PACK_AB R55, R79, R55 ;  /* 0x000000374f37723e */ /* 0x000fe400000000ff */
[----:B------:R-:W-:Y:S02]  /*ab60*/  F2FP.PACK_AB R54, R85, R54 ;  /* 0x000000365536723e */ /* 0x000fe400000000ff */
[----:B------:R-:W-:Y:S02]  /*ab70*/  F2FP.PACK_AB R53, R87, R53 ;  /* 0x000000355735723e */ /* 0x000fe400000000ff */
[----:B------:R-:W-:Y:S02]  /*ab80*/  F2FP.PACK_AB R50, R97, R50 ;  /* 0x000000326132723e */ /* 0x000fe400000000ff */
[----:B------:R-:W-:Y:S01]  /*ab90*/  F2FP.PACK_AB R49, R99, R49 ;  /* 0x000000316331723e */ /* 0x000fe200000000ff */
[----:B------:R2:W-:Y:S01]  /*aba0*/  STS [R0+0x5280], R59 ;  /* 0x0052803b00007388 */ /* 0x0005e20000000800 */
[----:B------:R-:W-:-:S02]  /*abb0*/  F2FP.PACK_AB R52, R89, R52 ;  /* 0x000000345934723e */ /* 0x000fc400000000ff */
[----:B------:R-:W-:Y:S01]  /*abc0*/  F2FP.PACK_AB R51, R91, R51 ;  /* 0x000000335b33723e */ /* 0x000fe200000000ff */
[----:B------:R-:W-:Y:S01]  /*abd0*/  STS [R2+0x5000], R56 ;  /* 0x0050003802007388 */ /* 0x000fe20000000800 */
[----:B------:R-:W-:Y:S02]  /*abe0*/  F2FP.PACK_AB R48, R93, R48 ;  /* 0x000000305d30723e */ /* 0x000fe400000000ff */
[----:B------:R-:W-:Y:S01]  /*abf0*/  F2FP.PACK_AB R46, R95, R46 ;  /* 0x0000002e5f2e723e */ /* 0x000fe200000000ff */
        /* <DEDUP_REMOVED lines=9> */
[----:B------:R-:W-:Y:S04]  /*ac90*/  SHFL.IDX PT, R10, R6, RZ, 0x1c1f ;  /* 0x001c1fff060a7589 */ /* 0x000fe800000e0000 */
[----:B------:R-:W3:Y:S04]  /*aca0*/  SHFL.IDX PT, R11, R5, RZ, 0x1c1f ;  /* 0x001c1fff050b7589 */ /* 0x000ee800000e0000 */
[----:B------:R-:W-:Y:S06]  /*acb0*/  BAR.SYNC.DEFER_BLOCKING 0x1, 0x80 ;  /* 0x0042000000007b1d */ /* 0x000fec0000010000 */
[----:B------:R-:W-:Y:S04]  /*acc0*/  SHFL.IDX PT, R8, R6, 0x1, 0x1c1f ;  /* 0x003c1f0006087f89 */ /* 0x000fe800000e0000 */
[----:B------:R-:W4:Y:S04]  /*acd0*/  SHFL.IDX PT, R9, R5, 0x1, 0x1c1f ;  /* 0x003c1f0005097f89 */ /* 0x000f2800000e0000 */
[----:B------:R-:W-:Y:S04]  /*ace0*/  SHFL.IDX PT, R12, R6, 0x2, 0x1c1f ;  /* 0x005c1f00060c7f89 */ /* 0x000fe800000e0000 */
[----:B------:R-:W1:Y:S04]  /*acf0*/  SHFL.IDX PT, R13, R5, 0x2, 0x1c1f ;  /* 0x005c1f00050d7f89 */ /* 0x000e6800000e0000 */
[----:B------:R-:W-:Y:S04]  /*ad00*/  SHFL.IDX PT, R6, R6, 0x3, 0x1c1f ;  /* 0x007c1f0006067f89 */ /* 0x000fe800000e0000 */
[----:B------:R1:W1:Y:S01]  /*ad10*/  SHFL.IDX PT, R7, R5, 0x3, 0x1c1f ;  /* 0x007c1f0005077f89 */ /* 0x00026200000e0000 */
[----:B--2---:R-:W-:-:S03]  /*ad20*/  SHF.L.U32 R0, R106, 0x1, RZ ;  /* 0x000000016a007819 */ /* 0x004fc600000006ff */
[----:B---3--:R-:W-:Y:S04]  /*ad30*/  @!P3 ST.E [R10.64], R68 ;  /* 0x000000440a00b985 */ /* 0x008fe8000c10190e */
[----:B----4-:R-:W-:Y:S04]  /*ad40*/  @!P5 ST.E [R8.64], R66 ;  /* 0x000000420800d985 */ /* 0x010fe8000c10190e */
[----:B-1----:R1:W-:Y:S04]  /*ad50*/  @!P6 ST.E [R12.64], R65 ;  /* 0x000000410c00e985 */ /* 0x0023e8000c10190e */
[----:B------:R-:W2:Y:S04]  /*ad60*/  S2R R5, SR_TID.X ;  /* 0x0000000000057919 */ /* 0x000ea80000002100 */
[----:B------:R3:W-:Y:S04]  /*ad70*/  @!P4 ST.E [R6.64], R64 ;  /* 0x000000400600c985 */ /* 0x0007e8000c10190e */
[----:B------:R3:W4:Y:S04]  /*ad80*/  LDS.128 R32, [R0+0x880] ;  /* 0x0008800000207984 */ /* 0x0007280000000c00 */
[----:B------:R3:W3:Y:S04]  /*ad90*/  LDS.128 R44, [R0+0x1080] ;  /* 0x00108000002c7984 */ /* 0x0006e80000000c00 */
[----:B------:R1:W3:Y:S04]  /*ada0*/  LDS.128 R52, [R0+0x1880] ;  /* 0x0018800000347984 */ /* 0x0002e80000000c00 */
[----:B------:R1:W3:Y:S04]  /*adb0*/  LDS.128 R28, [R0+0x2880] ;  /* 0x00288000001c7984 */ /* 0x0002e80000000c00 */
[----:B------:R3:W3:Y:S04]  /*adc0*/  LDS.128 R40, [R0+0x3080] ;  /* 0x0030800000287984 */ /* 0x0006e80000000c00 */
[----:B------:R3:W3:Y:S04]  /*add0*/  LDS.128 R48, [R0+0x3880] ;  /* 0x0038800000307984 */ /* 0x0006e80000000c00 */
[----:B------:R3:W3:Y:S04]  /*ade0*/  LDS.128 R24, [R0+0x4880] ;  /* 0x0048800000187984 */ /* 0x0006e80000000c00 */
[----:B------:R3:W3:Y:S04]  /*adf0*/  LDS.128 R36, [R0+0x5080] ;  /* 0x0050800000247984 */ /* 0x0006e80000000c00 */
[----:B------:R3:W3:Y:S01]  /*ae00*/  LDS.128 R56, [R0+0x5880] ;  /* 0x0058800000387984 */ /* 0x0006e20000000c00 */
[----:B------:R-:W-:-:S02]  /*ae10*/  IADD3 R2, R15, R67, RZ ;  /* 0x000000430f027210 */ /* 0x000fc40007ffe0ff */
[C---:B-1----:R-:W-:Y:S02]  /*ae20*/  LEA R13, P0, R14.reuse, c[0x0][0x380], 0x1 ;  /* 0x0000e0000e0d7a11 */ /* 0x042fe400078008ff */
[----:B--2---:R-:W-:Y:S02]  /*ae30*/  SHF.R.S32.HI R4, RZ, 0x1f, R5 ;  /* 0x0000001fff047819 */ /* 0x004fe40000011405 */
[----:B------:R-:W-:Y:S02]  /*ae40*/  LEA.HI.X R14, R14, c[0x0][0x384], R2, 0x1, P0 ;  /* 0x0000e1000e0e7a11 */ /* 0x000fe400000f0c02 */
[----:B------:R-:W-:Y:S02]  /*ae50*/  ISETP.GE.AND P0, PT, R102, R70, PT ;  /* 0x000000466600720c */ /* 0x000fe40003f06270 */
[----:B------:R-:W-:-:S04]  /*ae60*/  LEA.HI R4, R4, R5, RZ, 0x2 ;  /* 0x0000000504047211 */ /* 0x000fc800078f10ff */
[----:B------:R-:W-:Y:S01]  /*ae70*/  LOP3.LUT R4, R4, 0xfffffffc, RZ, 0xc0, !PT ;  /* 0xfffffffc04047812 */ /* 0x000fe200078ec0ff */
[----:B------:R1:W2:Y:S01]  /*ae80*/  SHFL.IDX PT, R2, R13, RZ, 0x1c1f ;  /* 0x001c1fff0d027589 */ /* 0x0002a200000e0000 */
[----:B------:R-:W-:Y:S02]  /*ae90*/  BSSY B0, `(.L_x_6) ;  /* 0x0000017000007945 */ /* 0x000fe40003800000 */
[----:B------:R-:W-:Y:S01]  /*aea0*/  IADD3 R4, -R4, R5, RZ ;  /* 0x0000000504047210 */ /* 0x000fe20007ffe1ff */
[----:B------:R1:W1:Y:S03]  /*aeb0*/  SHFL.IDX PT, R3, R14, RZ, 0x1c1f ;  /* 0x001c1fff0e037589 */ /* 0x00026600000e0000 */
[----:B------:R-:W-:Y:S01]  /*aec0*/  SHF.L.U32 R12, R4, 0x3, RZ ;  /* 0x00000003040c7819 */ /* 0x000fe200000006ff */
[----:B------:R-:W-:Y:S05]  /*aed0*/  @P0 BRA `(.L_x_7) ;  /* 0x0000012000000947 */ /* 0x000fea0003800000 */
[----:B----4-:R-:W4:Y:S01]  /*aee0*/  LDS.128 R20, [R0+0x80] ;  /* 0x0000800000147984 */ /* 0x010f220000000c00 */
[----:B-----5:R-:W-:-:S02]  /*aef0*/  ISETP.GE.AND P1, PT, R61, c[0x0][0x3c8], PT ;  /* 0x0000f2003d007a0c */ /* 0x020fc40003f26270 */
[----:B------:R-:W-:Y:S01]  /*af00*/  ISETP.GE.AND P0, PT, R60, c[0x0][0x3c8], PT ;  /* 0x0000f2003c007a0c */ /* 0x000fe20003f06270 */
[----:B------:R-:W3:Y:S01]  /*af10*/  LDS.128 R16, [R0+0x2080] ;  /* 0x0020800000107984 */ /* 0x000ee20000000c00 */
[----:B------:R-:W-:-:S03]  /*af20*/  ISETP.GE.AND P2, PT, R12, c[0x0][0x3c8], PT ;  /* 0x0000f2000c007a0c */ /* 0x000fc60003f46270 */
[----:B------:R2:W1:Y:S06]  /*af30*/  LDS.128 R8, [R0+0x4080] ;  /* 0x0040800000087984 */ /* 0x00046c0000000c00 */
[----:B------:R-:W-:-:S04]  /*af40*/  @!P1 SHF.R.S32.HI R4, RZ, 0x1f, R61 ;  /* 0x0000001fff049819 */ /* 0x000fc8000001143d */
[----:B------:R-:W-:Y:S01]  /*af50*/  @!P1 LEA.HI R4, R4, R61, RZ, 0x3 ;  /* 0x0000003d04049211 */ /* 0x000fe200078f18ff */
[----:B-123--:R-:W-:-:S03]  /*af60*/  @!P2 IMAD.WIDE R6, R12, 0x2, R2 ;  /* 0x000000020c06a825 */ /* 0x00efc600078e0202 */
[----:B------:R-:W-:-:S05]  /*af70*/  @!P1 LOP3.LUT R4, R4, 0xfffffff8, RZ, 0xc0, !PT ;  /* 0xfffffff804049812 */ /* 0x000fca00078ec0ff */
[----:B------:R-:W-:Y:S01]  /*af80*/  @!P1 IMAD.WIDE R4, R4, 0x2, R2 ;  /* 0x0000000204049825 */ /* 0x000fe200078e0202 */
[----:B------:R-:W-:-:S04]  /*af90*/  @!P0 SHF.R.S32.HI R0, RZ, 0x1f, R60 ;  /* 0x0000001fff008819 */ /* 0x000fc8000001143c */
[----:B------:R-:W-:-:S04]  /*afa0*/  @!P0 LEA.HI R0, R0, R60, RZ, 0x3 ;  /* 0x0000003c00008211 */ /* 0x000fc800078f18ff */
[----:B------:R-:W-:Y:S01]  /*afb0*/  @!P0 LOP3.LUT R0, R0, 0xfffffff8, RZ, 0xc0, !PT ;  /* 0xfffffff800008812 */ /* 0x000fe200078ec0ff */
[----:B----4-:R1:W-:Y:S04]  /*afc0*/  @!P2 ST.E.128 [R6.64], R20 ;  /* 0x000000140600a985 */ /* 0x0103e8000c101d0e */
[----:B------:R-:W-:Y:S01]  /*afd0*/  @!P0 IMAD.WIDE R2, R0, 0x2, R2 ;  /* 0x0000000200028825 */ /* 0x000fe200078e0202 */
[----:B------:R1:W-:Y:S04]  /*afe0*/  @!P1 ST.E.128 [R4.64], R16 ;  /* 0x0000001004009985 */ /* 0x0003e8000c101d0e */
[----:B------:R1:W-:Y:S02]  /*aff0*/  @!P0 ST.E.128 [R2.64], R8 ;  /* 0x0000000802008985 */ /* 0x0003e4000c101d0e */
.L_x_7:
[----:B----4-:R-:W-:Y:S05]  /*b000*/  BSYNC B0 ;  /* 0x0000000000007941 */ /* 0x010fea0003800000 */
.L_x_6:
[----:B---3--:R-:W-:Y:S01]  /*b010*/  IADD3 R0, R102, 0x20, RZ ;  /* 0x0000002066007810 */ /* 0x008fe20007ffe0ff */
[----:B-1----:R1:W3:Y:S01]  /*b020*/  SHFL.IDX PT, R3, R14, 0x1, 0x1c1f ;  /* 0x003c1f000e037f89 */ /* 0x0022e200000e0000 */
[----:B------:R-:W-:Y:S02]  /*b030*/  BSSY B0, `(.L_x_8) ;  /* 0x0000013000007945 */ /* 0x000fe40003800000 */
[----:B------:R-:W-:Y:S01]  /*b040*/  ISETP.GE.AND P0, PT, R0, R70, PT ;  /* 0x000000460000720c */ /* 0x000fe20003f06270 */
[----:B--2---:R1:W2:-:S12]  /*b050*/  SHFL.IDX PT, R2, R13, 0x1, 0x1c1f ;  /* 0x003c1f000d027f89 */ /* 0x00429800000e0000 */
[----:B------:R-:W-:Y:S05]  /*b060*/  @P0 BRA `(.L_x_9) ;  /* 0x000000f000000947 */ /* 0x000fea0003800000 */
[----:B-----5:R-:W-:Y:S02]  /*b070*/  ISETP.GE.AND P1, PT, R61, c[0x0][0x3c8], PT ;  /* 0x0000f2003d007a0c */ /* 0x020fe40003f26270 */
[----:B------:R-:W-:Y:S02]  /*b080*/  ISETP.GE.AND P0, PT, R60, c[0x0][0x3c8], PT ;  /* 0x0000f2003c007a0c */ /* 0x000fe40003f06270 */
[----:B------:R-:W-:-:S09]  /*b090*/  ISETP.GE.AND P2, PT, R12, c[0x0][0x3c8], PT ;  /* 0x0000f2000c007a0c */ /* 0x000fd20003f46270 */
[----:B------:R-:W-:Y:S02]  /*b0a0*/  @!P1 SHF.R.S32.HI R4, RZ, 0x1f, R61 ;  /* 0x0000001fff049819 */ /* 0x000fe4000001143d */
[----:B------:R-:W-:Y:S02]  /*b0b0*/  @!P0 SHF.R.S32.HI R0, RZ, 0x1f, R60 ;  /* 0x0000001fff008819 */ /* 0x000fe4000001143c */
[----:B------:R-:W-:Y:S01]  /*b0c0*/  @!P1 LEA.HI R4, R4, R61, RZ, 0x3 ;  /* 0x0000003d04049211 */ /* 0x000fe200078f18ff */
[--C-:B--23--:R-:W-:Y:S01]  /*b0d0*/  @!P2 IMAD.WIDE R6, R12, 0x2, R2.reuse ;  /* 0x000000020c06a825 */ /* 0x10cfe200078e0202 */
[----:B------:R-:W-:Y:S02]  /*b0e0*/  @!P0 LEA.HI R0, R0, R60, RZ, 0x3 ;  /* 0x0000003c00008211 */ /* 0x000fe400078f18ff */
[----:B------:R-:W-:Y:S02]  /*b0f0*/  @!P1 LOP3.LUT R4, R4, 0xfffffff8, RZ, 0xc0, !PT ;  /* 0xfffffff804049812 */ /* 0x000fe400078ec0ff */
[----:B------:R-:W-:Y:S01]  /*b100*/  @!P0 LOP3.LUT R0, R0, 0xfffffff8, RZ, 0xc0, !PT ;  /* 0xfffffff800008812 */ /* 0x000fe200078ec0ff */
[----:B------:R2:W-:Y:S02]  /*b110*/  @!P2 ST.E.128 [R6.64], R32 ;  /* 0x000000200600a985 */ /* 0x0005e4000c101d0e */
[----:B------:R-:W-:-:S04]  /*b120*/  @!P1 IMAD.WIDE R4, R4, 0x2, R2 ;  /* 0x0000000204049825 */ /* 0x000fc800078e0202 */
[----:B------:R-:W-:Y:S01]  /*b130*/  @!P0 IMAD.WIDE R2, R0, 0x2, R2 ;  /* 0x0000000200028825 */ /* 0x000fe200078e0202 */
[----:B------:R2:W-:Y:S04]  /*b140*/  @!P1 ST.E.128 [R4.64], R28 ;  /* 0x0000001c04009985 */ /* 0x0005e8000c101d0e */
[----:B------:R2:W-:Y:S02]  /*b150*/  @!P0 ST.E.128 [R2.64], R24 ;  /* 0x0000001802008985 */ /* 0x0005e4000c101d0e */
.L_x_9:
[----:B------:R-:W-:Y:S05]  /*b160*/  BSYNC B0 ;  /* 0x0000000000007941 */ /* 0x000fea0003800000 */
.L_x_8:
[----:B------:R-:W-:Y:S01]  /*b170*/  IADD3 R0, R102, 0x40, RZ ;  /* 0x0000004066007810 */ /* 0x000fe20007ffe0ff */
[----:B--23--:R2:W3:Y:S01]  /*b180*/  SHFL.IDX PT, R3, R14, 0x2, 0x1c1f ;  /* 0x005c1f000e037f89 */ /* 0x00c4e200000e0000 */
[----:B------:R-:W-:Y:S02]  /*b190*/  BSSY B0, `(.L_x_10) ;  /* 0x0000013000007945 */ /* 0x000fe40003800000 */
[----:B------:R-:W-:Y:S01]  /*b1a0*/  ISETP.GE.AND P0, PT, R0, R70, PT ;  /* 0x000000460000720c */ /* 0x000fe20003f06270 */
[----:B------:R2:W4:-:S12]  /*b1b0*/  SHFL.IDX PT, R2, R13, 0x2, 0x1c1f ;  /* 0x005c1f000d027f89 */ /* 0x00051800000e0000 */
[----:B------:R-:W-:Y:S05]  /*b1c0*/  @P0 BRA `(.L_x_11) ;  /* 0x000000f000000947 */ /* 0x000fea0003800000 */
[----:B-----5:R-:W-:Y:S02]  /*b1d0*/  ISETP.GE.AND P1, PT, R61, c[0x0][0x3c8], PT ;  /* 0x0000f2003d007a0c */ /* 0x020fe40003f26270 */
[----:B------:R-:W-:Y:S02]  /*b1e0*/  ISETP.GE.AND P0, PT, R60, c[0x0][0x3c8], PT ;  /* 0x0000f2003c007a0c */ /* 0x000fe40003f06270 */
[----:B------:R-:W-:-:S09]  /*b1f0*/  ISETP.GE.AND P2, PT, R12, c[0x0][0x3c8], PT ;  /* 0x0000f2000c007a0c */ /* 0x000fd20003f46270 */
[----:B------:R-:W-:Y:S02]  /*b200*/  @!P1 SHF.R.S32.HI R4, RZ, 0x1f, R61 ;  /* 0x0000001fff049819 */ /* 0x000fe4000001143d */
[----:B------:R-:W-:Y:S02]  /*b210*/  @!P0 SHF.R.S32.HI R0, RZ, 0x1f, R60 ;  /* 0x0000001fff008819 */ /* 0x000fe4000001143c */
[----:B------:R-:W-:Y:S01]  /*b220*/  @!P1 LEA.HI R4, R4, R61, RZ, 0x3 ;  /* 0x0000003d04049211 */ /* 0x000fe200078f18ff */
[--C-:B---34-:R-:W-:Y:S01]  /*b230*/  @!P2 IMAD.WIDE R6, R12, 0x2, R2.reuse ;  /* 0x000000020c06a825 */ /* 0x118fe200078e0202 */
        /* <DEDUP_REMOVED lines=8> */
.L_x_11:
[----:B------:R-:W-:Y:S05]  /*b2c0*/  BSYNC B0 ;  /* 0x0000000000007941 */ /* 0x000fea0003800000 */
.L_x_10:
[----:B------:R-:W-:Y:S01]  /*b2d0*/  IADD3 R0, R102, 0x60, RZ ;  /* 0x0000006066007810 */ /* 0x000fe20007ffe0ff */
[----:B---3--:R3:W1:Y:S03]  /*b2e0*/  SHFL.IDX PT, R3, R14, 0x3, 0x1c1f ;  /* 0x007c1f000e037f89 */ /* 0x00866600000e0000 */
[----:B------:R-:W-:Y:S01]  /*b2f0*/  ISETP.GE.AND P0, PT, R0, R70, PT ;  /* 0x000000460000720c */ /* 0x000fe20003f06270 */
[----:B----4-:R3:W4:-:S12]  /*b300*/  SHFL.IDX PT, R2, R13, 0x3, 0x1c1f ;  /* 0x007c1f000d027f89 */ /* 0x01071800000e0000 */
[----:B------:R-:W-:Y:S05]  /*b310*/  @P0 EXIT ;  /* 0x000000000000094d */ /* 0x000fea0003800000 */
[----:B-----5:R-:W-:Y:S02]  /*b320*/  ISETP.GE.AND P0, PT, R61, c[0x0][0x3c8], PT ;  /* 0x0000f2003d007a0c */ /* 0x020fe40003f06270 */
[----:B------:R-:W-:-:S11]  /*b330*/  ISETP.GE.AND P1, PT, R12, c[0x0][0x3c8], PT ;  /* 0x0000f2000c007a0c */ /* 0x000fd60003f26270 */
[----:B------:R-:W-:Y:S02]  /*b340*/  @!P0 SHF.R.S32.HI R0, RZ, 0x1f, R61 ;  /* 0x0000001fff008819 */ /* 0x000fe4000001143d */
[----:B-1--4-:R-:W-:Y:S02]  /*b350*/  @!P1 IMAD.WIDE R6, R12, 0x2, R2 ;  /* 0x000000020c069825 */ /* 0x012fe400078e0202 */
[----:B------:R-:W-:-:S03]  /*b360*/  @!P0 LEA.HI R0, R0, R61, RZ, 0x3 ;  /* 0x0000003d00008211 */ /* 0x000fc600078f18ff */
[----:B------:R1:W-:Y:S01]  /*b370*/  @!P1 ST.E.128 [R6.64], R52 ;  /* 0x0000003406009985 */ /* 0x0003e2000c101d0e */
[----:B------:R-:W-:-:S05]  /*b380*/  @!P0 LOP3.LUT R0, R0, 0xfffffff8, RZ, 0xc0, !PT ;  /* 0xfffffff800008812 */ /* 0x000fca00078ec0ff */
[----:B------:R-:W-:-:S05]  /*b390*/  @!P0 IMAD.WIDE R4, R0, 0x2, R2 ;  /* 0x0000000200048825 */ /* 0x000fca00078e0202 */
[----:B------:R1:W-:Y:S01]  /*b3a0*/  @!P0 ST.E.128 [R4.64], R48 ;  /* 0x0000003004008985 */ /* 0x0003e2000c101d0e */
[----:B------:R-:W-:-:S13]  /*b3b0*/  ISETP.GE.AND P0, PT, R60, c[0x0][0x3c8], PT ;  /* 0x0000f2003c007a0c */ /* 0x000fda0003f06270 */
[----:B------:R-:W-:Y:S05]  /*b3c0*/  @P0 EXIT ;  /* 0x000000000000094d */ /* 0x000fea0003800000 */
[----:B------:R-:W-:-:S04]  /*b3d0*/  SHF.R.S32.HI R0, RZ, 0x1f, R60 ;  /* 0x0000001fff007819 */ /* 0x000fc8000001143c */
[----:B------:R-:W-:-:S04]  /*b3e0*/  LEA.HI R0, R0, R60, RZ, 0x3 ;  /* 0x0000003c00007211 */ /* 0x000fc800078f18ff */
[----:B------:R-:W-:-:S05]  /*b3f0*/  LOP3.LUT R0, R0, 0xfffffff8, RZ, 0xc0, !PT ;  /* 0xfffffff800007812 */ /* 0x000fca00078ec0ff */
[----:B------:R-:W-:-:S05]  /*b400*/  IMAD.WIDE R2, R0, 0x2, R2 ;  /* 0x0000000200027825 */ /* 0x000fca00078e0202 */
[----:B------:R-:W-:Y:S01]  /*b410*/  ST.E.128 [R2.64], R56 ;  /* 0x0000003802007985 */ /* 0x000fe2000c101d0e */
[----:B------:R-:W-:Y:S05]  /*b420*/  EXIT ;  /* 0x000000000000794d */ /* 0x000fea0003800000 */
.L_x_12:
[----:B------:R-:W-:-:S00]  /*b430*/  BRA `(.L_x_12) ;  /* 0xfffffff000007947 */ /* 0x000fc0000383ffff */
[----:B------:R-:W-:-:S00]  /*b440*/  NOP ;  /* 0x0000000000007918 */ /* 0x000fc00000000000 */
        /* <DEDUP_REMOVED lines=11> */
.L_x_855:


//--------------------- .text._ZN7cutlass13device_kernelIN5flash19enable_sm80_to_sm89INS1_16FlashAttnFwdSm80INS1_25CollectiveMainloopFwdSm80ILi4ELi1ELb0EN4cute5tupleIJNS5_1CILi128EEENS7_ILi64EEENS7_ILi96EEEEEELi96ENS_6half_tEfNS_4arch4Sm80ELb0ELb0ELb1ELb1ELb1ELb0ELb1ELb0EEENS1_21CollectiveEpilogueFwdINS6_IJS8_SA_S9_EEENS6_IJNS7_ILi1EEESI_SI_EEESC_SE_Li128ELb1ELb1ELb0ELb0EEENS1_19SingleTileSchedulerILb1ELb0ELb1ELi128EEEEEEEEEvNT_6ParamsE --------------------------
	.section	.text._ZN7cutlass13device_kernelIN5flash19enable_sm80_to_sm89INS1_16FlashAttnFwdSm80INS1_25CollectiveMainloopFwdSm80ILi4ELi1ELb0EN4cute5tupleIJNS5_1CILi128EEENS7_ILi64EEENS7_ILi96EEEEEELi96ENS_6half_tEfNS_4arch4Sm80ELb0ELb0ELb1ELb1ELb1ELb0ELb1ELb0EEENS1_21CollectiveEpilogueFwdINS6_IJS8_SA_S9_EEENS6_IJNS7_ILi1EEESI_SI_EEESC_SE_Li128ELb1ELb1ELb0ELb0EEENS1_19SingleTileSchedulerILb1ELb0ELb1ELi128EEEEEEEEEvNT_6ParamsE,"ax",@progbits
	.sectioninfo	@"SHI_REGISTERS=255"
	.align	128
.text._ZN7cutlass13device_kernelIN5flash19enable_sm80_to_sm89INS1_16FlashAttnFwdSm80INS1_25CollectiveMainloopFwdSm80ILi4ELi1ELb0EN4cute5tupleIJNS5_1CILi128EEENS7_ILi64EEENS7_ILi96EEEEEELi96ENS_6half_tEfNS_4arch4Sm80ELb0ELb0ELb1ELb1ELb1ELb0ELb1ELb0EEENS1_21CollectiveEpilogueFwdINS6_IJS8_SA_S9_EEENS6_IJNS7_ILi1EEESI_SI_EEESC_SE_Li128ELb1ELb1ELb0ELb0EEENS1_19SingleTileSchedulerILb1ELb0ELb1ELi128EEEEEEEEEvNT_6ParamsE:
        .type           _ZN7cutlass13device_kernelIN5flash19enable_sm80_to_sm89INS1_16FlashAttnFwdSm80INS1_25CollectiveMainloopFwdSm80ILi4ELi1ELb0EN4cute5tupleIJNS5_1CILi128EEENS7_ILi64EEENS7_ILi96EEEEEELi96ENS_6half_tEfNS_4arch4Sm80ELb0ELb0ELb1ELb1ELb1ELb0ELb1ELb0EEENS1_21CollectiveEpilogueFwdINS6_IJS8_SA_S9_EEENS6_IJNS7_ILi1EEESI_SI_EEESC_SE_Li128ELb1ELb1ELb0ELb0EEENS1_19SingleTileSchedulerILb1ELb0ELb1ELi128EEEEEEEEEvNT_6ParamsE,@function
        .size           _ZN7cutlass13device_kernelIN5flash19enable_sm80_to_sm89INS1_16FlashAttnFwdSm80INS1_25CollectiveMainloopFwdSm80ILi4ELi1ELb0EN4cute5tupleIJNS5_1CILi128EEENS7_ILi64EEENS7_ILi96EEEEEELi96ENS_6half_tEfNS_4arch4Sm80ELb0ELb0ELb1ELb1ELb1ELb0ELb1ELb0EEENS1_21CollectiveEpilogueFwdINS6_IJS8_SA_S9_EEENS6_IJNS7_ILi1EEESI_SI_EEESC_SE_Li128ELb1ELb1ELb0ELb0EEENS1_19SingleTileSchedulerILb1ELb0ELb1ELi128EEEEEEEEEvNT_6ParamsE,(.L_x_856 - _ZN7cutlass13device_kernelIN5flash19enable_sm80_to_sm89INS1_16FlashAttnFwdSm80INS1_25CollectiveMainloopFwdSm80ILi4ELi1ELb0EN4cute5tupleIJNS5_1CILi128EEENS7_ILi64EEENS7_ILi96EEEEEELi96ENS_6half_tEfNS_4arch4Sm80ELb0ELb0ELb1ELb1ELb1ELb0ELb1ELb0EEENS1_21CollectiveEpilogueFwdINS6_IJS8_SA_S9_EEENS6_IJNS7_ILi1EEESI_SI_EEESC_SE_Li128ELb1ELb1ELb0ELb0EEENS1_19SingleTileSchedulerILb1ELb0ELb1ELi128EEEEEEEEEvNT_6ParamsE)
        .other          _ZN7cutlass13device_kernelIN5flash19enable_sm80_to_sm89INS1_16FlashAttnFwdSm80INS1_25CollectiveMainloopFwdSm80ILi4ELi1ELb0EN4cute5tupleIJNS5_1CILi128EEENS7_ILi64EEENS7_ILi96EEEEEELi96ENS_6half_tEfNS_4arch4Sm80ELb0ELb0ELb1ELb1ELb1ELb0ELb1ELb0EEENS1_21CollectiveEpilogueFwdINS6_IJS8_SA_S9_EEENS6_IJNS7_ILi1EEESI_SI_EEESC_SE_Li128ELb1ELb1ELb0ELb0EEENS1_19SingleTileSchedulerILb1ELb0ELb1ELi128EEEEEEEEEvNT_6ParamsE,@"STO_CUDA_ENTRY STV_DEFAULT"
_ZN7cutlass13device_kernelIN5flash19enable_sm80_to_sm89INS1_16FlashAttnFwdSm80INS1_25CollectiveMainloopFwdSm80ILi4ELi1ELb0EN4cute5tupleIJNS5_1CILi128EEENS7_ILi64EEENS7_ILi96EEEEEELi96ENS_6half_tEfNS_4arch4Sm80ELb0ELb0ELb1ELb1ELb1ELb0ELb1ELb0EEENS1_21CollectiveEpilogueFwdINS6_IJS8_SA_S9_EEENS6_IJNS7_ILi1EEESI_SI_EEESC_SE_Li128ELb1ELb1ELb0ELb0EEENS1_19SingleTileSchedulerILb1ELb0ELb1ELi128EEEEEEEEEvNT_6ParamsE:
[----:B------:R-:W-:Y:S02]  /*0000*/  MOV R1, c[0x0][0x28] ;  /* 0x00000a0000017a02 */ /* 0x000fe40000000f00 */
[----:B------:R-:W1:Y:S01]  /*0010*/  S2R R163, SR_TID.X ;  /* 0x0000000000a37919 */ /* 0x000e620000002100 */
[----:B------:R-:W-:Y:S01]  /*0020*/  IMAD.MOV.U32 R9, RZ, RZ, 0x4 ;  /* 0x00000004ff097424 */ /* 0x000fe200078e00ff */
[----:B------:R-:W-:Y:S01]  /*0030*/  ULDC.64 UR6, c[0x0][0x118] ;  /* 0x0000460000067ab9 */ /* 0x000fe20000000a00 */
[----:B------:R-:W-:Y:S01]  /*0040*/  IADD3 R1, R1, -0x38, RZ ;  /* 0xffffffc801017810 */ /* 0x000fe20007ffe0ff */
[----:B------:R-:W2:Y:S04]  /*0050*/  S2R R5, SR_CTAID.Z ;  /* 0x0000000000057919 */ /* 0x000ea80000002700 */
[----:B------:R-:W3:Y:S01]  /*0060*/  S2R R48, SR_CTAID.X ;  /* 0x0000000000307919 */ /* 0x000ee20000002500 */
[----:B-1----:R-:W-:Y:S01]  /*0070*/  SHF.R.U32.HI R0, RZ, 0x5, R163 ;  /* 0x00000005ff007819 */ /* 0x002fe200000116a3 */
[----:B--2---:R-:W-:-:S05]  /*0080*/  IMAD.WIDE R2, R5, R9, c[0x0][0x568] ;  /* 0x00015a0005027625 */ /* 0x004fca00078e0209 */
[----:B------:R-:W1:Y:S02]  /*0090*/  SHFL.IDX PT, R0, R0, RZ, 0x1f ;  /* 0x00001fff00007589 */ /* 0x000e6400000e0000 */
[----:B-1----:R-:W-:-:S13]  /*00a0*/  ISETP.NE.AND P0, PT, R0, RZ, PT ;  /* 0x000000ff0000720c */ /* 0x002fda0003f05270 */
[----:B------:R-:W-:Y:S05]  /*00b0*/  @!P0 BRA `(.L_x_13) ;  /* 0x0000014000008947 */ /* 0x000fea0003800000 */
[----:B---3--:R-:W-:-:S04]  /*00c0*/  ISETP.NE.U32.AND P0, PT, RZ, c[0x0][0x568], PT ;  /* 0x00015a00ff007a0c */ /* 0x008fc80003f05070 */
[----:B------:R-:W-:-:S13]  /*00d0*/  ISETP.NE.AND.EX P0, PT, RZ, c[0x0][0x56c], PT, P0 ;  /* 0x00015b00ff007a0c */ /* 0x000fda0003f05300 */
[----:B------:R-:W-:Y:S05]  /*00e0*/  @!P0 BRA `(.L_x_14) ;  /* 0x0000002000008947 */ /* 0x000fea0003800000 */
[----:B------:R1:W5:Y:S01]  /*00f0*/  LDG.E R0, [R2.64] ;  /* 0x0000000602007981 */ /* 0x000362000c1e1900 */
[----:B------:R-:W-:Y:S05]  /*0100*/  BRA `(.L_x_15) ;  /* 0x0000009000007947 */ /* 0x000fea0003800000 */
.L_x_14:
[----:B------:R-:W-:-:S04]  /*0110*/  ISETP.NE.U32.AND P0, PT, RZ, c[0x0][0x560], PT ;  /* 0x00015800ff007a0c */ /* 0x000fc80003f05070 */
[----:B------:R-:W-:-:S13]  /*0120*/  ISETP.NE.AND.EX P0, PT, RZ, c[0x0][0x564], PT, P0 ;  /* 0x00015900ff007a0c */ /* 0x000fda0003f05300 */
[----:B------:R-:W-:Y:S05]  /*0130*/  @!P0 BRA `(.L_x_16) ;  /* 0x0000005000008947 */ /* 0x000fea0003800000 */
[----:B------:R-:W-:-:S05]  /*0140*/  IMAD.WIDE R2, R5, R9, c[0x0][0x560] ;  /* 0x0001580005027625 */ /* 0x000fca00078e0209 */
[----:B------:R-:W2:Y:S04]  /*0150*/  LDG.E R4, [R2.64] ;  /* 0x0000000602047981 */ /* 0x000ea8000c1e1900 */
[----:B------:R-:W2:Y:S02]  /*0160*/  LDG.E R0, [R2.64+0x4] ;  /* 0x0000040602007981 */ /* 0x000ea4000c1e1900 */
[----:B--2---:R-:W-:Y:S01]  /*0170*/  IADD3 R0, -R4, R0, RZ ;  /* 0x0000000004007210 */ /* 0x004fe20007ffe1ff */
[----:B------:R-:W-:Y:S05]  /*0180*/  BRA `(.L_x_15) ;  /* 0x0000001000007947 */ /* 0x000fea0003800000 */
.L_x_16:
[----:B------:R-:W-:-:S05]  /*0190*/  MOV R0, c[0x0][0x54c] ;  /* 0x0001530000007a02 */ /* 0x000fca0000000f00 */
.L_x_15:
[----:B-----5:R-:W-:Y:S01]  /*01a0*/  IMAD R0, R0, c[0x0][0x548], RZ ;  /* 0x0001520000007a24 */ /* 0x020fe200078e02ff */
[----:B-1----:R-:W-:-:S04]  /*01b0*/  SHF.L.U32 R2, R48, 0x7, RZ ;  /* 0x0000000730027819 */ /* 0x002fc800000006ff */
[----:B------:R-:W-:-:S04]  /*01c0*/  ISETP.GE.AND P0, PT, R2, R0, PT ;  /* 0x000000000200720c */ /* 0x000fc80003f06270 */
[----:B------:R-:W-:-:S05]  /*01d0*/  SEL R0, R5, 0xffffffff, !P0 ;  /* 0xffffffff05007807 */ /* 0x000fca0004000000 */
[----:B------:R1:W-:Y:S01]  /*01e0*/  STL [R1+0x2c], R0 ;  /* 0x00002c0001007387 */ /* 0x0003e20000100800 */
[----:B------:R-:W-:Y:S05]  /*01f0*/  BRA `(.L_x_17) ;  /* 0x0000013000007947 */ /* 0x000fea0003800000 */
.L_x_13:
[----:B---3--:R-:W-:-:S04]  /*0200*/  ISETP.NE.U32.AND P0, PT, RZ, c[0x0][0x568], PT ;  /* 0x00015a00ff007a0c */ /* 0x008fc80003f05070 */
[----:B------:R-:W-:-:S13]  /*0210*/  ISETP.NE.AND.EX P0, PT, RZ, c[0x0][0x56c], PT, P0 ;  /* 0x00015b00ff007a0c */ /* 0x000fda0003f05300 */
[----:B------:R-:W-:Y:S05]  /*0220*/  @!P0 BRA `(.L_x_18) ;  /* 0x0000002000008947 */ /* 0x000fea0003800000 */
[----:B------:R1:W5:Y:S01]  /*0230*/  LDG.E R0, [R2.64] ;  /* 0x0000000602007981 */ /* 0x000362000c1e1900 */
[----:B------:R-:W-:Y:S05]  /*0240*/  BRA `(.L_x_19) ;  /* 0x0000009000007947 */ /* 0x000fea0003800000 */
.L_x_18:
        /* <DEDUP_REMOVED lines=8> */
.L_x_20:
[----:B------:R-:W-:-:S05]  /*02d0*/  MOV R0, c[0x0][0x54c] ;  /* 0x0001530000007a02 */ /* 0x000fca0000000f00 */
.L_x_19:
[----:B-----5:R-:W-:Y:S01]  /*02e0*/  IMAD R0, R0, c[0x0][0x548], RZ ;  /* 0x0001520000007a24 */ /* 0x020fe200078e02ff */
[----:B-1----:R-:W-:-:S04]  /*02f0*/  SHF.L.U32 R2, R48, 0x7, RZ ;  /* 0x0000000730027819 */ /* 0x002fc800000006ff */
[----:B------:R-:W-:-:S04]  /*0300*/  ISETP.GE.AND P0, PT, R2, R0, PT ;  /* 0x000000000200720c */ /* 0x000fc80003f06270 */
[----:B------:R-:W-:-:S05]  /*0310*/  SEL R0, R5, 0xffffffff, !P0 ;  /* 0xffffffff05007807 */ /* 0x000fca0004000000 */
[----:B------:R1:W-:Y:S04]  /*0320*/  STL [R1+0x2c], R0 ;  /* 0x00002c0001007387 */ /* 0x0003e80000100800 */
.L_x_17:
[----:B------:R-:W2:Y:S02]  /*0330*/  LDL R56, [R1+0x2c] ;  /* 0x00002c0001387983 */ /* 0x000ea40000100800 */
[----:B--2---:R-:W-:-:S13]  /*0340*/  ISETP.GE.AND P0, PT, R56, RZ, PT ;  /* 0x000000ff3800720c */ /* 0x004fda0003f06270 */
[----:B------:R-:W-:Y:S05]  /*0350*/  @!P0 EXIT ;  /* 0x000000000000894d */ /* 0x000fea0003800000 */
[----:B------:R-:W-:Y:S01]  /*0360*/  ISETP.NE.U32.AND P0, PT, RZ, c[0x0][0x370], PT ;  /* 0x0000dc00ff007a0c */ /* 0x000fe20003f05070 */
[----:B------:R-:W-:Y:S01]  /*0370*/  IMAD.MOV.U32 R175, RZ, RZ, RZ ;  /* 0x000000ffffaf7224 */ /* 0x000fe200078e00ff */
[----:B------:R-:W-:Y:S01]  /*0380*/  ISETP.NE.U32.AND P2, PT, RZ, c[0x0][0x360], PT ;  /* 0x0000d800ff007a0c */ /* 0x000fe20003f45070 */
[----:B------:R-:W-:Y:S01]  /*0390*/  IMAD.MOV.U32 R13, RZ, RZ, c[0x0][0x168] ;  /* 0x00005a00ff0d7624 */ /* 0x000fe200078e00ff */
[----:B------:R-:W-:Y:S01]  /*03a0*/  ISETP.NE.AND.EX P1, PT, RZ, c[0x0][0x374], PT, P0 ;  /* 0x0000dd00ff007a0c */ /* 0x000fe20003f25300 */
[----:B------:R-:W-:Y:S01]  /*03b0*/  IMAD.MOV.U32 R8, RZ, RZ, RZ ;  /* 0x000000ffff087224 */ /* 0x000fe200078e00ff */
[----:B------:R-:W-:Y:S01]  /*03c0*/  ISETP.NE.AND.EX P0, PT, RZ, c[0x0][0x364], PT, P2 ;  /* 0x0000d900ff007a0c */ /* 0x000fe20003f05320 */
[----:B------:R-:W-:Y:S01]  /*03d0*/  IMAD.WIDE R4, R56, R9, c[0x0][0x348] ;  /* 0x0000d20038047625 */ /* 0x000fe200078e0209 */
[----:B------:R-:W-:-:S04]  /*03e0*/  ISETP.NE.U32.AND P3, PT, RZ, c[0x0][0x348], PT ;  /* 0x0000d200ff007a0c */ /* 0x000fc80003f65070 */
[----:B------:R-:W-:-:S05]  /*03f0*/  ISETP.NE.AND.EX P2, PT, RZ, c[0x0][0x34c], PT, P3 ;  /* 0x0000d300ff007a0c */ /* 0x000fca0003f45330 */
[----:B------:R-:W-:-:S04]  /*0400*/  @P1 IMAD.WIDE R6, R56, R9, c[0x0][0x370] ;  /* 0x0000dc0038061625 */ /* 0x000fc800078e0209 */
[----:B------:R-:W-:Y:S01]  /*0410*/  @P0 IMAD.WIDE R2, R56, R9, c[0x0][0x360] ;  /* 0x0000d80038020625 */ /* 0x000fe200078e0209 */
[----:B------:R-:W2:Y:S04]  /*0420*/  @P1 LDG.E R175, [R6.64] ;  /* 0x0000000606af1981 */ /* 0x000ea8000c1e1900 */
[----:B------:R3:W5:Y:S04]  /*0430*/  @P2 LDG.E R8, [R4.64] ;  /* 0x0000000604082981 */ /* 0x000768000c1e1900 */
[----:B------:R3:W5:Y:S01]  /*0440*/  @P0 LDG.E R13, [R2.64] ;  /* 0x00000006020d0981 */ /* 0x000762000c1e1900 */
[----:B------:R-:W-:-:S02]  /*0450*/  ULDC UR5, c[0x0][0x2ac] ;  /* 0x0000ab0000057ab9 */ /* 0x000fc40000000800 */
[----:B------:R-:W-:Y:S01]  /*0460*/  ULDC UR4, c[0x0][0x1d0] ;  /* 0x0000740000047ab9 */ /* 0x000fe20000000800 */
[----:B------:R-:W4:Y:S01]  /*0470*/  S2R R52, SR_CTAID.Y ;  /* 0x0000000000347919 */ /* 0x000f220000002600 */
[----:B------:R-:W-:-:S06]  /*0480*/  UIMAD UR4, UR5, UR4, URZ ;  /* 0x00000004050472a4 */ /* 0x000fcc000f8e023f */
[----:B-1----:R-:W-:Y:S01]  /*0490*/  IMAD.U32 R0, RZ, RZ, UR4 ;  /* 0x00000004ff007e24 */ /* 0x002fe2000f8e00ff */
[----:B----4-:R-:W-:Y:S01]  /*04a0*/  SHF.R.S32.HI R55, RZ, 0x1f, R52 ;  /* 0x0000001fff377819 */ /* 0x010fe20000011434 */
[----:B--2---:R3:W-:Y:S01]  /*04b0*/  STL [R1+0x18], R175 ;  /* 0x000018af01007387 */ /* 0x0047e20000100800 */
[----:B------:R-:W-:Y:S05]  /*04c0*/  @P0 BRA `(.L_x_21) ;  /* 0x0000004000000947 */ /* 0x000fea0003800000 */
[----:B------:R-:W-:Y:S05]  /*04d0*/  @!P2 BRA `(.L_x_21) ;  /* 0x000000300000a947 */ /* 0x000fea0003800000 */
[----:B---3--:R-:W2:Y:S04]  /*04e0*/  LDG.E R3, [R4.64] ;  /* 0x0000000604037981 */ /* 0x008ea8000c1e1900 */
[----:B------:R-:W2:Y:S02]  /*04f0*/  LDG.E R2, [R4.64+0x4] ;  /* 0x0000040604027981 */ /* 0x000ea4000c1e1900 */
[----:B--2--5:R-:W-:Y:S02]  /*0500*/  IADD3 R13, -R3, R2, RZ ;  /* 0x00000002030d7210 */ /* 0x024fe40007ffe1ff */
.L_x_21:
[----:B------:R-:W-:-:S04]  /*0510*/  ISETP.NE.U32.AND P0, PT, RZ, c[0x0][0x368], PT ;  /* 0x0000da00ff007a0c */ /* 0x000fc80003f05070 */
[----:B------:R-:W-:-:S13]  /*0520*/  ISETP.NE.AND.EX P0, PT, RZ, c[0x0][0x36c], PT, P0 ;  /* 0x0000db00ff007a0c */ /* 0x000fda0003f05300 */
[----:B------:R-:W-:Y:S05]  /*0530*/  @!P0 BRA `(.L_x_22) ;  /* 0x0000003000008947 */ /* 0x000fea0003800000 */
[----:B---3--:R-:W-:-:S05]  /*0540*/  IMAD.WIDE R2, R56, R9, c[0x0][0x368] ;  /* 0x0000da0038027625 */ /* 0x008fca00078e0209 */
[----:B------:R1:W5:Y:S01]  /*0550*/  LDG.E R0, [R2.64] ;  /* 0x0000000602007981 */ /* 0x000362000c1e1900 */
[----:B------:R-:W-:Y:S05]  /*0560*/  BRA `(.L_x_23) ;  /* 0x0000007000007947 */ /* 0x000fea0003800000 */
.L_x_22:
[----:B------:R-:W-:-:S04]  /*0570*/  ISETP.NE.U32.AND P0, PT, RZ, c[0x0][0x350], PT ;  /* 0x0000d400ff007a0c */ /* 0x000fc80003f05070 */
[----:B------:R-:W-:-:S13]  /*0580*/  ISETP.NE.AND.EX P0, PT, RZ, c[0x0][0x354], PT, P0 ;  /* 0x0000d500ff007a0c */ /* 0x000fda0003f05300 */
[----:B------:R-:W-:Y:S05]  /*0590*/  @!P0 BRA `(.L_x_23) ;  /* 0x0000004000008947 */ /* 0x000fea0003800000 */
[----:B---3--:R-:W-:-:S05]  /*05a0*/  IMAD.WIDE R2, R56, R9, c[0x0][0x350] ;  /* 0x0000d40038027625 */ /* 0x008fca00078e0209 */
[----:B------:R-:W2:Y:S04]  /*05b0*/  LDG.E R4, [R2.64] ;  /* 0x0000000602047981 */ /* 0x000ea8000c1e1900 */
[----:B------:R-:W2:Y:S02]  /*05c0*/  LDG.E R0, [R2.64+0x4] ;  /* 0x0000040602007981 */ /* 0x000ea4000c1e1900 */
[----:B--2---:R-:W-:-:S05]  /*05d0*/  IADD3 R0, -R4, R0, RZ ;  /* 0x0000000004007210 */ /* 0x004fca0007ffe1ff */
.L_x_23:
[----:B-----5:R-:W-:Y:S01]  /*05e0*/  IMAD.IADD R65, R0, 0x1, -R175 ;  /* 0x0000000100417824 */ /* 0x020fe200078e0aaf */
[----:B------:R-:W-:Y:S01]  /*05f0*/  PLOP3.LUT P4, PT, PT, PT, PT, 0x80, 0x0 ;  /* 0x000000000000781c */ /* 0x000fe20003f8f070 */
[----:B------:R-:W-:Y:S01]  /*0600*/  CS2R R94, SRZ ;  /* 0x00000000005e7805 */ /* 0x000fe2000001ff00 */
[----:B------:R-:W-:Y:S01]  /*0610*/  CS2R R92, SRZ ;  /* 0x00000000005c7805 */ /* 0x000fe2000001ff00 */
[----:B------:R-:W-:Y:S01]  /*0620*/  CS2R R98, SRZ ;  /* 0x0000000000627805 */ /* 0x000fe2000001ff00 */
[C---:B------:R-:W-:Y:S01]  /*0630*/  ISETP.GE.AND P0, PT, R65.reuse, 0x1, PT ;  /* 0x000000014100780c */ /* 0x040fe20003f06270 */
[----:B------:R-:W-:Y:S01]  /*0640*/  CS2R R96, SRZ ;  /* 0x0000000000607805 */ /* 0x000fe2000001ff00 */
[----:B------:R-:W-:Y:S01]  /*0650*/  IADD3 R0, R65, 0x3f, RZ ;  /* 0x0000003f41007810 */ /* 0x000fe20007ffe0ff */
[----:B------:R-:W-:Y:S01]  /*0660*/  IMAD.MOV.U32 R12, RZ, RZ, RZ ;  /* 0x000000ffff0c7224 */ /* 0x000fe200078e00ff */
[----:B------:R-:W-:Y:S01]  /*0670*/  MOV R90, RZ ;  /* 0x000000ff005a7202 */ /* 0x000fe20000000f00 */
[----:B------:R-:W-:Y:S01]  /*0680*/  CS2R R88, SRZ ;  /* 0x0000000000587805 */ /* 0x000fe2000001ff00 */
[----:B-1-3--:R-:W-:Y:S01]  /*0690*/  SHF.R.S32.HI R2, RZ, 0x1f, R0 ;  /* 0x0000001fff027819 */ /* 0x00afe20000011400 */
[----:B------:R-:W-:Y:S01]  /*06a0*/  CS2R R86, SRZ ;  /* 0x0000000000567805 */ /* 0x000fe2000001ff00 */
[----:B------:R-:W-:Y:S01]  /*06b0*/  CS2R R84, SRZ ;  /* 0x0000000000547805 */ /* 0x000fe2000001ff00 */
[----:B------:R-:W-:Y:S01]  /*06c0*/  CS2R R14, SRZ ;  /* 0x00000000000e7805 */ /* 0x000fe2000001ff00 */
[----:B------:R-:W-:Y:S01]  /*06d0*/  LEA.HI R29, R2, R0, RZ, 0x6 ;  /* 0x00000000021d7211 */ /* 0x000fe200078f30ff */
[----:B------:R-:W-:Y:S01]  /*06e0*/  IMAD.MOV.U32 R78, RZ, RZ, RZ ;  /* 0x000000ffff4e7224 */ /* 0x000fe200078e00ff */
[----:B------:R-:W-:Y:S01]  /*06f0*/  CS2R R16, SRZ ;  /* 0x0000000000107805 */ /* 0x000fe2000001ff00 */
[----:B------:R-:W-:Y:S01]  /*0700*/  IMAD.MOV.U32 R76, RZ, RZ, RZ ;  /* 0x000000ffff4c7224 */ /* 0x000fe200078e00ff */
[----:B------:R-:W-:Y:S01]  /*0710*/  MOV R82, RZ ;  /* 0x000000ff00527202 */ /* 0x000fe20000000f00 */
[----:B------:R-:W-:Y:S01]  /*0720*/  IMAD.MOV.U32 R80, RZ, RZ, RZ ;  /* 0x000000ffff507224 */ /* 0x000fe200078e00ff */
[----:B------:R-:W-:Y:S01]  /*0730*/  CS2R R18, SRZ ;  /* 0x0000000000127805 */ /* 0x000fe2000001ff00 */
[----:B------:R-:W-:Y:S01]  /*0740*/  IMAD.MOV.U32 R74, RZ, RZ, RZ ;  /* 0x000000ffff4a7224 */ /* 0x000fe200078e00ff */
[----:B------:R-:W-:Y:S01]  /*0750*/  MOV R72, RZ ;  /* 0x000000ff00487202 */ /* 0x000fe20000000f00 */
        /* <DEDUP_REMOVED lines=10> */
[----:B------:R-:W-:Y:S01]  /*0800*/  CS2R R26, SRZ ;  /* 0x00000000001a7805 */ /* 0x000fe2000001ff00 */
[----:B------:R-:W-:Y:S01]  /*0810*/  IMAD.MOV.U32 R164, RZ, RZ, RZ ;  /* 0x000000ffffa47224 */ /* 0x000fe200078e00ff */
[----:B------:R-:W-:Y:S01]  /*0820*/  MOV R162, RZ ;  /* 0x000000ff00a27202 */ /* 0x000fe20000000f00 */
[----:B------:R-:W-:Y:S01]  /*0830*/  IMAD.MOV.U32 R28, RZ, RZ, RZ ;  /* 0x000000ffff1c7224 */ /* 0x000fe200078e00ff */
[----:B------:R-:W-:Y:S01]  /*0840*/  MOV R160, RZ ;  /* 0x000000ff00a07202 */ /* 0x000fe20000000f00 */
[----:B------:R-:W-:Y:S01]  /*0850*/  CS2R R154, SRZ ;  /* 0x00000000009a7805 */ /* 0x000fe2000001ff00 */
[----:B------:R-:W-:Y:S01]  /*0860*/  CS2R R30, SRZ ;  /* 0x00000000001e7805 */ /* 0x000fe2000001ff00 */
[----:B------:R-:W-:Y:S01]  /*0870*/  IMAD.MOV.U32 R152, RZ, RZ, RZ ;  /* 0x000000ffff987224 */ /* 0x000fe200078e00ff */
[----:B------:R-:W-:Y:S01]  /*0880*/  MOV R158, RZ ;  /* 0x000000ff009e7202 */ /* 0x000fe20000000f00 */
[----:B------:R-:W-:Y:S01]  /*0890*/  CS2R R32, SRZ ;  /* 0x0000000000207805 */ /* 0x000fe2000001ff00 */
[----:B------:R-:W-:Y:S01]  /*08a0*/  IMAD.MOV.U32 R156, RZ, RZ, RZ ;  /* 0x000000ffff9c7224 */ /* 0x000fe200078e00ff */
[----:B------:R-:W-:Y:S01]  /*08b0*/  CS2R R150, SRZ ;  /* 0x0000000000967805 */ /* 0x000fe2000001ff00 */
        /* <DEDUP_REMOVED lines=18> */
[----:B------:R-:W-:Y:S01]  /*09e0*/  CS2R R42, SRZ ;  /* 0x00000000002a7805 */ /* 0x000fe2000001ff00 */
[----:B------:R-:W-:Y:S01]  /*09f0*/  MOV R126, RZ ;  /* 0x000000ff007e7202 */ /* 0x000fe20000000f00 */
[----:B------:R-:W-:Y:S01]  /*0a00*/  IMAD.MOV.U32 R124, RZ, RZ, RZ ;  /* 0x000000ffff7c7224 */ /* 0x000fe200078e00ff */
[----:B------:R-:W-:Y:S01]  /*0a10*/  CS2R R114, SRZ ;  /* 0x0000000000727805 */ /* 0x000fe2000001ff00 */
[----:B------:R-:W-:Y:S01]  /*0a20*/  MOV R112, RZ ;  /* 0x000000ff00707202 */ /* 0x000fe20000000f00 */
[----:B------:R-:W-:Y:S01]  /*0a30*/  CS2R R44, SRZ ;  /* 0x00000000002c7805 */ /* 0x000fe2000001ff00 */
[----:B------:R-:W-:Y:S01]  /*0a40*/  IMAD.MOV.U32 R118, RZ, RZ, RZ ;  /* 0x000000ffff767224 */ /* 0x000fe200078e00ff */
[----:B------:R-:W-:Y:S01]  /*0a50*/  MOV R116, RZ ;  /* 0x000000ff00747202 */ /* 0x000fe20000000f00 */
[----:B------:R-:W-:Y:S01]  /*0a60*/  IMAD.MOV.U32 R54, RZ, RZ, RZ ;  /* 0x000000ffff367224 */ /* 0x000fe200078e00ff */
[----:B------:R-:W-:Y:S01]  /*0a70*/  MOV R53, RZ ;  /* 0x000000ff00357202 */ /* 0x000fe20000000f00 */
[----:B------:R-:W-:Y:S01]  /*0a80*/  CS2R R50, SRZ ;  /* 0x0000000000327805 */ /* 0x000fe2000001ff00 */
[----:B------:R-:W-:Y:S05]  /*0a90*/  @!P0 BRA `(.L_x_24) ;  /* 0x000094a000008947 */ /* 0x000fea0003800000 */
[----:B------:R-:W-:-:S04]  /*0aa0*/  ISETP.NE.U32.AND P5, PT, RZ, c[0x0][0x340], PT ;  /* 0x0000d000ff007a0c */ /* 0x000fc80003fa5070 */
[----:B------:R-:W-:-:S13]  /*0ab0*/  ISETP.NE.AND.EX P5, PT, RZ, c[0x0][0x344], PT, P5 ;  /* 0x0000d100ff007a0c */ /* 0x000fda0003fa5350 */
[----:B------:R-:W-:-:S05]  /*0ac0*/  @P5 IMAD.WIDE R2, R56, R9, c[0x0][0x340] ;  /* 0x0000d00038025625 */ /* 0x000fca00078e0209 */
[----:B------:R1:W5:Y:S01]  /*0ad0*/  @P5 LDG.E R14, [R2.64] ;  /* 0x00000006020e5981 */ /* 0x000362000c1e1900 */
[----:B------:R-:W-:Y:S01]  /*0ae0*/  SHF.R.S32.HI R10, RZ, 0x1f, R163 ;  /* 0x0000001fff0a7819 */ /* 0x000fe200000114a3 */
[----:B------:R-:W-:Y:S01]  /*0af0*/  IMAD.MOV.U32 R6, RZ, RZ, c[0x0][0x2c4] ;  /* 0x0000b100ff067624 */ /* 0x000fe200078e00ff */
[----:B------:R-:W-:Y:S01]  /*0b00*/  SHF.R.S32.HI R0, RZ, 0x1f, R8 ;  /* 0x0000001fff007819 */ /* 0x000fe20000011408 */
[----:B------:R-:W-:Y:S01]  /*0b10*/  IMAD R13, R13, c[0x0][0x2c4], RZ ;  /* 0x0000b1000d0d7a24 */ /* 0x000fe200078e02ff */
[-C--:B------:R-:W-:Y:S01]  /*0b20*/  LEA.HI R5, R10, R163.reuse, RZ, 0x2 ;  /* 0x000000a30a057211 */ /* 0x080fe200078f10ff */
[----:B------:R-:W-:Y:S01]  /*0b30*/  BSSY B0, `(.L_x_25) ;  /* 0x000005e000007945 */ /* 0x000fe20003800000 */
[----:B------:R-:W-:Y:S01]  /*0b40*/  ISETP.NE.AND P0, PT, R6, 0x1, PT ;  /* 0x000000010600780c */ /* 0x000fe20003f05270 */
[----:B------:R-:W-:Y:S01]  /*0b50*/  IMAD R0, R0, c[0x0][0x178], RZ ;  /* 0x00005e0000007a24 */ /* 0x000fe200078e02ff */
[----:B------:R-:W-:Y:S02]  /*0b60*/  LOP3.LUT R4, R5, 0xfffffffc, RZ, 0xc0, !PT ;  /* 0xfffffffc05047812 */ /* 0x000fe400078ec0ff */
[----:B------:R-:W-:Y:S01]  /*0b70*/  SHF.R.S32.HI R17, RZ, 0x2, R5 ;  /* 0x00000002ff117819 */ /* 0x000fe20000011405 */
[----:B------:R-:W-:Y:S01]  /*0b80*/  IMAD R0, R8, c[0x0][0x17c], R0 ;  /* 0x00005f0008007a24 */ /* 0x000fe200078e0200 */
[-C--:B------:R-:W-:Y:S01]  /*0b90*/  LEA.HI R24, R10, R163.reuse, RZ, 0x3 ;  /* 0x000000a30a187211 */ /* 0x080fe200078f18ff */
[----:B------:R-:W-:Y:S01]  /*0ba0*/  IMAD.IADD R9, R163, 0x1, -R4 ;  /* 0x00000001a3097824 */ /* 0x000fe200078e0a04 */
[----:B------:R-:W-:Y:S01]  /*0bb0*/  SEL R4, R56, RZ, !P2 ;  /* 0x000000ff38047207 */ /* 0x000fe20005000000 */
[----:B------:R-:W-:Y:S01]  /*0bc0*/  IMAD R5, R55, c[0x0][0x1b8], RZ ;  /* 0x00006e0037057a24 */ /* 0x000fe200078e02ff */
[-C--:B------:R-:W-:Y:S01]  /*0bd0*/  LEA.HI R20, R10, R163.reuse, RZ, 0x4 ;  /* 0x000000a30a147211 */ /* 0x080fe200078f20ff */
[C---:B------:R-:W-:Y:S01]  /*0be0*/  IMAD R171, R9.reuse, 0x20, R17 ;  /* 0x0000002009ab7824 */ /* 0x040fe200078e0211 */
[----:B------:R-:W-:Y:S01]  /*0bf0*/  SHF.R.S32.HI R22, RZ, 0x3, R24 ;  /* 0x00000003ff167819 */ /* 0x000fe20000011418 */
[----:B------:R-:W-:Y:S01]  /*0c00*/  IMAD R5, R52, c[0x0][0x1bc], R5 ;  /* 0x00006f0034057a24 */ /* 0x000fe200078e0205 */
[----:B------:R-:W-:Y:S01]  /*0c10*/  SHF.R.S32.HI R174, RZ, 0x6, R29 ;  /* 0x00000006ffae7819 */ /* 0x000fe2000001141d */
[----:B------:R-:W-:Y:S01]  /*0c20*/  IMAD.SHL.U32 R64, R9, 0x8, RZ ;  /* 0x0000000809407824 */ /* 0x000fe200078e00ff */
[----:B------:R2:W-:Y:S01]  /*0c30*/  STL [R1+0x4], R171 ;  /* 0x000004ab01007387 */ /* 0x0005e20000100800 */
[----:B------:R-:W-:Y:S01]  /*0c40*/  IMAD R16, R48, 0x80, R17 ;  /* 0x0000008030107824 */ /* 0x000fe200078e0211 */
[----:B------:R-:W-:Y:S01]  /*0c50*/  LEA.HI R162, R10, R163, RZ, 0x5 ;  /* 0x000000a30aa27211 */ /* 0x000fe200078f28ff */
[----:B-1----:R-:W-:Y:S01]  /*0c60*/  IMAD.WIDE.U32 R2, R8, c[0x0][0x178], RZ ;  /* 0x00005e0008027a25 */ /* 0x002fe200078e00ff */
[----:B------:R2:W-:Y:S01]  /*0c70*/  STL [R1], R174 ;  /* 0x000000ae01007387 */ /* 0x0005e20000100800 */
[----:B------:R-:W-:-:S02]  /*0c80*/  IADD3 R19, R64, 0x20, RZ ;  /* 0x0000002040137810 */ /* 0x000fc40007ffe0ff */
[----:B------:R-:W-:Y:S01]  /*0c90*/  IMAD.IADD R3, R3, 0x1, R0 ;  /* 0x0000000103037824 */ /* 0x000fe200078e0200 */
[----:B------:R-:W-:Y:S01]  /*0ca0*/  SHF.R.S32.HI R0, RZ, 0x1f, R56 ;  /* 0x0000001fff007819 */ /* 0x000fe20000011438 */
[----:B------:R-:W-:Y:S01]  /*0cb0*/  IMAD R8, R48, 0x80, R171 ;  /* 0x0000008030087824 */ /* 0x000fe200078e02ab */
[----:B------:R-:W-:Y:S01]  /*0cc0*/  SHF.R.S32.HI R23, RZ, 0x5, R162 ;  /* 0x00000005ff177819 */ /* 0x000fe200000114a2 */
[----:B------:R-:W-:Y:S01]  /*0cd0*/  IMAD.WIDE.U32 R2, R52, c[0x0][0x1b8], R2 ;  /* 0x00006e0034027a25 */ /* 0x000fe200078e0002 */
[----:B------:R-:W-:Y:S02]  /*0ce0*/  SEL R6, R0, RZ, !P2 ;  /* 0x000000ff00067207 */ /* 0x000fe40005000000 */
[----:B------:R-:W-:Y:S01]  /*0cf0*/  IADD3 R49, R64, 0x40, RZ ;  /* 0x0000004040317810 */ /* 0x000fe20007ffe0ff */
[----:B------:R-:W-:Y:S01]  /*0d00*/  @P0 IMAD.HI.U32 R7, R8, c[0x0][0x2c8], RZ ;  /* 0x0000b20008070a27 */ /* 0x000fe200078e00ff */
[----:B------:R-:W-:Y:S02]  /*0d10*/  ISETP.GE.AND P4, PT, R64, c[0x0][0x198], PT ;  /* 0x0000660040007a0c */ /* 0x000fe40003f86270 */
[----:B------:R-:W-:Y:S01]  /*0d20*/  ISETP.GE.AND P3, PT, R19, c[0x0][0x198], PT ;  /* 0x0000660013007a0c */ /* 0x000fe20003f66270 */
[----:B------:R-:W-:Y:S01]  /*0d30*/  IMAD.IADD R3, R3, 0x1, R5 ;  /* 0x0000000103037824 */ /* 0x000fe200078e0205 */
[----:B------:R-:W-:Y:S01]  /*0d40*/  ISETP.GE.AND P2, PT, R49, c[0x0][0x198], PT ;  /* 0x0000660031007a0c */ /* 0x000fe20003f46270 */
[----:B------:R-:W-:Y:S01]  /*0d50*/  IMAD.MOV.U32 R0, RZ, RZ, R8 ;  /* 0x000000ffff007224 */ /* 0x000fe200078e0008 */
[----:B------:R-:W-:Y:S01]  /*0d60*/  @P0 SHF.R.U32.HI R0, RZ, c[0x0][0x2cc], R7 ;  /* 0x0000b300ff000a19 */ /* 0x000fe20000011607 */
[----:B------:R-:W-:-:S02]  /*0d70*/  IMAD R5, R6, c[0x0][0x1c0], RZ ;  /* 0x0000700006057a24 */ /* 0x000fc400078e02ff */
[----:B------:R-:W-:-:S04]  /*0d80*/  IMAD.WIDE.U32 R2, R4, c[0x0][0x1c0], R2 ;  /* 0x0000700004027a25 */ /* 0x000fc800078e0002 */
[----:B------:R-:W-:Y:S01]  /*0d90*/  IMAD R6, R4, c[0x0][0x1c4], R5 ;  /* 0x0000710004067a24 */ /* 0x000fe200078e0205 */
[--C-:B------:R-:W-:Y:S01]  /*0da0*/  SHF.R.S32.HI R5, RZ, 0x1f, R0.reuse ;  /* 0x0000001fff057819 */ /* 0x100fe20000011400 */
[----:B------:R-:W-:Y:S02]  /*0db0*/  IMAD.MOV R4, RZ, RZ, -R0 ;  /* 0x000000ffff047224 */ /* 0x000fe400078e0a00 */
[----:B------:R-:W-:Y:S01]  /*0dc0*/  IMAD.IADD R3, R3, 0x1, R6 ;  /* 0x0000000103037824 */ /* 0x000fe200078e0206 */
[----:B------:R-:W-:Y:S01]  /*0dd0*/  LOP3.LUT R6, R20, 0xfffffff0, RZ, 0xc0, !PT ;  /* 0xfffffff014067812 */ /* 0x000fe200078ec0ff */
[----:B------:R-:W-:Y:S02]  /*0de0*/  IMAD R5, R5, c[0x0][0x1b0], RZ ;  /* 0x00006c0005057a24 */ /* 0x000fe400078e02ff */
[----:B------:R-:W-:Y:S02]  /*0df0*/  IMAD R4, R4, c[0x0][0x2c4], R8 ;  /* 0x0000b10004047a24 */ /* 0x000fe400078e0208 */
[----:B------:R-:W-:-:S02]  /*0e00*/  IMAD R5, R0, c[0x0][0x1b4], R5 ;  /* 0x00006d0000057a24 */ /* 0x000fc400078e0205 */
[----:B------:R-:W-:Y:S01]  /*0e10*/  IMAD.WIDE.U32 R2, R0, c[0x0][0x1b0], R2 ;  /* 0x00006c0000027a25 */ /* 0x000fe200078e0002 */
[----:B------:R-:W-:-:S03]  /*0e20*/  SHF.R.S32.HI R0, RZ, 0x1f, R4 ;  /* 0x0000001fff007819 */ /* 0x000fc60000011404 */
[----:B------:R-:W-:Y:S02]  /*0e30*/  IMAD.IADD R3, R3, 0x1, R5 ;  /* 0x0000000103037824 */ /* 0x000fe400078e0205 */
[----:B------:R-:W-:Y:S02]  /*0e40*/  IMAD R0, R0, c[0x0][0x1a8], RZ ;  /* 0x00006a0000007a24 */ /* 0x000fe400078e02ff */
[----:B------:R-:W-:Y:S02]  /*0e50*/  IMAD.SHL.U32 R5, R22, 0x40, RZ ;  /* 0x0000004016057824 */ /* 0x000fe400078e00ff */
[----:B------:R-:W-:Y:S02]  /*0e60*/  IMAD.IADD R18, R163, 0x1, -R6 ;  /* 0x00000001a3127824 */ /* 0x000fe400078e0a06 */
[C---:B------:R-:W-:Y:S01]  /*0e70*/  IMAD R7, R4.reuse, c[0x0][0x1ac], R0 ;  /* 0x00006b0004077a24 */ /* 0x040fe200078e0200 */
[----:B------:R-:W-:Y:S01]  /*0e80*/  LOP3.LUT R0, R5, 0xc0, RZ, 0xc0, !PT ;  /* 0x000000c005007812 */ /* 0x000fe200078ec0ff */
[----:B------:R-:W-:Y:S01]  /*0e90*/  IMAD.WIDE.U32 R2, R4, c[0x0][0x1a8], R2 ;  /* 0x00006a0004027a25 */ /* 0x000fe200078e0002 */
[----:B------:R-:W-:-:S02]  /*0ea0*/  LEA.HI R15, R18, R18, RZ, 0x1 ;  /* 0x00000012120f7211 */ /* 0x000fc400078f08ff */
[----:B------:R-:W-:Y:S01]  /*0eb0*/  SHF.R.U32.HI R5, RZ, 0x3, R0 ;  /* 0x00000003ff057819 */ /* 0x000fe20000011600 */
[----:B------:R-:W-:Y:S01]  /*0ec0*/  IMAD.IADD R4, R3, 0x1, R7 ;  /* 0x0000000103047824 */ /* 0x000fe200078e0207 */
[----:B------:R-:W-:Y:S02]  /*0ed0*/  LOP3.LUT R0, R0, 0x18, R64, 0xf8, !PT ;  /* 0x0000001800007812 */ /* 0x000fe400078ef840 */
[--C-:B------:R-:W-:Y:S02]  /*0ee0*/  SHF.R.S32.HI R6, RZ, 0x1, R15.reuse ;  /* 0x00000001ff067819 */ /* 0x100fe4000001140f */
[----:B------:R-:W-:Y:S02]  /*0ef0*/  SHF.R.S32.HI R3, RZ, 0x1f, R15 ;  /* 0x0000001fff037819 */ /* 0x000fe4000001140f */
[----:B------:R-:W-:Y:S02]  /*0f00*/  LEA R12, P0, R2, c[0x0][0x160], 0x1 ;  /* 0x00005800020c7a11 */ /* 0x000fe400078008ff */
[----:B------:R-:W-:-:S02]  /*0f10*/  LOP3.LUT R5, R0, R5, RZ, 0x3c, !PT ;  /* 0x0000000500057212 */ /* 0x000fc400078e3cff */
[----:B------:R-:W-:Y:S02]  /*0f20*/  LEA.HI R0, R3, R6, RZ, 0x2 ;  /* 0x0000000603007211 */ /* 0x000fe400078f10ff */
[----:B------:R-:W-:Y:S02]  /*0f30*/  LEA.HI R7, R17, R17, RZ, 0x1 ;  /* 0x0000001111077211 */ /* 0x000fe400078f08ff */
[----:B------:R-:W-:Y:S02]  /*0f40*/  LEA.HI.X R11, R2, c[0x0][0x164], R4, 0x1, P0 ;  /* 0x00005900020b7a11 */ /* 0x000fe400000f0c04 */
[----:B------:R-:W-:Y:S01]  /*0f50*/  ISETP.GE.AND P0, PT, R16, R13, PT ;  /* 0x0000000d1000720c */ /* 0x000fe20003f06270 */
[----:B------:R2:W1:Y:S01]  /*0f60*/  SHFL.IDX PT, R2, R12, RZ, 0x1c1f ;  /* 0x001c1fff0c027589 */ /* 0x00046200000e0000 */
[----:B------:R-:W-:Y:S02]  /*0f70*/  LOP3.LUT R4, R0, 0xfffffffc, RZ, 0xc0, !PT ;  /* 0xfffffffc00047812 */ /* 0x000fe400078ec0ff */
[----:B------:R-:W-:Y:S01]  /*0f80*/  LOP3.LUT R0, R7, 0x7fffffe, RZ, 0xc0, !PT ;  /* 0x07fffffe07007812 */ /* 0x000fe200078ec0ff */
[----:B------:R2:W3:Y:S02]  /*0f90*/  SHFL.IDX PT, R3, R11, RZ, 0x1c1f ;  /* 0x001c1fff0b037589 */ /* 0x0004e400000e0000 */
[----:B------:R-:W-:-:S02]  /*0fa0*/  IMAD.IADD R21, R6, 0x1, -R4 ;  /* 0x0000000106157824 */ /* 0x000fc400078e0a04 */
[----:B------:R-:W-:Y:S02]  /*0fb0*/  IMAD.IADD R0, R17, 0x1, -R0 ;  /* 0x0000000111007824 */ /* 0x000fe400078e0a00 */
[----:B------:R-:W-:Y:S01]  /*0fc0*/  IMAD.MOV.U32 R4, RZ, RZ, 0x10 ;  /* 0x00000010ff047424 */ /* 0x000fe200078e00ff */
[----:B------:R-:W-:Y:S01]  /*0fd0*/  LOP3.LUT P1, RZ, R21, 0x2, RZ, 0xc0, !PT ;  /* 0x0000000215ff7812 */ /* 0x000fe2000782c0ff */
[----:B------:R-:W-:-:S03]  /*0fe0*/  IMAD R0, R23, 0x8, R0 ;  /* 0x0000000817007824 */ /* 0x000fc600078e0200 */
[----:B------:R-:W-:Y:S01]  /*0ff0*/  SEL R4, R4, 0xfffffff0, !P1 ;  /* 0xfffffff004047807 */ /* 0x000fe20004800000 */
[----:B------:R-:W-:Y:S02]  /*1000*/  IMAD.U32 R226, R0, 0x20, R5 ;  /* 0x0000002000e27824 */ /* 0x000fe400078e0005 */
[----:B------:R-:W-:Y:S01]  /*1010*/  @!P5 IMAD.MOV.U32 R14, RZ, RZ, R56 ;  /* 0x000000ffff0ed224 */ /* 0x000fe200078e0038 */
[----:B------:R-:W-:Y:S05]  /*1020*/  @P0 BRA `(.L_x_26) ;  /* 0x000000e000000947 */ /* 0x000fea0003800000 */
[----:B-123--:R-:W-:Y:S01]  /*1030*/  SHF.R.S32.HI R5, RZ, 0x1f, R19 ;  /* 0x0000001fff057819 */ /* 0x00efe20000011413 */
[----:B------:R-:W-:Y:S01]  /*1040*/  IMAD.WIDE R8, R64, 0x2, R2 ;  /* 0x0000000240087825 */ /* 0x000fe200078e0202 */
[----:B------:R-:W-:Y:S02]  /*1050*/  SHF.R.S32.HI R0, RZ, 0x1f, R49 ;  /* 0x0000001fff007819 */ /* 0x000fe40000011431 */
[----:B------:R-:W-:Y:S02]  /*1060*/  LEA.HI R5, R5, R19, RZ, 0x3 ;  /* 0x0000001305057211 */ /* 0x000fe400078f18ff */
[----:B------:R-:W-:-:S02]  /*1070*/  LEA.HI R0, R0, R49, RZ, 0x3 ;  /* 0x0000003100007211 */ /* 0x000fc400078f18ff */
[----:B------:R-:W-:Y:S02]  /*1080*/  LOP3.LUT R5, R5, 0xfffffff8, RZ, 0xc0, !PT ;  /* 0xfffffff805057812 */ /* 0x000fe400078ec0ff */
[----:B------:R-:W-:Y:S01]  /*1090*/  LOP3.LUT R10, R0, 0xfffffff8, RZ, 0xc0, !PT ;  /* 0xfffffff8000a7812 */ /* 0x000fe200078ec0ff */
[----:B------:R-:W-:Y:S02]  /*10a0*/  IMAD.SHL.U32 R0, R226, 0x2, RZ ;  /* 0x00000002e2007824 */ /* 0x000fe400078e00ff */
[----:B------:R-:W-:-:S03]  /*10b0*/  IMAD.WIDE R6, R5, 0x2, R2 ;  /* 0x0000000205067825 */ /* 0x000fc600078e0202 */
[----:B------:R-:W-:Y:S01]  /*10c0*/  @!PT LDS RZ, [RZ] ;  /* 0x00000000fffff984 */ /* 0x000fe20000000800 */
[----:B------:R1:W-:Y:S01]  /*10d0*/  LDGSTS.E.BYPASS.LTC128B.128 [R0+0x6100], [R8.64], !P4 ;  /* 0x0610000008007fae */ /* 0x0003e2000e101d46 */
[----:B------:R-:W-:-:S03]  /*10e0*/  IMAD.WIDE R2, R10, 0x2, R2 ;  /* 0x000000020a027825 */ /* 0x000fc600078e0202 */
[----:B------:R1:W-:Y:S04]  /*10f0*/  LDGSTS.E.BYPASS.LTC128B.128 [R0+0x8100], [R6.64], !P3 ;  /* 0x0810000006007fae */ /* 0x0003e8000d901d46 */
[----:B------:R1:W-:Y:S02]  /*1100*/  LDGSTS.E.BYPASS.LTC128B.128 [R0+0xa100], [R2.64], !P2 ;  /* 0x0a10000002007fae */ /* 0x0003e4000d101d46 */
.L_x_26:
[----:B-123--:R-:W-:Y:S05]  /*1110*/  BSYNC B0 ;  /* 0x0000000000007941 */ /* 0x00efea0003800000 */
.L_x_25:
[----:B------:R-:W-:Y:S01]  /*1120*/  IADD3 R0, R16, 0x20, RZ ;  /* 0x0000002010007810 */ /* 0x000fe20007ffe0ff */
[----:B------:R1:W2:Y:S01]  /*1130*/  SHFL.IDX PT, R3, R11, 0x1, 0x1c1f ;  /* 0x003c1f000b037f89 */ /* 0x0002a200000e0000 */
[----:B------:R-:W-:Y:S02]  /*1140*/  BSSY B0, `(.L_x_27) ;  /* 0x0000012000007945 */ /* 0x000fe40003800000 */
[----:B------:R-:W-:Y:S01]  /*1150*/  ISETP.GE.AND P0, PT, R0, R13, PT ;  /* 0x0000000d0000720c */ /* 0x000fe20003f06270 */
[----:B------:R1:W3:-:S12]  /*1160*/  SHFL.IDX PT, R2, R12, 0x1, 0x1c1f ;  /* 0x003c1f000c027f89 */ /* 0x0002d800000e0000 */
[----:B------:R-:W-:Y:S05]  /*1170*/  @P0 BRA `(.L_x_28) ;  /* 0x000000e000000947 */ /* 0x000fea0003800000 */
[----:B------:R-:W-:Y:S01]  /*1180*/  SHF.R.S32.HI R5, RZ, 0x1f, R19 ;  /* 0x0000001fff057819 */ /* 0x000fe20000011413 */
[----:B--23--:R-:W-:Y:S01]  /*1190*/  IMAD.WIDE R8, R64, 0x2, R2 ;  /* 0x0000000240087825 */ /* 0x00cfe200078e0202 */
[----:B------:R-:W-:Y:S02]  /*11a0*/  SHF.R.S32.HI R0, RZ, 0x1f, R49 ;  /* 0x0000001fff007819 */ /* 0x000fe40000011431 */
[----:B------:R-:W-:Y:S02]  /*11b0*/  LEA.HI R5, R5, R19, RZ, 0x3 ;  /* 0x0000001305057211 */ /* 0x000fe400078f18ff */
[----:B------:R-:W-:Y:S02]  /*11c0*/  LEA.HI R0, R0, R49, RZ, 0x3 ;  /* 0x0000003100007211 */ /* 0x000fe400078f18ff */
[----:B------:R-:W-:Y:S02]  /*11d0*/  LOP3.LUT R5, R5, 0xfffffff8, RZ, 0xc0, !PT ;  /* 0xfffffff805057812 */ /* 0x000fe400078ec0ff */
[----:B------:R-:W-:Y:S01]  /*11e0*/  LOP3.LUT R10, R0, 0xfffffff8, RZ, 0xc0, !PT ;  /* 0xfffffff8000a7812 */ /* 0x000fe200078ec0ff */
[----:B------:R-:W-:-:S02]  /*11f0*/  IMAD.SHL.U32 R0, R226, 0x2, RZ ;  /* 0x00000002e2007824 */ /* 0x000fc400078e00ff */
[----:B------:R-:W-:-:S03]  /*1200*/  IMAD.WIDE R6, R5, 0x2, R2 ;  /* 0x0000000205067825 */ /* 0x000fc600078e0202 */
[----:B------:R-:W-:Y:S01]  /*1210*/  @!PT LDS RZ, [RZ] ;  /* 0x00000000fffff984 */ /* 0x000fe20000000800 */
[----:B------:R2:W-:Y:S01]  /*1220*/  LDGSTS.E.BYPASS.LTC128B.128 [R0+0x6900], [R8.64], !P4 ;  /* 0x0690000008007fae */ /* 0x0005e2000e101d46 */
[----:B------:R-:W-:-:S03]  /*1230*/  IMAD.WIDE R2, R10, 0x2, R2 ;  /* 0x000000020a027825 */ /* 0x000fc600078e0202 */
[----:B------:R2:W-:Y:S04]  /*1240*/  LDGSTS.E.BYPASS.LTC128B.128 [R0+0x8900], [R6.64], !P3 ;  /* 0x0890000006007fae */ /* 0x0005e8000d901d46 */
[----:B------:R2:W-:Y:S02]  /*1250*/  LDGSTS.E.BYPASS.LTC128B.128 [R0+0xa900], [R2.64], !P2 ;  /* 0x0a90000002007fae */ /* 0x0005e4000d101d46 */
.L_x_28:
[----:B------:R-:W-:Y:S05]  /*1260*/  BSYNC B0 ;  /* 0x0000000000007941 */ /* 0x000fea0003800000 */
.L_x_27:
[----:B--2---:R-:W-:Y:S01]  /*1270*/  IADD3 R0, R16, 0x40, RZ ;  /* 0x0000004010007810 */ /* 0x004fe20007ffe0ff */
[----:B------:R2:W4:Y:S01]  /*1280*/  SHFL.IDX PT, R3, R11, 0x2, 0x1c1f ;  /* 0x005c1f000b037f89 */ /* 0x00052200000e0000 */
[----:B------:R-:W-:Y:S02]  /*1290*/  BSSY B0, `(.L_x_29) ;  /* 0x0000012000007945 */ /* 0x000fe40003800000 */
[----:B------:R-:W-:Y:S01]  /*12a0*/  ISETP.GE.AND P0, PT, R0, R13, PT ;  /* 0x0000000d0000720c */ /* 0x000fe20003f06270 */
[----:B---3--:R2:W3:-:S12]  /*12b0*/  SHFL.IDX PT, R2, R12, 0x2, 0x1c1f ;  /* 0x005c1f000c027f89 */ /* 0x0084d800000e0000 */
[----:B------:R-:W-:Y:S05]  /*12c0*/  @P0 BRA `(.L_x_30) ;  /* 0x000000e000000947 */ /* 0x000fea0003800000 */
[----:B------:R-:W-:Y:S01]  /*12d0*/  SHF.R.S32.HI R5, RZ, 0x1f, R19 ;  /* 0x0000001fff057819 */ /* 0x000fe20000011413 */
[----:B---34-:R-:W-:Y:S01]  /*12e0*/  IMAD.WIDE R8, R64, 0x2, R2 ;  /* 0x0000000240087825 */ /* 0x018fe200078e0202 */
        /* <DEDUP_REMOVED lines=12> */
.L_x_30:
[----:B------:R-:W-:Y:S05]  /*13b0*/  BSYNC B0 ;  /* 0x0000000000007941 */ /* 0x000fea0003800000 */
.L_x_29:
[----:B------:R-:W-:Y:S01]  /*13c0*/  MOV R176, c[0x0][0x2b8] ;  /* 0x0000ae0000b07a02 */ /* 0x000fe20000000f00 */
[----:B---3--:R-:W-:Y:S01]  /*13d0*/  SHFL.IDX PT, R2, R12, 0x3, 0x1c1f ;  /* 0x007c1f000c027f89 */ /* 0x008fe200000e0000 */
[----:B------:R-:W-:Y:S01]  /*13e0*/  LEA R0, R174, R171, 0x6 ;  /* 0x000000abae007211 */ /* 0x000fe200078e30ff */
[----:B-----5:R-:W-:Y:S01]  /*13f0*/  IMAD.WIDE.U32 R172, R14, c[0x0][0x2b0], RZ ;  /* 0x0000ac000eac7a25 */ /* 0x020fe200078e00ff */
[----:B------:R-:W-:Y:S01]  /*1400*/  ISETP.NE.AND P5, PT, R176, 0x1, PT ;  /* 0x00000001b000780c */ /* 0x000fe20003fa5270 */
[----:B----4-:R-:W3:Y:S01]  /*1410*/  SHFL.IDX PT, R3, R11, 0x3, 0x1c1f ;  /* 0x007c1f000b037f89 */ /* 0x010ee200000e0000 */
[----:B------:R-:W-:-:S02]  /*1420*/  IADD3 R0, R0, -0x40, RZ ;  /* 0xffffffc000007810 */ /* 0x000fc40007ffe0ff */
[----:B------:R-:W-:Y:S02]  /*1430*/  SHF.R.S32.HI R5, RZ, 0x1f, R14 ;  /* 0x0000001fff057819 */ /* 0x000fe4000001140e */
[----:B------:R-:W-:Y:S02]  /*1440*/  IADD3 R7, R16, 0x60, RZ ;  /* 0x0000006010077810 */ /* 0x000fe40007ffe0ff */
[----:B------:R-:W-:Y:S01]  /*1450*/  SHF.R.S32.HI R9, RZ, 0x1f, R49 ;  /* 0x0000001fff097819 */ /* 0x000fe20000011431 */
[----:B------:R-:W-:Y:S01]  /*1460*/  IMAD R5, R5, c[0x0][0x2b0], RZ ;  /* 0x0000ac0005057a24 */ /* 0x000fe200078e02ff */
[----:B------:R-:W-:Y:S02]  /*1470*/  IADD3 R10, R0, R175, RZ ;  /* 0x000000af000a7210 */ /* 0x000fe40007ffe0ff */
[----:B------:R-:W-:Y:S01]  /*1480*/  SHF.L.U32 R226, R226, 0x1, RZ ;  /* 0x00000001e2e27819 */ /* 0x000fe200000006ff */
[----:B------:R-:W-:Y:S01]  /*1490*/  IMAD R8, R14, c[0x0][0x2b4], R5 ;  /* 0x0000ad000e087a24 */ /* 0x000fe200078e0205 */
[----:B------:R-:W-:Y:S01]  /*14a0*/  ISETP.GE.AND P1, PT, R0, R65, PT ;  /* 0x000000410000720c */ /* 0x000fe20003f26270 */
[----:B------:R-:W-:Y:S01]  /*14b0*/  @P5 IMAD.HI.U32 R6, R10, c[0x0][0x2bc], RZ ;  /* 0x0000af000a065a27 */ /* 0x000fe200078e00ff */
[----:B------:R-:W-:Y:S01]  /*14c0*/  ISETP.GE.AND P0, PT, R7, R13, PT ;  /* 0x0000000d0700720c */ /* 0x000fe20003f06270 */
[----:B------:R-:W-:Y:S01]  /*14d0*/  STL.64 [R1+0x20], R172 ;  /* 0x000020ac01007387 */ /* 0x000fe20000100a00 */
[----:B------:R-:W-:Y:S01]  /*14e0*/  LEA.HI R9, R9, R49, RZ, 0x3 ;  /* 0x0000003109097211 */ /* 0x000fe200078f18ff */
[----:B------:R-:W-:Y:S01]  /*14f0*/  IMAD.MOV.U32 R0, RZ, RZ, R10 ;  /* 0x000000ffff007224 */ /* 0x000fe200078e000a */
[----:B------:R-:W-:-:S02]  /*1500*/  @P5 SHF.R.U32.HI R0, RZ, c[0x0][0x2c0], R6 ;  /* 0x0000b000ff005a19 */ /* 0x000fc40000011606 */
[----:B------:R-:W-:Y:S02]  /*1510*/  SHF.R.S32.HI R6, RZ, 0x1f, R19 ;  /* 0x0000001fff067819 */ /* 0x000fe40000011413 */
[----:B------:R-:W-:Y:S02]  /*1520*/  LOP3.LUT R183, R9, 0xfffffff8, RZ, 0xc0, !PT ;  /* 0xfffffff809b77812 */ /* 0x000fe400078ec0ff */
[----:B------:R-:W-:Y:S02]  /*1530*/  LEA.HI R5, R6, R19, RZ, 0x3 ;  /* 0x0000001306057211 */ /* 0x000fe400078f18ff */
[----:B------:R-:W-:Y:S01]  /*1540*/  IADD3 R170, R173, R8, RZ ;  /* 0x00000008adaa7210 */ /* 0x000fe20007ffe0ff */
[----:B---3--:R-:W-:Y:S01]  /*1550*/  @!P0 IMAD.WIDE R6, R64, 0x2, R2 ;  /* 0x0000000240068825 */ /* 0x008fe200078e0202 */
[----:B------:R-:W-:Y:S02]  /*1560*/  LOP3.LUT R184, R5, 0xfffffff8, RZ, 0xc0, !PT ;  /* 0xfffffff805b87812 */ /* 0x000fe400078ec0ff */
[----:B------:R-:W-:-:S02]  /*1570*/  ISETP.GT.OR P1, PT, R171, 0x3f, P1 ;  /* 0x0000003fab00780c */ /* 0x000fc40000f24670 */
[----:B------:R-:W-:Y:S01]  /*1580*/  MOV R227, RZ ;  /* 0x000000ff00e37202 */ /* 0x000fe20000000f00 */
[--C-:B------:R-:W-:Y:S01]  /*1590*/  @!P0 IMAD.WIDE R8, R184, 0x2, R2.reuse ;  /* 0x00000002b8088825 */ /* 0x100fe200078e0202 */
[----:B------:R-:W-:Y:S01]  /*15a0*/  @!PT LDS RZ, [RZ] ;  /* 0x00000000fffff984 */ /* 0x000fe20000000800 */
[----:B------:R3:W-:Y:S03]  /*15b0*/  @!P0 LDGSTS.E.BYPASS.LTC128B.128 [R226+0x7900], [R6.64], !P4 ;  /* 0x0790000006e28fae */ /* 0x0007e6000e101d46 */
[----:B------:R-:W-:Y:S01]  /*15c0*/  @!P0 IMAD.WIDE R2, R183, 0x2, R2 ;  /* 0x00000002b7028825 */ /* 0x000fe200078e0202 */
[----:B------:R4:W-:Y:S04]  /*15d0*/  @!P0 LDGSTS.E.BYPASS.LTC128B.128 [R226+0x9900], [R8.64], !P3 ;  /* 0x0990000008e28fae */ /* 0x0009e8000d901d46 */
[----:B------:R1:W-:Y:S01]  /*15e0*/  @!P0 LDGSTS.E.BYPASS.LTC128B.128 [R226+0xb900], [R2.64], !P2 ;  /* 0x0b90000002e28fae */ /* 0x0003e2000d101d46 */
[----:B------:R-:W-:-:S03]  /*15f0*/  @!P1 IADD3 R5, P5, R0, R172, RZ ;  /* 0x000000ac00059210 */ /* 0x000fc60007fbe0ff */
[----:B------:R-:W0:Y:S01]  /*1600*/  LDGDEPBAR ;  /* 0x00000000000079af */ /* 0x000e220000000000 */
[----:B------:R-:W-:Y:S01]  /*1610*/  IMAD.WIDE.U32 R168, R52, c[0x0][0x1e8], RZ ;  /* 0x00007a0034a87a25 */ /* 0x000fe200078e00ff */
[----:B------:R-:W-:Y:S02]  /*1620*/  SHF.R.S32.HI R14, RZ, 0x4, R20 ;  /* 0x00000004ff0e7819 */ /* 0x000fe40000011414 */
[----:B-12---:R-:W-:Y:S01]  /*1630*/  LOP3.LUT R12, R24, 0xfffffff8, RZ, 0xc0, !PT ;  /* 0xfffffff8180c7812 */ /* 0x006fe200078ec0ff */
[----:B------:R-:W-:Y:S01]  /*1640*/  STL [R1+0x28], R170 ;  /* 0x000028aa01007387 */ /* 0x000fe20000100800 */
[----:B---3--:R-:W-:Y:S02]  /*1650*/  @!P1 LEA.HI.X.SX32 R7, R0, R170, 0x1, P5 ;  /* 0x000000aa00079211 */ /* 0x008fe400028f0eff */
[----:B------:R-:W-:-:S04]  /*1660*/  @!P1 LEA R6, P4, R5, c[0x0][0x2a0], 0x2 ;  /* 0x0000a80005069a11 */ /* 0x000fc800078810ff */
[----:B------:R-:W-:Y:S01]  /*1670*/  @!P1 LEA.HI.X R7, R5, c[0x0][0x2a4], R7, 0x2, P4 ;  /* 0x0000a90005079a11 */ /* 0x000fe200020f1407 */
[----:B------:R-:W-:Y:S06]  /*1680*/  BAR.SYNC.DEFER_BLOCKING 0x0 ;  /* 0x0000000000007b1d */ /* 0x000fec0000010000 */
[----:B------:R-:W4:Y:S01]  /*1690*/  @!P1 LDG.E R227, [R6.64] ;  /* 0x0000000606e39981 */ /* 0x000f22000c1e1900 */
[----:B------:R-:W-:Y:S01]  /*16a0*/  IMAD.MOV R0, RZ, RZ, -R0 ;  /* 0x000000ffff007224 */ /* 0x000fe200078e0a00 */
[----:B------:R-:W-:Y:S01]  /*16b0*/  ISETP.GE.AND P6, PT, R64, c[0x0][0x1d4], PT ;  /* 0x0000750040007a0c */ /* 0x000fe20003fc6270 */
[----:B------:R-:W-:Y:S01]  /*16c0*/  IMAD.WIDE.U32 R24, R52, c[0x0][0x210], RZ ;  /* 0x0000840034187a25 */ /* 0x000fe200078e00ff */
[----:B------:R-:W-:-:S02]  /*16d0*/  ISETP.GE.AND P5, PT, R19, c[0x0][0x1d4], PT ;  /* 0x0000750013007a0c */ /* 0x000fc40003fa6270 */
[----:B------:R-:W-:Y:S01]  /*16e0*/  IADD3 R12, -R12, R163, RZ ;  /* 0x000000a30c0c7210 */ /* 0x000fe20007ffe1ff */
[----:B------:R-:W-:Y:S01]  /*16f0*/  IMAD R228, R0, c[0x0][0x2b8], R10 ;  /* 0x0000ae0000e47a24 */ /* 0x000fe200078e020a */
[----:B------:R-:W-:Y:S02]  /*1700*/  SHF.R.S32.HI R10, RZ, 0x1f, R18 ;  /* 0x0000001fff0a7819 */ /* 0x000fe40000011412 */
[----:B------:R-:W-:Y:S01]  /*1710*/  LEA.HI R13, R12, R12, RZ, 0x1 ;  /* 0x0000000c0c0d7211 */ /* 0x000fe200078f08ff */
[----:B------:R-:W-:Y:S01]  /*1720*/  IMAD.WIDE.U32 R2, R228, c[0x0][0x1e0], RZ ;  /* 0x00007800e4027a25 */ /* 0x000fe200078e00ff */
[----:B------:R-:W-:Y:S02]  /*1730*/  SHF.R.S32.HI R5, RZ, 0x1f, R228 ;  /* 0x0000001fff057819 */ /* 0x000fe400000114e4 */
[----:B------:R-:W-:Y:S02]  /*1740*/  ISETP.GE.AND P4, PT, R49, c[0x0][0x1d4], PT ;  /* 0x0000750031007a0c */ /* 0x000fe40003f86270 */
[----:B------:R-:W-:Y:S01]  /*1750*/  ISETP.GE.AND P2, PT, R64, c[0x0][0x1d4], PT ;  /* 0x0000750040007a0c */ /* 0x000fe20003f46270 */
[C---:B------:R-:W-:Y:S01]  /*1760*/  IMAD R0, R5.reuse, c[0x0][0x1e0], RZ ;  /* 0x0000780005007a24 */ /* 0x040fe200078e02ff */
[----:B------:R-:W-:Y:S01]  /*1770*/  SHF.R.S32.HI R166, RZ, 0x1f, R64 ;  /* 0x0000001fffa67819 */ /* 0x000fe20000011440 */
[----:B------:R-:W-:Y:S01]  /*1780*/  IMAD R5, R5, c[0x0][0x208], RZ ;  /* 0x0000820005057a24 */ /* 0x000fe200078e02ff */
[----:B------:R-:W-:Y:S01]  /*1790*/  SHF.R.S32.HI R165, RZ, 0x1f, R184 ;  /* 0x0000001fffa57819 */ /* 0x000fe200000114b8 */
[C---:B------:R-:W-:Y:S01]  /*17a0*/  IMAD R0, R228.reuse, c[0x0][0x1e4], R0 ;  /* 0x00007900e4007a24 */ /* 0x040fe200078e0200 */
[----:B------:R-:W-:Y:S01]  /*17b0*/  SHF.R.S32.HI R164, RZ, 0x1f, R183 ;  /* 0x0000001fffa47819 */ /* 0x000fe200000114b7 */
[----:B------:R-:W-:-:S03]  /*17c0*/  IMAD R5, R228, c[0x0][0x20c], R5 ;  /* 0x00008300e4057a24 */ /* 0x000fc600078e0205 */
[----:B------:R-:W-:Y:S01]  /*17d0*/  IADD3 R3, R3, R0, RZ ;  /* 0x0000000003037210 */ /* 0x000fe20007ffe0ff */
[----:B------:R-:W-:-:S04]  /*17e0*/  IMAD R0, R55, c[0x0][0x1e8], RZ ;  /* 0x00007a0037007a24 */ /* 0x000fc800078e02ff */
[----:B------:R-:W-:-:S05]  /*17f0*/  IMAD R0, R52, c[0x0][0x1ec], R0 ;  /* 0x00007b0034007a24 */ /* 0x000fca00078e0200 */
[----:B------:R-:W-:Y:S02]  /*1800*/  IADD3 R167, R169, R0, RZ ;  /* 0x00000000a9a77210 */ /* 0x000fe40007ffe0ff */
[----:B----4-:R-:W-:Y:S01]  /*1810*/  SHF.R.S32.HI R9, RZ, 0x1f, R227 ;  /* 0x0000001fff097819 */ /* 0x010fe200000114e3 */
[----:B------:R-:W-:-:S04]  /*1820*/  IMAD.WIDE.U32 R6, R227, c[0x0][0x1f0], R2 ;  /* 0x00007c00e3067a25 */ /* 0x000fc800078e0002 */
[----:B------:R-:W-:Y:S01]  /*1830*/  IMAD R8, R9, c[0x0][0x1f0], RZ ;  /* 0x00007c0009087a24 */ /* 0x000fe200078e02ff */
[----:B------:R-:W-:Y:S01]  /*1840*/  IADD3 R0, P0, R168, R6, RZ ;  /* 0x00000006a8007210 */ /* 0x000fe20007f1e0ff */
[----:B------:R-:W-:-:S04]  /*1850*/  IMAD.WIDE.U32 R2, R228, c[0x0][0x208], RZ ;  /* 0x00008200e4027a25 */ /* 0x000fc800078e00ff */
[----:B------:R-:W-:Y:S01]  /*1860*/  IMAD R8, R227, c[0x0][0x1f4], R8 ;  /* 0x00007d00e3087a24 */ /* 0x000fe200078e0208 */
[----:B------:R-:W-:Y:S02]  /*1870*/  IADD3 R3, R3, R5, RZ ;  /* 0x0000000503037210 */ /* 0x000fe40007ffe0ff */
[----:B------:R-:W-:Y:S02]  /*1880*/  LOP3.LUT R5, R15, 0x7fffffe, RZ, 0xc0, !PT ;  /* 0x07fffffe0f057812 */ /* 0x000fe400078ec0ff */
[----:B------:R-:W-:Y:S01]  /*1890*/  IADD3.X R6, R167, R7, R8, P0, !PT ;  /* 0x00000007a7067210 */ /* 0x000fe200007fe408 */
[----:B------:R-:W-:Y:S01]  /*18a0*/  IMAD.WIDE.U32 R2, R227, c[0x0][0x218], R2 ;  /* 0x00008600e3027a25 */ /* 0x000fe200078e0002 */
[----:B------:R-:W-:Y:S02]  /*18b0*/  LEA R16, P0, R0, c[0x0][0x1c8], 0x1 ;  /* 0x0000720000107a11 */ /* 0x000fe400078008ff */
[----:B------:R-:W-:Y:S02]  /*18c0*/  IADD3 R150, R18, -R5, RZ ;  /* 0x8000000512967210 */ /* 0x000fe40007ffe0ff */
[----:B------:R-:W-:-:S02]  /*18d0*/  LEA.HI.X R15, R0, c[0x0][0x1cc], R6, 0x1, P0 ;  /* 0x00007300000f7a11 */ /* 0x000fc400000f0c06 */
[----:B------:R-:W-:Y:S01]  /*18e0*/  LEA R0, R174, 0xffffffc0, 0x6 ;  /* 0xffffffc0ae007811 */ /* 0x000fe200078e30ff */
[----:B------:R-:W-:Y:S01]  /*18f0*/  SHFL.IDX PT, R6, R16, RZ, 0x1c1f ;  /* 0x001c1fff10067589 */ /* 0x000fe200000e0000 */
[----:B------:R-:W-:Y:S02]  /*1900*/  LEA.HI R8, R20, R14, RZ, 0x1 ;  /* 0x0000000e14087211 */ /* 0x000fe400078f08ff */
[----:B------:R-:W-:Y:S01]  /*1910*/  LEA.HI R20, R10, R18, RZ, 0x3 ;  /* 0x000000120a147211 */ /* 0x000fe200078f18ff */
[----:B------:R-:W1:Y:S01]  /*1920*/  SHFL.IDX PT, R7, R15, RZ, 0x1c1f ;  /* 0x001c1fff0f077589 */ /* 0x000e6200000e0000 */
[----:B------:R-:W-:Y:S01]  /*1930*/  IMAD.IADD R151, R65, 0x1, -R0 ;  /* 0x0000000141977824 */ /* 0x000fe200078e0a00 */
[----:B------:R-:W-:Y:S01]  /*1940*/  LOP3.LUT R8, R8, 0xfffffffe, RZ, 0xc0, !PT ;  /* 0xfffffffe08087812 */ /* 0x000fe200078ec0ff */
[----:B------:R-:W-:-:S03]  /*1950*/  IMAD R0, R55, c[0x0][0x210], RZ ;  /* 0x0000840037007a24 */ /* 0x000fc600078e02ff */
[----:B------:R-:W-:Y:S01]  /*1960*/  IADD3 R48, -R17, R151, RZ ;  /* 0x0000009711307210 */ /* 0x000fe20007ffe1ff */
[----:B------:R-:W-:Y:S01]  /*1970*/  IMAD R5, R52, c[0x0][0x214], R0 ;  /* 0x0000850034057a24 */ /* 0x000fe200078e0200 */
[----:B------:R-:W-:Y:S01]  /*1980*/  IADD3 R14, R14, -R8, RZ ;  /* 0x800000080e0e7210 */ /* 0x000fe20007ffe0ff */
[----:B------:R-:W-:Y:S01]  /*1990*/  IMAD R0, R9, c[0x0][0x218], RZ ;  /* 0x0000860009007a24 */ /* 0x000fe200078e02ff */
[----:B------:R-:W-:Y:S01]  /*19a0*/  ISETP.GE.AND P1, PT, R48, 0x1, PT ;  /* 0x000000013000780c */ /* 0x000fe20003f26270 */
[----:B------:R-:W-:Y:S01]  /*19b0*/  IMAD.IADD R11, R25, 0x1, R5 ;  /* 0x00000001190b7824 */ /* 0x000fe200078e0205 */
[----:B------:R-:W-:Y:S01]  /*19c0*/  IADD3 R5, P0, R24, R2, RZ ;  /* 0x0000000218057210 */ /* 0x000fe20007f1e0ff */
[----:B------:R-:W-:-:S05]  /*19d0*/  IMAD R0, R227, c[0x0][0x21c], R0 ;  /* 0x00008700e3007a24 */ /* 0x000fca00078e0200 */
[----:B------:R-:W-:Y:S02]  /*19e0*/  IADD3.X R0, R11, R3, R0, P0, !PT ;  /* 0x000000030b007210 */ /* 0x000fe400007fe400 */
[----:B------:R-:W-:Y:S02]  /*19f0*/  LEA R10, P0, R5, c[0x0][0x1f8], 0x1 ;  /* 0x00007e00050a7a11 */ /* 0x000fe400078008ff */
[----:B------:R-:W-:Y:S01]  /*1a00*/  LOP3.LUT R11, R13, 0x7fffffe, RZ, 0xc0, !PT ;  /* 0x07fffffe0d0b7812 */ /* 0x000fe200078ec0ff */
[----:B-1----:R-:W-:Y:S01]  /*1a10*/  @P1 IMAD.WIDE R8, R64, 0x2, R6 ;  /* 0x0000000240081825 */ /* 0x002fe200078e0206 */
[----:B------:R-:W-:Y:S01]  /*1a20*/  LEA.HI.X R0, R5, c[0x0][0x1fc], R0, 0x1, P0 ;  /* 0x00007f0005007a11 */ /* 0x000fe200000f0c00 */
[----:B------:R-:W-:Y:S01]  /*1a30*/  SHFL.IDX PT, R17, R10, RZ, 0x1c1f ;  /* 0x001c1fff0a117589 */ /* 0x000fe200000e0000 */
[----:B------:R-:W-:Y:S01]  /*1a40*/  IADD3 R18, R12, -R11, RZ ;  /* 0x8000000b0c127210 */ /* 0x000fe20007ffe0ff */
[--C-:B------:R-:W-:Y:S01]  /*1a50*/  @P1 IMAD.WIDE R2, R184, 0x2, R6.reuse ;  /* 0x00000002b8021825 */ /* 0x100fe200078e0206 */
[----:B------:R-:W-:Y:S01]  /*1a60*/  SHF.L.U32 R5, R21, 0x6, RZ ;  /* 0x0000000615057819 */ /* 0x000fe200000006ff */
[----:B------:R1:W-:Y:S01]  /*1a70*/  @P1 LDGSTS.E.BYPASS.LTC128B.128 [R226+0x3100], [R8.64], !P6 ;  /* 0x0310000008e21fae */ /* 0x0003e2000f101d46 */
[----:B------:R-:W-:Y:S01]  /*1a80*/  ISETP.GT.AND P0, PT, R48, 0x20, PT ;  /* 0x000000203000780c */ /* 0x000fe20003f04270 */
[----:B------:R-:W-:Y:S01]  /*1a90*/  @P1 IMAD.WIDE R6, R183, 0x2, R6 ;  /* 0x00000002b7061825 */ /* 0x000fe200078e0206 */
[----:B------:R-:W-:Y:S01]  /*1aa0*/  LOP3.LUT R5, R5, 0xc0, RZ, 0xc0, !PT ;  /* 0x000000c005057812 */ /* 0x000fe200078ec0ff */
[----:B------:R2:W-:Y:S01]  /*1ab0*/  @P1 LDGSTS.E.BYPASS.LTC128B.128 [R226+0x4100], [R2.64], !P5 ;  /* 0x0410000002e21fae */ /* 0x0005e2000e901d46 */
[----:B------:R-:W-:-:S03]  /*1ac0*/  LEA R18, R14, R18, 0x3 ;  /* 0x000000120e127211 */ /* 0x000fc600078e18ff */
[----:B------:R-:W-:Y:S04]  /*1ad0*/  SHFL.IDX PT, R12, R0, RZ, 0x1c1f ;  /* 0x001c1fff000c7589 */ /* 0x000fe800000e0000 */
[----:B------:R3:W-:Y:S04]  /*1ae0*/  SHFL.IDX PT, R11, R0, 0x1, 0x1c1f ;  /* 0x003c1f00000b7f89 */ /* 0x0007e800000e0000 */
[----:B------:R4:W-:Y:S04]  /*1af0*/  @P1 LDGSTS.E.BYPASS.LTC128B.128 [R226+0x5100], [R6.64], !P4 ;  /* 0x0510000006e21fae */ /* 0x0009e8000e101d46 */
[----:B------:R-:W-:Y:S01]  /*1b00*/  SHFL.IDX PT, R10, R10, 0x1, 0x1c1f ;  /* 0x003c1f000a0a7f89 */ /* 0x000fe200000e0000 */
[----:B-1----:R-:W-:Y:S01]  /*1b10*/  SHF.L.U32 R8, R14, 0x3, RZ ;  /* 0x000000030e087819 */ /* 0x002fe200000006ff */
[----:B------:R-:W-:-:S02]  /*1b20*/  IMAD.SHL.U32 R9, R22, 0x8, RZ ;  /* 0x0000000816097824 */ /* 0x000fc400078e00ff */
[----:B--2---:R-:W-:Y:S01]  /*1b30*/  SHFL.IDX PT, R2, R16, 0x1, 0x1c1f ;  /* 0x003c1f0010027f89 */ /* 0x004fe200000e0000 */
[----:B------:R-:W-:Y:S02]  /*1b40*/  LOP3.LUT R8, R5, 0x8, R8, 0xf8, !PT ;  /* 0x0000000805087812 */ /* 0x000fe400078ef808 */
[----:B------:R-:W-:Y:S01]  /*1b50*/  SHF.R.U32.HI R5, RZ, 0x3, R5 ;  /* 0x00000003ff057819 */ /* 0x000fe20000011605 */
[----:B------:R-:W4:Y:S01]  /*1b60*/  SHFL.IDX PT, R3, R15, 0x1, 0x1c1f ;  /* 0x003c1f000f037f89 */ /* 0x000f2200000e0000 */
[----:B---3--:R-:W-:Y:S02]  /*1b70*/  SHF.R.S32.HI R0, RZ, 0x1, R13 ;  /* 0x00000001ff007819 */ /* 0x008fe4000001140d */
[----:B------:R-:W-:Y:S02]  /*1b80*/  LOP3.LUT R149, R8, R5, RZ, 0x3c, !PT ;  /* 0x0000000508957212 */ /* 0x000fe400078e3cff */
[C---:B------:R-:W-:Y:S02]  /*1b90*/  LOP3.LUT P3, RZ, R0.reuse, 0x2, RZ, 0xc0, !PT ;  /* 0x0000000200ff7812 */ /* 0x040fe4000786c0ff */
[----:B------:R-:W-:-:S04]  /*1ba0*/  SHF.L.U32 R0, R0, 0x6, RZ ;  /* 0x0000000600007819 */ /* 0x000fc800000006ff */
[----:B------:R-:W-:-:S04]  /*1bb0*/  LOP3.LUT R0, R0, 0xc0, RZ, 0xc0, !PT ;  /* 0x000000c000007812 */ /* 0x000fc800078ec0ff */
[----:B------:R-:W-:Y:S02]  /*1bc0*/  LOP3.LUT R5, R0, 0x8, R9, 0xf8, !PT ;  /* 0x0000000800057812 */ /* 0x000fe400078ef809 */
[----:B------:R-:W-:-:S04]  /*1bd0*/  SHF.R.U32.HI R0, RZ, 0x3, R0 ;  /* 0x00000003ff007819 */ /* 0x000fc80000011600 */
[----:B------:R-:W-:Y:S02]  /*1be0*/  LOP3.LUT R5, R5, R0, RZ, 0x3c, !PT ;  /* 0x0000000005057212 */ /* 0x000fe400078e3cff */
[----:B------:R-:W-:Y:S01]  /*1bf0*/  SHF.L.U32 R0, R20, 0x5, RZ ;  /* 0x0000000514007819 */ /* 0x000fe200000006ff */
[----:B----4-:R-:W-:-:S03]  /*1c00*/  @P0 IMAD.WIDE R6, R64, 0x2, R2 ;  /* 0x0000000240060825 */ /* 0x010fc600078e0202 */
[----:B------:R-:W-:Y:S01]  /*1c10*/  LOP3.LUT R148, R0, 0xffffff00, RZ, 0xc0, !PT ;  /* 0xffffff0000947812 */ /* 0x000fe200078ec0ff */
[--C-:B------:R-:W-:Y:S01]  /*1c20*/  @P0 IMAD.WIDE R8, R184, 0x2, R2.reuse ;  /* 0x00000002b8080825 */ /* 0x100fe200078e0202 */
[----:B------:R1:W-:Y:S02]  /*1c30*/  @P0 LDGSTS.E.BYPASS.LTC128B.128 [R226+0x3900], [R6.64], !P6 ;  /* 0x0390000006e20fae */ /* 0x0003e4000f101d46 */
[----:B------:R-:W-:Y:S01]  /*1c40*/  LEA R0, R23, R148, 0x9 ;  /* 0x0000009417007211 */ /* 0x000fe200078e48ff */
[----:B------:R-:W-:Y:S01]  /*1c50*/  @P0 IMAD.WIDE R2, R183, 0x2, R2 ;  /* 0x00000002b7020825 */ /* 0x000fe200078e0202 */
[----:B------:R2:W-:Y:S02]  /*1c60*/  @P0 LDGSTS.E.BYPASS.LTC128B.128 [R226+0x4900], [R8.64], !P5 ;  /* 0x0490000008e20fae */ /* 0x0005e4000e901d46 */
[----:B------:R-:W-:Y:S01]  /*1c70*/  LEA R0, R150, R0, 0x5 ;  /* 0x0000000096007211 */ /* 0x000fe200078e28ff */
[----:B------:R-:W-:Y:S01]  /*1c80*/  IMAD.WIDE R14, R64, 0x2, RZ ;  /* 0x00000002400e7825 */ /* 0x000fe200078e02ff */
[----:B------:R3:W-:Y:S03]  /*1c90*/  @P0 LDGSTS.E.BYPASS.LTC128B.128 [R226+0x5900], [R2.64], !P4 ;  /* 0x0590000002e20fae */ /* 0x0007e6000e101d46 */
[----:B------:R-:W-:Y:S01]  /*1ca0*/  IMAD.IADD R0, R149, 0x1, R0 ;  /* 0x0000000195007824 */ /* 0x000fe200078e0200 */
[----:B------:R-:W0:Y:S01]  /*1cb0*/  LDGDEPBAR ;  /* 0x00000000000079af */ /* 0x000e220000000000 */
[----:B------:R-:W-:-:S03]  /*1cc0*/  IADD3 R50, P1, R17, R14, RZ ;  /* 0x0000000e11327210 */ /* 0x000fc60007f3e0ff */
[----:B------:R-:W-:Y:S02]  /*1cd0*/  SHF.L.U32 R224, R0, 0x1, RZ ;  /* 0x0000000100e07819 */ /* 0x000fe400000006ff */
[----:B------:R-:W-:Y:S01]  /*1ce0*/  IMAD.X R51, R12, 0x1, R15, P1 ;  /* 0x000000010c337824 */ /* 0x000fe200008e060f */
[----:B------:R-:W-:Y:S02]  /*1cf0*/  IADD3 R46, P1, R14, R10, RZ ;  /* 0x0000000a0e2e7210 */ /* 0x000fe40007f3e0ff */
[----:B------:R-:W-:Y:S02]  /*1d00*/  IMAD R225, R4, 0x2, R224 ;  /* 0x0000000204e17824 */ /* 0x000fe400078e02e0 */
[----:B------:R-:W-:Y:S01]  /*1d10*/  IADD3.X R47, R15, R11, RZ, P1, !PT ;  /* 0x0000000b0f2f7210 */ /* 0x000fe20000ffe4ff */
[----:B-1----:R-:W-:-:S04]  /*1d20*/  IMAD.WIDE R6, R184, 0x2, RZ ;  /* 0x00000002b8067825 */ /* 0x002fc800078e02ff */
[----:B--2---:R-:W-:Y:S01]  /*1d30*/  IMAD.WIDE R8, R183, 0x2, RZ ;  /* 0x00000002b7087825 */ /* 0x004fe200078e02ff */
[----:B------:R-:W-:Y:S02]  /*1d40*/  IADD3 R44, P1, R17, R6, RZ ;  /* 0x00000006112c7210 */ /* 0x000fe40007f3e0ff */
[----:B------:R-:W-:Y:S01]  /*1d50*/  IADD3 R38, P0, R6, R10, RZ ;  /* 0x0000000a06267210 */ /* 0x000fe20007f1e0ff */
[----:B---3--:R-:W-:Y:S01]  /*1d60*/  IMAD.U32 R3, R18, 0x20, R5 ;  /* 0x0000002012037824 */ /* 0x008fe200078e0005 */
[----:B------:R-:W-:-:S04]  /*1d70*/  DEPBAR.LE SB0, 0x1 ;  /* 0x000080400000791a */ /* 0x000fc80000000000 */
[----:B------:R-:W-:-:S04]  /*1d80*/  DEPBAR.LE SB0, 0x0 ;  /* 0x000080000000791a */ /* 0x000fc80000000000 */
[----:B------:R-:W-:Y:S01]  /*1d90*/  BAR.SYNC.DEFER_BLOCKING 0x0 ;  /* 0x0000000000007b1d */ /* 0x000fe20000010000 */
[----:B------:R-:W-:Y:S02]  /*1da0*/  IADD3.X R45, R12, R7, RZ, P1, !PT ;  /* 0x000000070c2d7210 */ /* 0x000fe40000ffe4ff */
[----:B------:R-:W-:Y:S02]  /*1db0*/  IADD3.X R39, R7, R11, RZ, P0, !PT ;  /* 0x0000000b07277210 */ /* 0x000fe400007fe4ff */
[----:B------:R-:W-:Y:S02]  /*1dc0*/  IADD3 R36, P1, R17, R8, RZ ;  /* 0x0000000811247210 */ /* 0x000fe40007f3e0ff */
[----:B------:R-:W-:Y:S02]  /*1dd0*/  IADD3 R6, P0, R8, R10, RZ ;  /* 0x0000000a08067210 */ /* 0x000fe40007f1e0ff */
[----:B------:R-:W-:Y:S02]  /*1de0*/  SHF.L.U32 R220, R3, 0x1, RZ ;  /* 0x0000000103dc7819 */ /* 0x000fe400000006ff */
[----:B------:R-:W-:-:S02]  /*1df0*/  MOV R2, 0x10 ;  /* 0x0000001000027802 */ /* 0x000fc40000000f00 */
[----:B------:R-:W-:Y:S02]  /*1e00*/  IADD3.X R37, R12, R9, RZ, P1, !PT ;  /* 0x000000090c257210 */ /* 0x000fe40000ffe4ff */
[----:B------:R-:W-:Y:S02]  /*1e10*/  IADD3.X R7, R9, R11, RZ, P0, !PT ;  /* 0x0000000b09077210 */ /* 0x000fe400007fe4ff */
[----:B------:R-:W-:Y:S02]  /*1e20*/  ISETP.LT.OR P0, PT, R48, 0x1, P2 ;  /* 0x000000013000780c */ /* 0x000fe40001701670 */
[----:B------:R-:W-:Y:S02]  /*1e30*/  SEL R2, R2, 0xfffffff0, !P3 ;  /* 0xfffffff002027807 */ /* 0x000fe40005800000 */
[----:B------:R-:W-:Y:S02]  /*1e40*/  ISETP.GE.AND P1, PT, R19, c[0x0][0x1d4], PT ;  /* 0x0000750013007a0c */ /* 0x000fe40003f26270 */
[----:B------:R-:W-:Y:S01]  /*1e50*/  LEA R0, R2, R220, 0x1 ;  /* 0x000000dc02007211 */ /* 0x000fe200078e08ff */
[----:B------:R-:W-:Y:S01]  /*1e60*/  LDSM.16.M88.4 R8, [R224+0x7100] ;  /* 0x00710000e008783b */ /* 0x000fe20000000200 */
[----:B------:R-:W-:-:S03]  /*1e70*/  ISETP.LT.OR P2, PT, R48, 0x21, P2 ;  /* 0x000000213000780c */ /* 0x000fc60001741670 */
[----:B------:R-:W1:Y:S04]  /*1e80*/  LDSM.16.M88.4 R20, [R220+0x3100] ;  /* 0x00310000dc14783b */ /* 0x000e680000000200 */
[----:B------:R-:W2:Y:S04]  /*1e90*/  LDSM.16.M88.4 R32, [R220+0x3500] ;  /* 0x00350000dc20783b */ /* 0x000ea80000000200 */
[----:B------:R-:W3:Y:S04]  /*1ea0*/  LDSM.16.M88.4 R28, [R220+0x3900] ;  /* 0x00390000dc1c783b */ /* 0x000ee80000000200 */
[----:B------:R-:W4:Y:S04]  /*1eb0*/  LDSM.16.M88.4 R24, [R220+0x3d00] ;  /* 0x003d0000dc18783b */ /* 0x000f280000000200 */
[----:B------:R-:W3:Y:S04]  /*1ec0*/  LDSM.16.M88.4 R12, [R224+0x6100] ;  /* 0x00610000e00c783b */ /* 0x000ee80000000200 */
[----:B------:R-:W-:Y:S04]  /*1ed0*/  LDSM.16.M88.4 R56, [R0+0x3100] ;  /* 0x003100000038783b */ /* 0x000fe80000000200 */
[----:B------:R-:W-:Y:S04]  /*1ee0*/  LDSM.16.M88.4 R84, [R0+0x3500] ;  /* 0x003500000054783b */ /* 0x000fe80000000200 */
[----:B------:R-:W-:Y:S04]  /*1ef0*/  LDSM.16.M88.4 R96, [R0+0x3900] ;  /* 0x003900000060783b */ /* 0x000fe80000000200 */
[----:B------:R4:W-:Y:S04]  /*1f00*/  LDSM.16.M88.4 R108, [R0+0x3d00] ;  /* 0x003d0000006c783b */ /* 0x0009e80000000200 */
[----:B------:R-:W3:Y:S04]  /*1f10*/  LDSM.16.M88.4 R40, [R225+0x6100] ;  /* 0x00610000e128783b */ /* 0x000ee80000000200 */
[----:B------:R-:W3:Y:S01]  /*1f20*/  LDSM.16.M88.4 R16, [R225+0x7100] ;  /* 0x00710000e110783b */ /* 0x000ee20000000200 */
[----:B-1----:R-:W-:Y:S03]  /*1f30*/  HMMA.16816.F32 R52, R8, R20, RZ ;  /* 0x000000140834723c */ /* 0x002fe600000018ff */
[----:B------:R-:W-:Y:S01]  /*1f40*/  @!PT LDS RZ, [RZ] ;  /* 0x00000000fffff984 */ /* 0x000fe20000000800 */
[----:B------:R-:W-:Y:S01]  /*1f50*/  @!PT LDS RZ, [RZ] ;  /* 0x00000000fffff984 */ /* 0x000fe20000000800 */
[----:B------:R-:W-:Y:S01]  /*1f60*/  @!PT LDS RZ, [RZ] ;  /* 0x00000000fffff984 */ /* 0x000fe20000000800 */
[----:B------:R1:W-:Y:S01]  /*1f70*/  LDGSTS.E.BYPASS.LTC128B.128 [R226+0x100], [R50.64], !P0 ;  /* 0x0010000032e27fae */ /* 0x0003e2000c101d46 */
[----:B------:R-:W-:-:S02]  /*1f80*/  ISETP.LT.OR P0, PT, R48, 0x1, P1 ;  /* 0x000000013000780c */ /* 0x000fc40000f01670 */
[----:B------:R-:W-:Y:S02]  /*1f90*/  ISETP.LT.OR P1, PT, R48, 0x21, P1 ;  /* 0x000000213000780c */ /* 0x000fe40000f21670 */
[----:B--2---:R-:W-:Y:S01]  /*1fa0*/  HMMA.16816.F32 R100, R8, R32, RZ ;  /* 0x000000200864723c */ /* 0x004fe200000018ff */
[----:B----4-:R-:W-:-:S07]  /*1fb0*/  IADD3 R0, R220, 0x3100, RZ ;  /* 0x00003100dc007810 */ /* 0x010fce0007ffe0ff */
[C---:B---3--:R-:W-:Y:S01]  /*1fc0*/  HMMA.16816.F32 R88, R8.reuse, R28, RZ ;  /* 0x0000001c0858723c */ /* 0x048fe200000018ff */
[----:B------:R2:W-:Y:S01]  /*1fd0*/  LDGSTS.E.BYPASS.LTC128B.128 [R226+0x1100], [R44.64], !P0 ;  /* 0x011000002ce27fae */ /* 0x0005e2000c101d46 */
[----:B------:R-:W-:Y:S02]  /*1fe0*/  ISETP.GE.AND P0, PT, R49, c[0x0][0x1d4], PT ;  /* 0x0000750031007a0c */ /* 0x000fe40003f06270 */
[----:B------:R-:W-:Y:S02]  /*1ff0*/  LEA R223, R2, R0, 0x1 ;  /* 0x0000000002df7211 */ /* 0x000fe400078e08ff */
[C---:B------:R-:W-:Y:S02]  /*2000*/  ISETP.LT.OR P3, PT, R48.reuse, 0x1, P0 ;  /* 0x000000013000780c */ /* 0x040fe40000761670 */
[----:B------:R-:W-:Y:S01]  /*2010*/  ISETP.LT.OR P0, PT, R48, 0x21, P0 ;  /* 0x000000213000780c */ /* 0x000fe20000701670 */
[C---:B------:R-:W-:Y:S08]  /*2020*/  HMMA.16816.F32 R72, R8.reuse, R24, RZ ;  /* 0x000000180848723c */ /* 0x040ff000000018ff */
[----:B------:R-:W-:Y:S02]  /*2030*/  HMMA.16816.F32 R104, R8, R22, RZ ;  /* 0x000000160868723c */ /* 0x000fe400000018ff */
[----:B------:R3:W-:Y:S01]  /*2040*/  LDGSTS.E.BYPASS.LTC128B.128 [R226+0x2100], [R36.64], !P3 ;  /* 0x0210000024e27fae */ /* 0x0007e2000d901d46 */
[----:B------:R-:W-:-:S03]  /*2050*/  ISETP.GT.AND P3, PT, R171, 0x3f, PT ;  /* 0x0000003fab00780c */ /* 0x000fc60003f64270 */
[----:B------:R2:W-:Y:S01]  /*2060*/  LDGSTS.E.BYPASS.LTC128B.128 [R226+0x900], [R46.64], !P2 ;  /* 0x009000002ee27fae */ /* 0x0005e2000d101d46 */
[----:B------:R-:W-:Y:S01]  /*2070*/  ISETP.GE.AND P2, PT, R65, 0x41, PT ;  /* 0x000000414100780c */ /* 0x000fe20003f46270 */
[C---:B------:R-:W-:Y:S02]  /*2080*/  HMMA.16816.F32 R92, R8.reuse, R34, RZ ;  /* 0x00000022085c723c */ /* 0x040fe400000018ff */
[----:B------:R3:W-:Y:S04]  /*2090*/  LDGSTS.E.BYPASS.LTC128B.128 [R226+0x1900], [R38.64], !P1 ;  /* 0x0190000026e27fae */ /* 0x0007e8000c901d46 */
[----:B------:R4:W-:Y:S02]  /*20a0*/  LDGSTS.E.BYPASS.LTC128B.128 [R226+0x2900], [R6.64], !P0 ;  /* 0x0290000006e27fae */ /* 0x0009e4000c101d46 */
[C---:B------:R-:W-:Y:S02]  /*20b0*/  HMMA.16816.F32 R76, R8.reuse, R30, RZ ;  /* 0x0000001e084c723c */ /* 0x040fe400000018ff */
[----:B------:R-:W-:Y:S04]  /*20c0*/  LDSM.16.M88.4 R68, [R220+0x4100] ;  /* 0x00410000dc44783b */ /* 0x000fe80000000200 */
[----:B------:R-:W0:Y:S02]  /*20d0*/  LDGDEPBAR ;  /* 0x00000000000079af */ /* 0x000e240000000000 */
[----:B------:R-:W-:Y:S08]  /*20e0*/  HMMA.16816.F32 R60, R8, R26, RZ ;  /* 0x0000001a083c723c */ /* 0x000ff000000018ff */
[C---:B------:R-:W-:Y:S01]  /*20f0*/  HMMA.16816.F32 R8, R12.reuse, R20, RZ ;  /* 0x000000140c08723c */ /* 0x040fe200000018ff */
[----:B--2---:R-:W-:Y:S04]  /*2100*/  LDSM.16.M88.4 R44, [R220+0x5100] ;  /* 0x00510000dc2c783b */ /* 0x004fe80000000200 */
[----:B---3--:R-:W2:Y:S03]  /*2110*/  LDSM.16.M88.4 R36, [R224+0x8100] ;  /* 0x00810000e024783b */ /* 0x008ea60000000200 */
[C---:B------:R-:W-:Y:S08]  /*2120*/  HMMA.16816.F32 R80, R12.reuse, R22, RZ ;  /* 0x000000160c50723c */ /* 0x040ff000000018ff */
[C---:B------:R-:W-:Y:S08]  /*2130*/  HMMA.16816.F32 R20, R12.reuse, R32, RZ ;  /* 0x000000200c14723c */ /* 0x040ff000000018ff */
[----:B------:R-:W-:Y:S01]  /*2140*/  HMMA.16816.F32 R116, R12, R34, RZ ;  /* 0x000000220c74723c */ /* 0x000fe200000018ff */
[----:B------:R-:W3:Y:S07]  /*2150*/  LDSM.16.M88.4 R32, [R224+0x9100] ;  /* 0x00910000e020783b */ /* 0x000eee0000000200 */
[----:B------:R-:W-:Y:S08]  /*2160*/  HMMA.16816.F32 R8, R40, R56, R8 ;  /* 0x000000382808723c */ /* 0x000ff00000001808 */
[C---:B-1----:R-:W-:Y:S08]  /*2170*/  HMMA.16816.F32 R48, R12.reuse, R28, RZ ;  /* 0x0000001c0c30723c */ /* 0x042ff000000018ff */
[C---:B------:R-:W-:Y:S01]  /*2180*/  HMMA.16816.F32 R128, R12.reuse, R30, RZ ;  /* 0x0000001e0c80723c */ /* 0x040fe200000018ff */
[----:B------:R-:W-:Y:S07]  /*2190*/  LDSM.16.M88.4 R28, [R225+0x8100] ;  /* 0x00810000e11c783b */ /* 0x000fee0000000200 */
[C---:B------:R-:W-:Y:S08]  /*21a0*/  HMMA.16816.F32 R112, R12.reuse, R24, RZ ;  /* 0x000000180c70723c */ /* 0x040ff000000018ff */
[----:B------:R-:W-:Y:S01]  /*21b0*/  HMMA.16816.F32 R120, R12, R26, RZ ;  /* 0x0000001a0c78723c */ /* 0x000fe200000018ff */
[----:B------:R-:W-:Y:S07]  /*21c0*/  LDSM.16.M88.4 R24, [R225+0x9100] ;  /* 0x00910000e118783b */ /* 0x000fee0000000200 */
[----:B------:R-:W-:Y:S01]  /*21d0*/  HMMA.16816.F32 R12, R16, R56, R52 ;  /* 0x00000038100c723c */ /* 0x000fe20000001834 */
[----:B------:R-:W1:Y:S07]  /*21e0*/  LDSM.16.M88.4 R52, [R223+0x1000] ;  /* 0x00100000df34783b */ /* 0x000e6e0000000200 */
[----:B--2---:R-:W-:Y:S08]  /*21f0*/  HMMA.16816.F32 R8, R36, R68, R8 ;  /* 0x000000442408723c */ /* 0x004ff00000001808 */
[----:B------:R-:W-:Y:S08]  /*2200*/  HMMA.16816.F32 R136, R16, R86, R92 ;  /* 0x000000561088723c */ /* 0x000ff0000000185c */
[----:B------:R-:W-:Y:S01]  /*2210*/  HMMA.16816.F32 R92, R40, R84, R20 ;  /* 0x00000054285c723c */ /* 0x000fe20000001814 */
[----:B------:R-:W2:Y:S07]  /*2220*/  LDSM.16.M88.4 R20, [R224+0xa100] ;  /* 0x00a10000e014783b */ /* 0x000eae0000000200 */
[-C--:B------:R-:W-:Y:S08]  /*2230*/  HMMA.16816.F32 R104, R16, R58.reuse, R104 ;  /* 0x0000003a1068723c */ /* 0x080ff00000001868 */
[----:B------:R-:W-:Y:S08]  /*2240*/  HMMA.16816.F32 R80, R40, R58, R80 ;  /* 0x0000003a2850723c */ /* 0x000ff00000001850 */
[----:B---3--:R-:W-:Y:S01]  /*2250*/  HMMA.16816.F32 R56, R32, R68, R12 ;  /* 0x000000442038723c */ /* 0x008fe2000000180c */
[----:B------:R-:W-:Y:S07]  /*2260*/  LDSM.16.M88.4 R12, [R225+0xa100] ;  /* 0x00a10000e10c783b */ /* 0x000fee0000000200 */
[C---:B------:R-:W-:Y:S08]  /*2270*/  HMMA.16816.F32 R124, R16.reuse, R84, R100 ;  /* 0x00000054107c723c */ /* 0x040ff00000001864 */
[C---:B------:R-:W-:Y:S08]  /*2280*/  HMMA.16816.F32 R140, R16.reuse, R96, R88 ;  /* 0x00000060108c723c */ /* 0x040ff00000001858 */
[C---:B------:R-:W-:Y:S08]  /*2290*/  HMMA.16816.F32 R152, R16.reuse, R108, R72 ;  /* 0x0000006c1098723c */ /* 0x040ff00000001848 */
[C---:B------:R-:W-:Y:S08]  /*22a0*/  HMMA.16816.F32 R144, R16.reuse, R98, R76 ;  /* 0x000000621090723c */ /* 0x040ff0000000184c */
[----:B------:R-:W-:Y:S01]  /*22b0*/  HMMA.16816.F32 R156, R16, R110, R60 ;  /* 0x0000006e109c723c */ /* 0x000fe2000000183c */
[----:B------:R-:W3:Y:S07]  /*22c0*/  LDSM.16.M88.4 R16, [R224+0xb100] ;  /* 0x00b10000e010783b */ /* 0x000eee0000000200 */
[----:B-1----:R-:W-:Y:S01]  /*22d0*/  HMMA.16816.F32 R72, R28, R52, R8 ;  /* 0x000000341c48723c */ /* 0x002fe20000001808 */
[----:B------:R-:W-:Y:S07]  /*22e0*/  LDSM.16.M88.4 R8, [R225+0xb100] ;  /* 0x00b10000e108783b */ /* 0x000fee0000000200 */
[----:B------:R-:W-:Y:S01]  /*22f0*/  HMMA.16816.F32 R132, R40, R96, R48 ;  /* 0x000000602884723c */ /* 0x000fe20000001830 */
[----:B------:R-:W1:Y:S07]  /*2300*/  LDSM.16.M88.4 R48, [R223+0x2000] ;  /* 0x00200000df30783b */ /* 0x000e6e0000000200 */
[----:B------:R-:W-:Y:S01]  /*2310*/  HMMA.16816.F32 R60, R24, R52, R56 ;  /* 0x00000034183c723c */ /* 0x000fe20000001838 */
[----:B------:R-:W1:Y:S07]  /*2320*/  LDSM.16.M88.4 R56, [R220+0x4500] ;  /* 0x00450000dc38783b */ /* 0x000e6e0000000200 */
[----:B------:R-:W-:Y:S08]  /*2330*/  HMMA.16816.F32 R80, R36, R70, R80 ;  /* 0x000000462450723c */ /* 0x000ff00000001850 */
[----:B--2---:R-:W-:Y:S08]  /*2340*/  HMMA.16816.F32 R76, R20, R44, R72 ;  /* 0x0000002c144c723c */ /* 0x004ff00000001848 */
[----:B------:R-:W-:Y:S08]  /*2350*/  HMMA.16816.F32 R100, R40, R86, R116 ;  /* 0x000000562864723c */ /* 0x000ff00000001874 */
[----:B------:R-:W-:Y:S08]  /*2360*/  HMMA.16816.F32 R84, R32, R70, R104 ;  /* 0x000000462054723c */ /* 0x000ff00000001868 */
[----:B---3--:R-:W-:Y:S01]  /*2370*/  HMMA.16816.F32 R68, R16, R44, R60 ;  /* 0x0000002c1044723c */ /* 0x008fe2000000183c */
[----:B------:R-:W2:Y:S07]  /*2380*/  LDSM.16.M88.4 R60, [R223+0x1400] ;  /* 0x00140000df3c783b */ /* 0x000eae0000000200 */
[----:B------:R-:W-:Y:S08]  /*2390*/  HMMA.16816.F32 R72, R28, R54, R80 ;  /* 0x000000361c48723c */ /* 0x000ff00000001850 */
[----:B-1----:R-:W-:Y:S08]  /*23a0*/  HMMA.16816.F32 R88, R12, R48, R76 ;  /* 0x000000300c58723c */ /* 0x002ff0000000184c */
[----:B------:R-:W-:Y:S08]  /*23b0*/  HMMA.16816.F32 R80, R24, R54, R84 ;  /* 0x000000361850723c */ /* 0x000ff00000001854 */
[----:B------:R-:W-:Y:S08]  /*23c0*/  HMMA.16816.F32 R76, R36, R56, R92 ;  /* 0x00000038244c723c */ /* 0x000ff0000000185c */
[----:B------:R-:W-:Y:S01]  /*23d0*/  HMMA.16816.F32 R112, R40, R108, R112 ;  /* 0x0000006c2870723c */ /* 0x000fe20000001870 */
[----:B------:R-:W-:-:S04]  /*23e0*/  FMUL.FTZ R0, R88, c[0x0][0x320] ;  /* 0x0000c80058007a20 */ /* 0x000fc80000410000 */
[----:B------:R1:W3:Y:S03]  /*23f0*/  MUFU.TANH R161, R0 ;  /* 0x0000000000a17308 */ /* 0x0002e60000002400 */
[C---:B------:R-:W-:Y:S08]  /*2400*/  HMMA.16816.F32 R128, R40.reuse, R98, R128 ;  /* 0x000000622880723c */ /* 0x040ff00000001880 */
[----:B------:R-:W-:Y:S01]  /*2410*/  HMMA.16816.F32 R120, R40, R110, R120 ;  /* 0x0000006e2878723c */ /* 0x000fe20000001878 */
[----:B------:R-:W3:Y:S01]  /*2420*/  LDSM.16.M88.4 R40, [R220+0x5500] ;  /* 0x00550000dc28783b */ /* 0x000ee20000000200 */
[----:B-1----:R-:W-:-:S06]  /*2430*/  FMUL.FTZ R0, R89, c[0x0][0x320] ;  /* 0x0000c80059007a20 */ /* 0x002fcc0000410000 */
[----:B------:R-:W-:Y:S01]  /*2440*/  HMMA.16816.F32 R84, R8, R48, R68 ;  /* 0x000000300854723c */ /* 0x000fe20000001844 */
[----:B------:R1:W1:Y:S07]  /*2450*/  MUFU.TANH R160, R0 ;  /* 0x0000000000a07308 */ /* 0x00026e0000002400 */
[----:B------:R-:W-:Y:S08]  /*2460*/  HMMA.16816.F32 R68, R20, R46, R72 ;  /* 0x0000002e1444723c */ /* 0x000ff00000001848 */
[----:B------:R-:W-:Y:S01]  /*2470*/  HMMA.16816.F32 R52, R32, R56, R124 ;  /* 0x000000382034723c */ /* 0x000fe2000000187c */
[----:B-1----:R-:W-:-:S04]  /*2480*/  FMUL.FTZ R0, R90, c[0x0][0x320] ;  /* 0x0000c8005a007a20 */ /* 0x002fc80000410000 */
[----:B------:R1:W1:Y:S03]  /*2490*/  MUFU.TANH R127, R0 ;  /* 0x00000000007f7308 */ /* 0x0002660000002400 */
[----:B------:R-:W-:Y:S01]  /*24a0*/  HMMA.16816.F32 R72, R16, R46, R80 ;  /* 0x0000002e1048723c */ /* 0x000fe20000001850 */
[----:B------:R-:W3:Y:S07]  /*24b0*/  LDSM.16.M88.4 R44, [R223+0x2400] ;  /* 0x00240000df2c783b */ /* 0x000eee0000000200 */
[----:B--2---:R-:W-:Y:S01]  /*24c0*/  HMMA.16816.F32 R76, R28, R60, R76 ;  /* 0x0000003c1c4c723c */ /* 0x004fe2000000184c */
[----:B-1----:R-:W-:-:S07]  /*24d0*/  FMUL.FTZ R0, R91, c[0x0][0x320] ;  /* 0x0000c8005b007a20 */ /* 0x002fce0000410000 */
[----:B------:R-:W-:Y:S01]  /*24e0*/  HMMA.16816.F32 R80, R12, R50, R68 ;  /* 0x000000320c50723c */ /* 0x000fe20000001844 */
[----:B------:R1:W2:Y:S07]  /*24f0*/  MUFU.TANH R126, R0 ;  /* 0x00000000007e7308 */ /* 0x0002ae0000002400 */
[----:B------:R-:W-:Y:S01]  /*2500*/  HMMA.16816.F32 R68, R24, R60, R52 ;  /* 0x0000003c1844723c */ /* 0x000fe20000001834 */
[----:B------:R-:W2:Y:S07]  /*2510*/  LDSM.16.M88.4 R52, [R220+0x4900] ;  /* 0x00490000dc34783b */ /* 0x000eae0000000200 */
[----:B------:R-:W-:Y:S01]  /*2520*/  HMMA.16816.F32 R88, R8, R50, R72 ;  /* 0x000000320858723c */ /* 0x000fe20000001848 */
[----:B-1----:R-:W-:-:S04]  /*2530*/  FMUL.FTZ R0, R84, c[0x0][0x320] ;  /* 0x0000c80054007a20 */ /* 0x002fc80000410000 */
[----:B------:R1:W1:Y:S03]  /*2540*/  MUFU.TANH R125, R0 ;  /* 0x00000000007d7308 */ /* 0x0002660000002400 */
[----:B------:R-:W-:Y:S08]  /*2550*/  HMMA.16816.F32 R48, R36, R58, R100 ;  /* 0x0000003a2430723c */ /* 0x000ff00000001864 */
[----:B---3--:R-:W-:Y:S01]  /*2560*/  HMMA.16816.F32 R72, R20, R40, R76 ;  /* 0x000000281448723c */ /* 0x008fe2000000184c */
[----:B-1----:R-:W-:-:S07]  /*2570*/  FMUL.FTZ R0, R85, c[0x0][0x320] ;  /* 0x0000c80055007a20 */ /* 0x002fce0000410000 */
[----:B------:R-:W-:Y:S01]  /*2580*/  HMMA.16816.F32 R76, R32, R58, R136 ;  /* 0x0000003a204c723c */ /* 0x000fe20000001888 */
[----:B------:R1:W3:Y:S07]  /*2590*/  MUFU.TANH R124, R0 ;  /* 0x00000000007c7308 */ /* 0x0002ee0000002400 */
[----:B------:R-:W-:Y:S08]  /*25a0*/  HMMA.16816.F32 R56, R16, R40, R68 ;  /* 0x000000281038723c */ /* 0x000ff00000001844 */
[----:B------:R-:W-:Y:S01]  /*25b0*/  HMMA.16816.F32 R68, R28, R62, R48 ;  /* 0x0000003e1c44723c */ /* 0x000fe20000001830 */
[----:B-1----:R-:W-:Y:S01]  /*25c0*/  FMUL.FTZ R0, R86, c[0x0][0x320] ;  /* 0x0000c80056007a20 */ /* 0x002fe20000410000 */
[----:B------:R-:W1:Y:S03]  /*25d0*/  LDSM.16.M88.4 R48, [R223+0x1800] ;  /* 0x00180000df30783b */ /* 0x000e660000000200 */
[----:B------:R2:W1:Y:S02]  /*25e0*/  MUFU.TANH R119, R0 ;  /* 0x0000000000777308 */ /* 0x0004640000002400 */
[----:B--2---:R-:W-:-:S09]  /*25f0*/  FMUL.FTZ R0, R87, c[0x0][0x320] ;  /* 0x0000c80057007a20 */ /* 0x004fd20000410000 */
[----:B------:R-:W-:Y:S01]  /*2600*/  HMMA.16816.F32 R84, R8, R44, R56 ;  /* 0x0000002c0854723c */ /* 0x000fe20000001838 */
[----:B------:R-:W2:Y:S01]  /*2610*/  LDSM.16.M88.4 R56, [R220+0x5900] ;  /* 0x00590000dc38783b */ /* 0x000ea20000000200 */
[----:B------:R3:W1:Y:S06]  /*2620*/  MUFU.TANH R117, R0 ;  /* 0x0000000000757308 */ /* 0x00066c0000002400 */
[----:B------:R-:W-:Y:S01]  /*2630*/  HMMA.16816.F32 R68, R20, R42, R68 ;  /* 0x0000002a1444723c */ /* 0x000fe20000001844 */
[----:B---3--:R-:W-:-:S04]  /*2640*/  FMUL.FTZ R0, R80, c[0x0][0x320] ;  /* 0x0000c80050007a20 */ /* 0x008fc80000410000 */
[----:B------:R3:W1:Y:S02]  /*2650*/  MUFU.TANH R118, R0 ;  /* 0x0000000000767308 */ /* 0x0006640000002400 */
[----:B---3--:R-:W-:-:S06]  /*2660*/  FMUL.FTZ R0, R81, c[0x0][0x320] ;  /* 0x0000c80051007a20 */ /* 0x008fcc0000410000 */
[----:B------:R3:W1:Y:S02]  /*2670*/  MUFU.TANH R116, R0 ;  /* 0x0000000000747308 */ /* 0x0006640000002400 */
[----:B---3--:R-:W-:-:S06]  /*2680*/  FMUL.FTZ R0, R82, c[0x0][0x320] ;  /* 0x0000c80052007a20 */ /* 0x008fcc0000410000 */
[----:B------:R3:W1:Y:S02]  /*2690*/  MUFU.TANH R111, R0 ;  /* 0x00000000006f7308 */ /* 0x0006640000002400 */
[----:B---3--:R-:W-:Y:S02]  /*26a0*/  FMUL.FTZ R0, R83, c[0x0][0x320] ;  /* 0x0000c80053007a20 */ /* 0x008fe40000410000 */
[----:B------:R-:W-:Y:S04]  /*26b0*/  HMMA.16816.F32 R80, R12, R44, R72 ;  /* 0x0000002c0c50723c */ /* 0x000fe80000001848 */
[----:B------:R3:W1:Y:S04]  /*26c0*/  MUFU.TANH R110, R0 ;  /* 0x00000000006e7308 */ /* 0x0006680000002400 */
[----:B------:R-:W-:Y:S08]  /*26d0*/  HMMA.16816.F32 R72, R24, R62, R76 ;  /* 0x0000003e1848723c */ /* 0x000ff0000000184c */
[----:B------:R-:W-:Y:S01]  /*26e0*/  HMMA.16816.F32 R76, R36, R52, R132 ;  /* 0x00000034244c723c */ /* 0x000fe20000001884 */
[----:B---3--:R-:W-:-:S04]  /*26f0*/  FMUL.FTZ R0, R88, c[0x0][0x320] ;  /* 0x0000c80058007a20 */ /* 0x008fc80000410000 */
[----:B------:R3:W1:Y:S03]  /*2700*/  MUFU.TANH R109, R0 ;  /* 0x00000000006d7308 */ /* 0x0006660000002400 */
[----:B------:R-:W-:Y:S08]  /*2710*/  HMMA.16816.F32 R60, R32, R52, R140 ;  /* 0x00000034203c723c */ /* 0x000ff0000000188c */
[----:B------:R-:W-:Y:S01]  /*2720*/  HMMA.16816.F32 R72, R16, R42, R72 ;  /* 0x0000002a1048723c */ /* 0x000fe20000001848 */
[----:B------:R-:W4:Y:S01]  /*2730*/  LDSM.16.M88.4 R40, [R223+0x2800] ;  /* 0x00280000df28783b */ /* 0x000f220000000200 */
[----:B---3--:R-:W-:-:S06]  /*2740*/  FMUL.FTZ R0, R89, c[0x0][0x320] ;  /* 0x0000c80059007a20 */ /* 0x008fcc0000410000 */
[-C--:B-1----:R-:W-:Y:S01]  /*2750*/  HMMA.16816.F32 R76, R28, R48.reuse, R76 ;  /* 0x000000301c4c723c */ /* 0x082fe2000000184c */
[----:B------:R1:W3:Y:S07]  /*2760*/  MUFU.TANH R108, R0 ;  /* 0x00000000006c7308 */ /* 0x0002ee0000002400 */
[----:B------:R-:W-:Y:S01]  /*2770*/  HMMA.16816.F32 R60, R24, R48, R60 ;  /* 0x00000030183c723c */ /* 0x000fe2000000183c */
[----:B-1----:R-:W-:-:S04]  /*2780*/  FMUL.FTZ R0, R90, c[0x0][0x320] ;  /* 0x0000c8005a007a20 */ /* 0x002fc80000410000 */
[----:B------:R1:W1:Y:S11]  /*2790*/  MUFU.TANH R107, R0 ;  /* 0x00000000006b7308 */ /* 0x0002760000002400 */
[----:B------:R-:W-:Y:S08]  /*27a0*/  @!UPT UIADD3 URZ, URZ, URZ, URZ ;  /* 0x0000003f3f3ff290 */ /* 0x000ff0000fffe03f */
[----:B--2---:R-:W-:Y:S01]  /*27b0*/  HMMA.16816.F32 R60, R16, R56, R60 ;  /* 0x00000038103c723c */ /* 0x004fe2000000183c */
[----:B-1----:R-:W-:-:S07]  /*27c0*/  FMUL.FTZ R0, R91, c[0x0][0x320] ;  /* 0x0000c8005b007a20 */ /* 0x002fce0000410000 */
[----:B------:R-:W-:Y:S01]  /*27d0*/  HMMA.16816.F32 R88, R8, R46, R72 ;  /* 0x0000002e0858723c */ /* 0x000fe20000001848 */
[----:B------:R1:W2:Y:S07]  /*27e0*/  MUFU.TANH R105, R0 ;  /* 0x0000000000697308 */ /* 0x0002ae0000002400 */
[----:B------:R-:W-:Y:S08]  /*27f0*/  HMMA.16816.F32 R72, R20, R56, R76 ;  /* 0x000000381448723c */ /* 0x000ff0000000184c */
        /* <DEDUP_REMOVED lines=10> */
[----:B------:R-:W-:Y:S01]  /*28a0*/  HMMA.16816.F32 R76, R16, R58, R76 ;  /* 0x0000003a104c723c */ /* 0x000fe2000000184c */
[----:B-1----:R-:W-:-:S07]  /*28b0*/  FMUL.FTZ R0, R83, c[0x0][0x320] ;  /* 0x0000c80053007a20 */ /* 0x002fce0000410000 */
[----:B------:R-:W-:Y:S01]  /*28c0*/  HMMA.16816.F32 R80, R12, R46, R68 ;  /* 0x0000002e0c50723c */ /* 0x000fe20000001844 */
[----:B------:R-:W1:Y:S01]  /*28d0*/  LDSM.16.M88.4 R44, [R220+0x4d00] ;  /* 0x004d0000dc2c783b */ /* 0x000e620000000200 */
[----:B------:R2:W1:Y:S06]  /*28e0*/  MUFU.TANH R102, R0 ;  /* 0x0000000000667308 */ /* 0x00046c0000002400 */
[----:B------:R-:W-:Y:S01]  /*28f0*/  HMMA.16816.F32 R68, R36, R54, R128 ;  /* 0x000000362444723c */ /* 0x000fe20000001880 */
[----:B------:R-:W1:Y:S07]  /*2900*/  LDSM.16.M88.4 R52, [R223+0x1c00] ;  /* 0x001c0000df34783b */ /* 0x000e6e0000000200 */
[----:B----4-:R-:W-:Y:S01]  /*2910*/  HMMA.16816.F32 R76, R8, R42, R76 ;  /* 0x0000002a084c723c */ /* 0x010fe2000000184c */
[----:B--2---:R-:W-:-:S04]  /*2920*/  FMUL.FTZ R0, R84, c[0x0][0x320] ;  /* 0x0000c80054007a20 */ /* 0x004fc80000410000 */
[----:B------:R2:W4:Y:S11]  /*2930*/  MUFU.TANH R100, R0 ;  /* 0x0000000000647308 */ /* 0x0005360000002400 */
[----:B------:R-:W-:Y:S01]  /*2940*/  HMMA.16816.F32 R68, R28, R50, R68 ;  /* 0x000000321c44723c */ /* 0x000fe20000001844 */
[----:B------:R-:W1:Y:S01]  /*2950*/  LDSM.16.M88.4 R48, [R220+0x5d00] ;  /* 0x005d0000dc30783b */ /* 0x000e620000000200 */
[----:B--2---:R-:W-:-:S06]  /*2960*/  FMUL.FTZ R0, R85, c[0x0][0x320] ;  /* 0x0000c80055007a20 */ /* 0x004fcc0000410000 */
[----:B------:R-:W-:Y:S01]  /*2970*/  FMUL.FTZ R76, R76, c[0x0][0x320] ;  /* 0x0000c8004c4c7a20 */ /* 0x000fe20000410000 */
[----:B------:R2:W1:Y:S01]  /*2980*/  MUFU.TANH R101, R0 ;  /* 0x0000000000657308 */ /* 0x0004620000002400 */
[----:B------:R-:W-:-:S07]  /*2990*/  FMUL.FTZ R77, R77, c[0x0][0x320] ;  /* 0x0000c8004d4d7a20 */ /* 0x000fce0000410000 */
[----:B------:R-:W1:Y:S01]  /*29a0*/  MUFU.TANH R76, R76 ;  /* 0x0000004c004c7308 */ /* 0x000e620000002400 */
[----:B--2---:R-:W-:-:S07]  /*29b0*/  FMUL.FTZ R0, R86, c[0x0][0x320] ;  /* 0x0000c80056007a20 */ /* 0x004fce0000410000 */
[----:B------:R-:W2:Y:S08]  /*29c0*/  MUFU.TANH R77, R77 ;  /* 0x0000004d004d7308 */ /* 0x000eb00000002400 */
[----:B------:R1:W1:Y:S02]  /*29d0*/  MUFU.TANH R99, R0 ;  /* 0x0000000000637308 */ /* 0x0002640000002400 */
[----:B-1----:R-:W-:-:S02]  /*29e0*/  FMUL.FTZ R0, R87, c[0x0][0x320] ;  /* 0x0000c80057007a20 */ /* 0x002fc40000410000 */
[----:B------:R-:W-:Y:S04]  /*29f0*/  HMMA.16816.F32 R84, R8, R40, R60 ;  /* 0x000000280854723c */ /* 0x000fe8000000183c */
[----:B------:R1:W1:Y:S04]  /*2a00*/  MUFU.TANH R96, R0 ;  /* 0x0000000000607308 */ /* 0x0002680000002400 */
[----:B------:R-:W-:Y:S08]  /*2a10*/  HMMA.16816.F32 R60, R20, R58, R68 ;  /* 0x0000003a143c723c */ /* 0x000ff00000001844 */
[----:B------:R-:W-:Y:S01]  /*2a20*/  HMMA.16816.F32 R68, R32, R44, R152 ;  /* 0x0000002c2044723c */ /* 0x000fe20000001898 */
[----:B-1----:R-:W-:-:S04]  /*2a30*/  FMUL.FTZ R0, R80, c[0x0][0x320] ;  /* 0x0000c80050007a20 */ /* 0x002fc80000410000 */
[----:B------:R1:W1:Y:S03]  /*2a40*/  MUFU.TANH R98, R0 ;  /* 0x0000000000627308 */ /* 0x0002660000002400 */
[----:B------:R-:W-:Y:S01]  /*2a50*/  HMMA.16816.F32 R32, R32, R46, R156 ;  /* 0x0000002e2020723c */ /* 0x000fe2000000189c */
[----:B-1----:R-:W-:Y:S11]  /*2a60*/  FMUL.FTZ R0, R81, c[0x0][0x320] ;  /* 0x0000c80051007a20 */ /* 0x002ff60000410000 */
[----:B------:R-:W-:Y:S04]  /*2a70*/  @!UPT UIADD3 URZ, URZ, URZ, URZ ;  /* 0x0000003f3f3ff290 */ /* 0x000fe8000fffe03f */
[C---:B------:R-:W-:Y:S01]  /*2a80*/  HMMA.16816.F32 R68, R24.reuse, R52, R68 ;  /* 0x000000341844723c */ /* 0x040fe20000001844 */
[----:B------:R1:W1:Y:S07]  /*2a90*/  MUFU.TANH R97, R0 ;  /* 0x0000000000617308 */ /* 0x00026e0000002400 */
[----:B------:R-:W-:Y:S01]  /*2aa0*/  HMMA.16816.F32 R24, R24, R54, R32 ;  /* 0x000000361818723c */ /* 0x000fe20000001820 */
[----:B-1----:R-:W-:-:S04]  /*2ab0*/  FMUL.FTZ R0, R82, c[0x0][0x320] ;  /* 0x0000c80052007a20 */ /* 0x002fc80000410000 */
        /* <DEDUP_REMOVED lines=13> */
[----:B------:R-:W2:Y:S01]  /*2b90*/  LDSM.16.M88.4 R36, [R223+0x2c00] ;  /* 0x002c0000df24783b */ /* 0x000ea20000000200 */
        /* <DEDUP_REMOVED lines=14> */
[----:B--2---:R-:W-:Y:S07]  /*2c80*/  HMMA.16816.F32 R56, R12, R36, R56 ;  /* 0x000000240c38723c */ /* 0x004fee0000001838 */
[----:B------:R-:W2:Y:S01]  /*2c90*/  MUFU.TANH R75, R75 ;  /* 0x0000004b004b7308 */ /* 0x000ea20000002400 */
[----:B------:R-:W-:Y:S01]  /*2ca0*/  HMMA.16816.F32 R20, R20, R50, R28 ;  /* 0x000000321414723c */ /* 0x000fe2000000181c */
[----:B-1----:R-:W-:-:S07]  /*2cb0*/  FMUL.FTZ R0, R80, c[0x0][0x320] ;  /* 0x0000c80050007a20 */ /* 0x002fce0000410000 */
[C---:B------:R-:W-:Y:S01]  /*2cc0*/  HMMA.16816.F32 R28, R8.reuse, R36, R40 ;  /* 0x00000024081c723c */ /* 0x040fe20000001828 */
        /* <DEDUP_REMOVED lines=8> */
[----:B------:R1:W1:Y:S08]  /*2d50*/  MUFU.TANH R90, R0 ;  /* 0x00000000005a7308 */ /* 0x0002700000002400 */
        /* <DEDUP_REMOVED lines=11> */
[----:B------:R-:W-:-:S07]  /*2e10*/  FMUL.FTZ R15, R15, c[0x0][0x320] ;  /* 0x0000c8000f0f7a20 */ /* 0x000fce0000410000 */
[----:B------:R-:W2:Y:S01]  /*2e20*/  MUFU.TANH R26, R12 ;  /* 0x0000000c001a7308 */ /* 0x000ea20000002400 */
[----:B-1----:R-:W-:-:S07]  /*2e30*/  FMUL.FTZ R0, R83, c[0x0][0x320] ;  /* 0x0000c80053007a20 */ /* 0x002fce0000410000 */
[----:B------:R-:W1:Y:S08]  /*2e40*/  MUFU.TANH R25, R14 ;  /* 0x0000000e00197308 */ /* 0x000e700000002400 */
[----:B------:R1:W1:Y:S08]  /*2e50*/  MUFU.TANH R88, R0 ;  /* 0x0000000000587308 */ /* 0x0002700000002400 */
[----:B------:R-:W2:Y:S01]  /*2e60*/  MUFU.TANH R40, R15 ;  /* 0x0000000f00287308 */ /* 0x000ea20000002400 */
[----:B-1----:R-:W-:-:S07]  /*2e70*/  FMUL.FTZ R0, R84, c[0x0][0x320] ;  /* 0x0000c80054007a20 */ /* 0x002fce0000410000 */
[----:B------:R-:W1:Y:S08]  /*2e80*/  MUFU.TANH R23, R8 ;  /* 0x0000000800177308 */ /* 0x000e700000002400 */
[----:B------:R1:W1:Y:S08]  /*2e90*/  MUFU.TANH R83, R0 ;  /* 0x0000000000537308 */ /* 0x0002700000002400 */
[----:B------:R-:W2:Y:S01]  /*2ea0*/  MUFU.TANH R24, R9 ;  /* 0x0000000900187308 */ /* 0x000ea20000002400 */
[----:B-1----:R-:W-:-:S07]  /*2eb0*/  FMUL.FTZ R0, R85, c[0x0][0x320] ;  /* 0x0000c80055007a20 */ /* 0x002fce0000410000 */
[----:B------:R-:W1:Y:S08]  /*2ec0*/  MUFU.TANH R22, R10 ;  /* 0x0000000a00167308 */ /* 0x000e700000002400 */
[----:B------:R1:W1:Y:S02]  /*2ed0*/  MUFU.TANH R82, R0 ;  /* 0x0000000000527308 */ /* 0x0002640000002400 */
[----:B-1----:R-:W-:-:S06]  /*2ee0*/  FMUL.FTZ R0, R86, c[0x0][0x320] ;  /* 0x0000c80056007a20 */ /* 0x002fcc0000410000 */
        /* <DEDUP_REMOVED lines=16> */
[----:B------:R-:W1:Y:S08]  /*2ff0*/  MUFU.TANH R30, R11 ;  /* 0x0000000b001e7308 */ /* 0x000e700000002400 */
[----:B------:R1:W1:Y:S02]  /*3000*/  MUFU.TANH R27, R0 ;  /* 0x00000000001b7308 */ /* 0x0002640000002400 */
[----:B-1----:R-:W-:-:S06]  /*3010*/  FMUL.FTZ R0, R31, c[0x0][0x320] ;  /* 0x0000c8001f007a20 */ /* 0x002fcc0000410000 */
[----:B------:R-:W1:Y:S08]  /*3020*/  MUFU.TANH R31, R13 ;  /* 0x0000000d001f7308 */ /* 0x000e700000002400 */
[----:B------:R1:W1:Y:S02]  /*3030*/  MUFU.TANH R29, R0 ;  /* 0x00000000001d7308 */ /* 0x0002640000002400 */
[----:B-1----:R-:W-:-:S04]  /*3040*/  LEA R0, R150, R148, 0x5 ;  /* 0x0000009496007211 */ /* 0x002fc800078e28ff */
[----:B------:R-:W-:Y:S01]  /*3050*/  IADD3 R0, R149, R0, RZ ;  /* 0x0000000095007210 */ /* 0x000fe20007ffe0ff */
[----:B------:R-:W-:Y:S06]  /*3060*/  BAR.SYNC.DEFER_BLOCKING 0x0 ;  /* 0x0000000000007b1d */ /* 0x000fec0000010000 */
[----:B------:R-:W-:Y:S05]  /*3070*/  @!P2 BRA `(.L_x_31) ;  /* 0x000004300000a947 */ /* 0x000fea0003800000 */
[----:B--234-:R-:W-:Y:S01]  /*3080*/  ISETP.NE.AND P1, PT, R176, 0x1, PT ;  /* 0x00000001b000780c */ /* 0x01cfe20003f25270 */
[----:B------:R-:W-:Y:S02]  /*3090*/  IMAD R3, R174, 0x40, R175 ;  /* 0x00000040ae037824 */ /* 0x000fe400078e02af */
[----:B------:R-:W-:-:S03]  /*30a0*/  IMAD.MOV.U32 R227, RZ, RZ, RZ ;  /* 0x000000ffffe37224 */ /* 0x000fc600078e00ff */
[----:B------:R-:W-:-:S05]  /*30b0*/  IADD3 R3, R3, -0x80, R171 ;  /* 0xffffff8003037810 */ /* 0x000fca0007ffe0ab */
[----:B------:R-:W-:Y:S02]  /*30c0*/  IMAD.MOV.U32 R2, RZ, RZ, R3 ;  /* 0x000000ffff027224 */ /* 0x000fe400078e0003 */
[----:B------:R-:W-:-:S05]  /*30d0*/  @P1 IMAD.HI.U32 R5, R3, c[0x0][0x2bc], RZ ;  /* 0x0000af0003051a27 */ /* 0x000fca00078e00ff */
[----:B------:R-:W-:-:S04]  /*30e0*/  @P1 SHF.R.U32.HI R2, RZ, c[0x0][0x2c0], R5 ;  /* 0x0000b000ff021a19 */ /* 0x000fc80000011605 */
[----:B------:R-:W-:-:S04]  /*30f0*/  @!P3 IADD3 R5, P0, R2, R172, RZ ;  /* 0x000000ac0205b210 */ /* 0x000fc80007f1e0ff */
[----:B------:R-:W-:Y:S02]  /*3100*/  @!P3 LEA.HI.X.SX32 R7, R2, R170, 0x1, P0 ;  /* 0x000000aa0207b211 */ /* 0x000fe400000f0eff */
[----:B------:R-:W-:-:S04]  /*3110*/  @!P3 LEA R6, P0, R5, c[0x0][0x2a0], 0x2 ;  /* 0x0000a8000506ba11 */ /* 0x000fc800078010ff */
[----:B------:R-:W-:-:S05]  /*3120*/  @!P3 LEA.HI.X R7, R5, c[0x0][0x2a4], R7, 0x2, P0 ;  /* 0x0000a9000507ba11 */ /* 0x000fca00000f1407 */
[----:B------:R1:W2:Y:S01]  /*3130*/  @!P3 LDG.E R227, [R6.64] ;  /* 0x0000000606e3b981 */ /* 0x0002a2000c1e1900 */
[----:B------:R-:W-:Y:S01]  /*3140*/  IMAD.MOV R2, RZ, RZ, -R2 ;  /* 0x000000ffff027224 */ /* 0x000fe200078e0a02 */
[----:B------:R-:W-:Y:S01]  /*3150*/  SEL R21, RZ, 0x10, P6 ;  /* 0x00000010ff157807 */ /* 0x000fe20003000000 */
[----:B------:R-:W-:Y:S01]  /*3160*/  IMAD.SHL.U32 R8, R64, 0x2, RZ ;  /* 0x0000000240087824 */ /* 0x000fe200078e00ff */
[----:B------:R-:W-:Y:S01]  /*3170*/  SEL R20, RZ, 0x10, P5 ;  /* 0x00000010ff147807 */ /* 0x000fe20002800000 */
[----:B------:R-:W-:Y:S01]  /*3180*/  IMAD R228, R2, c[0x0][0x2b8], R3 ;  /* 0x0000ae0002e47a24 */ /* 0x000fe200078e0203 */
[----:B------:R-:W-:Y:S01]  /*3190*/  SEL R19, RZ, 0x10, P4 ;  /* 0x00000010ff137807 */ /* 0x000fe20002000000 */
[----:B------:R-:W-:Y:S01]  /*31a0*/  IMAD.SHL.U32 R16, R183, 0x2, RZ ;  /* 0x00000002b7107824 */ /* 0x000fe200078e00ff */
[----:B------:R-:W-:Y:S02]  /*31b0*/  IADD3 R12, -R20, 0x10, RZ ;  /* 0x00000010140c7810 */ /* 0x000fe40007ffe1ff */
[----:B------:R-:W-:-:S02]  /*31c0*/  SHF.R.S32.HI R2, RZ, 0x1f, R228 ;  /* 0x0000001fff027819 */ /* 0x000fc400000114e4 */
[----:B------:R-:W-:Y:S02]  /*31d0*/  SHF.L.U64.HI R9, R64, 0x1, R166 ;  /* 0x0000000140097819 */ /* 0x000fe400000102a6 */
[----:B------:R-:W-:Y:S01]  /*31e0*/  LOP3.LUT R12, R12, 0xf, RZ, 0xc0, !PT ;  /* 0x0000000f0c0c7812 */ /* 0x000fe200078ec0ff */
[----:B------:R-:W-:Y:S01]  /*31f0*/  IMAD R5, R2, c[0x0][0x1e0], RZ ;  /* 0x0000780002057a24 */ /* 0x000fe200078e02ff */
[----:B------:R-:W-:Y:S01]  /*3200*/  IADD3 R10, -R19, 0x10, RZ ;  /* 0x00000010130a7810 */ /* 0x000fe20007ffe1ff */
[----:B------:R-:W-:Y:S01]  /*3210*/  IMAD.WIDE.U32 R2, R228, c[0x0][0x1e0], RZ ;  /* 0x00007800e4027a25 */ /* 0x000fe200078e00ff */
[----:B------:R-:W-:Y:S02]  /*3220*/  SHF.L.U64.HI R17, R184, 0x1, R165 ;  /* 0x00000001b8117819 */ /* 0x000fe400000102a5 */
[----:B------:R-:W-:Y:S01]  /*3230*/  LOP3.LUT R10, R10, 0xf, RZ, 0xc0, !PT ;  /* 0x0000000f0a0a7812 */ /* 0x000fe200078ec0ff */
[----:B------:R-:W-:Y:S01]  /*3240*/  IMAD R5, R228, c[0x0][0x1e4], R5 ;  /* 0x00007900e4057a24 */ /* 0x000fe200078e0205 */
[----:B------:R-:W-:-:S03]  /*3250*/  SHF.L.U64.HI R18, R183, 0x1, R164 ;  /* 0x00000001b7127819 */ /* 0x000fc600000102a4 */
[----:B------:R-:W-:Y:S01]  /*3260*/  IMAD.IADD R3, R3, 0x1, R5 ;  /* 0x0000000103037824 */ /* 0x000fe200078e0205 */
[----:B-1----:R-:W-:-:S04]  /*3270*/  IADD3 R6, -R21, 0x10, RZ ;  /* 0x0000001015067810 */ /* 0x002fc80007ffe1ff */
[----:B------:R-:W-:Y:S02]  /*3280*/  LOP3.LUT R6, R6, 0xf, RZ, 0xc0, !PT ;  /* 0x0000000f06067812 */ /* 0x000fe400078ec0ff */
[----:B--2---:R-:W-:Y:S01]  /*3290*/  SHF.R.S32.HI R5, RZ, 0x1f, R227 ;  /* 0x0000001fff057819 */ /* 0x004fe200000114e3 */
[----:B------:R-:W-:-:S04]  /*32a0*/  IMAD.WIDE.U32 R2, R227, c[0x0][0x1f0], R2 ;  /* 0x00007c00e3027a25 */ /* 0x000fc800078e0002 */
[----:B------:R-:W-:Y:S01]  /*32b0*/  IMAD R5, R5, c[0x0][0x1f0], RZ ;  /* 0x00007c0005057a24 */ /* 0x000fe200078e02ff */
[----:B------:R-:W-:-:S03]  /*32c0*/  IADD3 R2, P0, R168, R2, RZ ;  /* 0x00000002a8027210 */ /* 0x000fc60007f1e0ff */
[----:B------:R-:W-:-:S05]  /*32d0*/  IMAD R5, R227, c[0x0][0x1f4], R5 ;  /* 0x00007d00e3057a24 */ /* 0x000fca00078e0205 */
[----:B------:R-:W-:Y:S02]  /*32e0*/  IADD3.X R5, R167, R3, R5, P0, !PT ;  /* 0x00000003a7057210 */ /* 0x000fe400007fe405 */
[----:B------:R-:W-:-:S04]  /*32f0*/  LEA R7, P0, R2, c[0x0][0x1c8], 0x1 ;  /* 0x0000720002077a11 */ /* 0x000fc800078008ff */
[----:B------:R-:W-:Y:S02]  /*3300*/  LEA.HI.X R5, R2, c[0x0][0x1cc], R5, 0x1, P0 ;  /* 0x0000730002057a11 */ /* 0x000fe400000f0c05 */
[----:B------:R-:W1:Y:S04]  /*3310*/  SHFL.IDX PT, R2, R7, 0x1, 0x1c1f ;  /* 0x003c1f0007027f89 */ /* 0x000e6800000e0000 */
[----:B------:R-:W2:Y:S01]  /*3320*/  SHFL.IDX PT, R3, R5, 0x1, 0x1c1f ;  /* 0x003c1f0005037f89 */ /* 0x000ea200000e0000 */
[----:B-1----:R-:W-:Y:S01]  /*3330*/  IADD3 R14, P1, P0, R6, R2, R8 ;  /* 0x00000002060e7210 */ /* 0x002fe2000783e008 */
[----:B------:R-:W-:-:S03]  /*3340*/  IMAD.SHL.U32 R6, R184, 0x2, RZ ;  /* 0x00000002b8067824 */ /* 0x000fc600078e00ff */
[----:B--2---:R-:W-:Y:S02]  /*3350*/  IADD3.X R15, RZ, R3, R9, P1, P0 ;  /* 0x00000003ff0f7210 */ /* 0x004fe40000fe0409 */
[----:B------:R-:W-:-:S04]  /*3360*/  IADD3 R12, P1, P0, R12, R2, R6 ;  /* 0x000000020c0c7210 */ /* 0x000fc8000783e006 */
[-C--:B------:R-:W-:Y:S02]  /*3370*/  IADD3.X R13, RZ, R3.reuse, R17, P1, P0 ;  /* 0x00000003ff0d7210 */ /* 0x080fe40000fe0411 */
[----:B------:R-:W-:Y:S02]  /*3380*/  IADD3 R10, P1, P0, R10, R2, R16 ;  /* 0x000000020a0a7210 */ /* 0x000fe4000783e010 */
[----:B------:R-:W1:Y:S02]  /*3390*/  SHFL.IDX PT, R2, R7, RZ, 0x1c1f ;  /* 0x001c1fff07027589 */ /* 0x000e6400000e0000 */
[----:B------:R-:W-:Y:S02]  /*33a0*/  IADD3.X R11, RZ, R3, R18, P1, P0 ;  /* 0x00000003ff0b7210 */ /* 0x000fe40000fe0412 */
[----:B------:R-:W2:Y:S01]  /*33b0*/  SHFL.IDX PT, R3, R5, RZ, 0x1c1f ;  /* 0x001c1fff05037589 */ /* 0x000ea200000e0000 */
[----:B-1----:R-:W-:-:S05]  /*33c0*/  IADD3 R8, P0, R2, R8, RZ ;  /* 0x0000000802087210 */ /* 0x002fca0007f1e0ff */
[----:B--2---:R-:W-:Y:S01]  /*33d0*/  IMAD.X R9, R3, 0x1, R9, P0 ;  /* 0x0000000103097824 */ /* 0x004fe200000e0609 */
[----:B------:R-:W-:-:S04]  /*33e0*/  IADD3 R6, P0, R2, R6, RZ ;  /* 0x0000000602067210 */ /* 0x000fc80007f1e0ff */
[----:B------:R1:W-:Y:S01]  /*33f0*/  LDGSTS.E.BYPASS.LTC128B.128 [R226+0x3100], [R8.64], !P6 ;  /* 0x0310000008e27fae */ /* 0x0003e2000f101d46 */
[----:B------:R-:W-:Y:S01]  /*3400*/  IMAD.X R7, R3, 0x1, R17, P0 ;  /* 0x0000000103077824 */ /* 0x000fe200000e0611 */
[----:B------:R-:W-:-:S04]  /*3410*/  IADD3 R2, P0, R2, R16, RZ ;  /* 0x0000001002027210 */ /* 0x000fc80007f1e0ff */
[----:B------:R1:W-:Y:S01]  /*3420*/  LDGSTS.E.BYPASS.LTC128B.128 [R226+0x4100], [R6.64], !P5 ;  /* 0x0410000006e27fae */ /* 0x0003e2000e901d46 */
[----:B------:R-:W-:Y:S01]  /*3430*/  IMAD.X R3, R3, 0x1, R18, P0 ;  /* 0x0000000103037824 */ /* 0x000fe200000e0612 */
[----:B------:R-:W-:-:S04]  /*3440*/  ISETP.NE.U32.AND P0, PT, R21, RZ, PT ;  /* 0x000000ff1500720c */ /* 0x000fc80003f05070 */
[----:B------:R1:W-:Y:S09]  /*3450*/  LDGSTS.E.BYPASS.LTC128B.128 [R226+0x5100], [R2.64], !P4 ;  /* 0x0510000002e27fae */ /* 0x0003f2000e101d46 */
[----:B------:R1:W-:Y:S01]  /*3460*/  LDGSTS.E.BYPASS.LTC128B.128.ZFILL [R226+0x3900], [R14.64], P0 ;  /* 0x039000000ee27fae */ /* 0x0003e20008141d46 */
[----:B------:R-:W-:-:S13]  /*3470*/  ISETP.NE.U32.AND P0, PT, R20, RZ, PT ;  /* 0x000000ff1400720c */ /* 0x000fda0003f05070 */
[----:B------:R1:W-:Y:S01]  /*3480*/  LDGSTS.E.BYPASS.LTC128B.128.ZFILL [R226+0x4900], [R12.64], P0 ;  /* 0x049000000ce27fae */ /* 0x0003e20008141d46 */
[----:B------:R-:W-:-:S13]  /*3490*/  ISETP.NE.U32.AND P0, PT, R19, RZ, PT ;  /* 0x000000ff1300720c */ /* 0x000fda0003f05070 */
[----:B------:R1:W-:Y:S02]  /*34a0*/  LDGSTS.E.BYPASS.LTC128B.128.ZFILL [R226+0x5900], [R10.64], P0 ;  /* 0x059000000ae27fae */ /* 0x0003e40008141d46 */
.L_x_31:
[----:B-1234-:R-:W-:Y:S01]  /*34b0*/  LOP3.LUT R2, R162, 0xffffffe0, RZ, 0xc0, !PT ;  /* 0xffffffe0a2027812 */ /* 0x01efe200078ec0ff */
[----:B------:R-:W-:Y:S01]  /*34c0*/  IMAD.SHL.U32 R221, R0, 0x2, RZ ;  /* 0x0000000200dd7824 */ /* 0x000fe200078e00ff */
[----:B------:R-:W0:Y:S03]  /*34d0*/  LDGDEPBAR ;  /* 0x00000000000079af */ /* 0x000e260000000000 */
[----:B------:R-:W-:Y:S02]  /*34e0*/  IMAD.IADD R2, R163, 0x1, -R2 ;  /* 0x00000001a3027824 */ /* 0x000fe400078e0a02 */
[----:B------:R-:W-:-:S03]  /*34f0*/  IMAD R222, R4, 0x2, R221 ;  /* 0x0000000204de7824 */ /* 0x000fc600078e02dd */
[----:B------:R-:W-:-:S04]  /*3500*/  SHF.R.S32.HI R3, RZ, 0x1f, R2 ;  /* 0x0000001fff037819 */ /* 0x000fc80000011402 */
[----:B------:R-:W-:-:S04]  /*3510*/  LEA.HI R3, R3, R2, RZ, 0x2 ;  /* 0x0000000203037211 */ /* 0x000fc800078f10ff */
[----:B------:R-:W-:-:S05]  /*3520*/  LOP3.LUT R3, R3, 0x7ffffffc, RZ, 0xc0, !PT ;  /* 0x7ffffffc03037812 */ /* 0x000fca00078ec0ff */
[----:B------:R-:W-:-:S04]  /*3530*/  IMAD.IADD R2, R2, 0x1, -R3 ;  /* 0x0000000102027824 */ /* 0x000fc800078e0a03 */
[----:B------:R-:W-:-:S05]  /*3540*/  IMAD R2, R2, -0x2, R151 ;  /* 0xfffffffe02027824 */ /* 0x000fca00078e0297 */
[----:B------:R-:W-:-:S04]  /*3550*/  ISETP.GT.AND P0, PT, R2, RZ, PT ;  /* 0x000000ff0200720c */ /* 0x000fc80003f04270 */
[----:B------:R-:W-:Y:S02]  /*3560*/  FSEL R15, R119, -INF , P0 ;  /* 0xff800000770f7808 */ /* 0x000fe40000000000 */
[----:B------:R-:W-:Y:S02]  /*3570*/  FSEL R10, R125, -INF , P0 ;  /* 0xff8000007d0a7808 */ /* 0x000fe40000000000 */
[----:B------:R-:W-:Y:S02]  /*3580*/  FSEL R39, R127, -INF , P0 ;  /* 0xff8000007f277808 */ /* 0x000fe40000000000 */
[----:B------:R-:W-:Y:S02]  /*3590*/  FSEL R32, R161, -INF , P0 ;  /* 0xff800000a1207808 */ /* 0x000fe40000000000 */
[----:B------:R-:W-:-:S04]  /*35a0*/  ISETP.GT.AND P0, PT, R2, 0x1, PT ;  /* 0x000000010200780c */ /* 0x000fc80003f04270 */
[----:B------:R-:W-:Y:S02]  /*35b0*/  FSEL R16, R117, -INF , P0 ;  /* 0xff80000075107808 */ /* 0x000fe40000000000 */
[----:B------:R-:W-:Y:S02]  /*35c0*/  FSEL R11, R124, -INF , P0 ;  /* 0xff8000007c0b7808 */ /* 0x000fe40000000000 */
[----:B------:R-:W-:Y:S02]  /*35d0*/  FSEL R44, R126, -INF , P0 ;  /* 0xff8000007e2c7808 */ /* 0x000fe40000000000 */
[----:B------:R-:W-:Y:S02]  /*35e0*/  FSEL R36, R160, -INF , P0 ;  /* 0xff800000a0247808 */ /* 0x000fe40000000000 */
[----:B------:R-:W-:Y:S02]  /*35f0*/  ISETP.GT.AND P0, PT, R2, 0x8, PT ;  /* 0x000000080200780c */ /* 0x000fe40003f04270 */
[----:B------:R-:W-:-:S02]  /*3600*/  FMNMX.FTZ R3, R10, R11, !PT ;  /* 0x0000000b0a037209 */ /* 0x000fc40007810000 */
        /* <DEDUP_REMOVED lines=54> */
[----:B------:R-:W-:Y:S02]  /*3970*/  FMNMX.FTZ R5, R28, R5, !PT ;  /* 0x000000051c057209 */ /* 0x000fe40007810000 */
[----:B------:R-:W-:Y:S02]  /*3980*/  FSEL R174, R52, -INF , P0 ;  /* 0xff80000034ae7808 */ /* 0x000fe40000000000 */
[----:B------:R-:W-:Y:S02]  /*3990*/  FSEL R156, R77, -INF , P0 ;  /* 0xff8000004d9c7808 */ /* 0x000fe40000000000 */
[----:B------:R-:W-:Y:S02]  /*39a0*/  FSEL R192, R75, -INF , P0 ;  /* 0xff8000004bc07808 */ /* 0x000fe40000000000 */
[----:B------:R-:W-:Y:S02]  /*39b0*/  FSEL R187, R73, -INF , P0 ;  /* 0xff80000049bb7808 */ /* 0x000fe40000000000 */
[----:B------:R-:W-:-:S02]  /*39c0*/  ISETP.GT.AND P0, PT, R2, 0x30, PT ;  /* 0x000000300200780c */ /* 0x000fc40003f04270 */
[----:B------:R-:W-:Y:S02]  /*39d0*/  FMNMX.FTZ R3, R158, R3, !PT ;  /* 0x000000039e037209 */ /* 0x000fe40007810000 */
[----:B------:R-:W-:Y:S02]  /*39e0*/  FMNMX.FTZ R5, R51, R5, !PT ;  /* 0x0000000533057209 */ /* 0x000fe40007810000 */
[----:B------:R-:W-:Y:S02]  /*39f0*/  FSEL R214, R27, -INF , P0 ;  /* 0xff8000001bd67808 */ /* 0x000fe40000000000 */
[----:B------:R-:W-:Y:S02]  /*3a00*/  FSEL R207, R33, -INF , P0 ;  /* 0xff80000021cf7808 */ /* 0x000fe40000000000 */
[----:B------:R-:W-:Y:S02]  /*3a10*/  FSEL R252, R58, -INF , P0 ;  /* 0xff8000003afc7808 */ /* 0x000fe40000000000 */
[----:B------:R-:W-:-:S02]  /*3a20*/  FSEL R232, R56, -INF , P0 ;  /* 0xff80000038e87808 */ /* 0x000fc40000000000 */
[----:B------:R-:W-:Y:S02]  /*3a30*/  FMNMX.FTZ R3, R157, R3, !PT ;  /* 0x000000039d037209 */ /* 0x000fe40007810000 */
[----:B------:R-:W-:Y:S02]  /*3a40*/  ISETP.GT.AND P0, PT, R2, 0x31, PT ;  /* 0x000000310200780c */ /* 0x000fe40003f04270 */
[----:B------:R-:W-:Y:S02]  /*3a50*/  FMNMX.FTZ R5, R65, R5, !PT ;  /* 0x0000000541057209 */ /* 0x000fe40007810000 */
[----:B------:R-:W-:Y:S02]  /*3a60*/  FMNMX.FTZ R3, R156, R3, !PT ;  /* 0x000000039c037209 */ /* 0x000fe40007810000 */
[----:B------:R-:W-:Y:S02]  /*3a70*/  FSEL R216, R29, -INF , P0 ;  /* 0xff8000001dd87808 */ /* 0x000fe40000000000 */
[----:B------:R-:W-:-:S02]  /*3a80*/  FSEL R206, R34, -INF , P0 ;  /* 0xff80000022ce7808 */ /* 0x000fc40000000000 */
[----:B------:R-:W-:Y:S02]  /*3a90*/  FSEL R251, R35, -INF , P0 ;  /* 0xff80000023fb7808 */ /* 0x000fe40000000000 */
[----:B------:R-:W-:Y:S02]  /*3aa0*/  FSEL R231, R57, -INF , P0 ;  /* 0xff80000039e77808 */ /* 0x000fe40000000000 */
[----:B------:R-:W-:Y:S02]  /*3ab0*/  FMNMX.FTZ R5, R66, R5, !PT ;  /* 0x0000000542057209 */ /* 0x000fe40007810000 */
[----:B------:R-:W-:Y:S02]  /*3ac0*/  ISETP.GT.AND P0, PT, R2, 0x38, PT ;  /* 0x000000380200780c */ /* 0x000fe40003f04270 */
[----:B------:R-:W-:Y:S02]  /*3ad0*/  FMNMX.FTZ R3, R207, R3, !PT ;  /* 0x00000003cf037209 */ /* 0x000fe40007810000 */
[----:B------:R-:W-:-:S02]  /*3ae0*/  FMNMX.FTZ R5, R67, R5, !PT ;  /* 0x0000000543057209 */ /* 0x000fc40007810000 */
[----:B------:R-:W-:Y:S02]  /*3af0*/  FSEL R213, R22, -INF , P0 ;  /* 0xff80000016d57808 */ /* 0x000fe40000000000 */
[----:B------:R-:W-:Y:S02]  /*3b00*/  FSEL R205, R23, -INF , P0 ;  /* 0xff80000017cd7808 */ /* 0x000fe40000000000 */
[----:B------:R-:W-:Y:S01]  /*3b10*/  FSEL R250, R25, -INF , P0 ;  /* 0xff80000019fa7808 */ /* 0x000fe20000000000 */
[----:B------:R-:W-:Y:S01]  /*3b20*/  LDSM.16.MT88.4 R20, [R221+0x1100] ;  /* 0x00110000dd14783b */ /* 0x000fe20000004200 */
[----:B------:R-:W-:Y:S02]  /*3b30*/  FSEL R237, R26, -INF , P0 ;  /* 0xff8000001aed7808 */ /* 0x000fe40000000000 */
[----:B------:R-:W-:Y:S02]  /*3b40*/  ISETP.GT.AND P0, PT, R2, 0x39, PT ;  /* 0x000000390200780c */ /* 0x000fe40003f04270 */
[----:B------:R-:W-:-:S02]  /*3b50*/  FMNMX.FTZ R2, R206, R3, !PT ;  /* 0x00000003ce027209 */ /* 0x000fc40007810000 */
[----:B------:R-:W-:Y:S02]  /*3b60*/  FMNMX.FTZ R3, R159, R5, !PT ;  /* 0x000000059f037209 */ /* 0x000fe40007810000 */
[----:B------:R-:W-:Y:S02]  /*3b70*/  FMNMX.FTZ R6, R32, R36, !PT ;  /* 0x0000002420067209 */ /* 0x000fe40007810000 */
[----:B------:R-:W-:Y:S02]  /*3b80*/  FSEL R204, R24, -INF , P0 ;  /* 0xff80000018cc7808 */ /* 0x000fe40000000000 */
[----:B------:R-:W-:Y:S01]  /*3b90*/  FMNMX.FTZ R2, R205, R2, !PT ;  /* 0x00000002cd027209 */ /* 0x000fe20007810000 */
[----:B------:R-:W-:Y:S01]  /*3ba0*/  LDSM.16.MT88.4 R24, [R221+0x100] ;  /* 0x00010000dd18783b */ /* 0x000fe20000004200 */
        /* <DEDUP_REMOVED lines=8> */
[----:B------:R-:W-:-:S02]  /*3c30*/  FMNMX.FTZ R2, R214, R2, !PT ;  /* 0x00000002d6027209 */ /* 0x000fc40007810000 */
[----:B------:R-:W-:Y:S02]  /*3c40*/  FMNMX.FTZ R3, R101, R3, !PT ;  /* 0x0000000365037209 */ /* 0x000fe40007810000 */
[----:B------:R-:W-:Y:S02]  /*3c50*/  FMNMX.FTZ R2, R216, R2, !PT ;  /* 0x00000002d8027209 */ /* 0x000fe40007810000 */
[----:B------:R-:W-:Y:S02]  /*3c60*/  FMNMX.FTZ R3, R102, R3, !PT ;  /* 0x0000000366037209 */ /* 0x000fe40007810000 */
[----:B------:R-:W-:Y:S02]  /*3c70*/  FSEL R208, R30, -INF , P0 ;  /* 0xff8000001ed07808 */ /* 0x000fe40000000000 */
[----:B------:R-:W-:Y:S02]  /*3c80*/  FMNMX.FTZ R2, R213, R2, !PT ;  /* 0x00000002d5027209 */ /* 0x000fe40007810000 */
[----:B------:R-:W-:-:S02]  /*3c90*/  FMNMX.FTZ R3, R106, R3, !PT ;  /* 0x000000036a037209 */ /* 0x000fc40007810000 */
[----:B------:R-:W-:Y:S02]  /*3ca0*/  FMNMX.FTZ R5, R39, R44, !PT ;  /* 0x0000002c27057209 */ /* 0x000fe40007810000 */
[----:B------:R-:W-:Y:S02]  /*3cb0*/  FMNMX.FTZ R8, R208, R2, !PT ;  /* 0x00000002d0087209 */ /* 0x000fe40007810000 */
[----:B------:R-:W-:Y:S02]  /*3cc0*/  FMNMX.FTZ R3, R175, R3, !PT ;  /* 0x00000003af037209 */ /* 0x000fe40007810000 */
[----:B------:R-:W-:Y:S01]  /*3cd0*/  FMNMX.FTZ R5, R45, R5, !PT ;  /* 0x000000052d057209 */ /* 0x000fe20007810000 */
[----:B------:R-:W2:Y:S01]  /*3ce0*/  SHFL.BFLY PT, R7, R8, 0x2, 0x1f ;  /* 0x0c401f0008077f89 */ /* 0x000ea200000e0000 */
[----:B------:R-:W-:Y:S02]  /*3cf0*/  FMNMX.FTZ R2, R186, R3, !PT ;  /* 0x00000003ba027209 */ /* 0x000fe40007810000 */
[----:B------:R-:W-:-:S02]  /*3d00*/  FMNMX.FTZ R3, R46, R5, !PT ;  /* 0x000000052e037209 */ /* 0x000fc40007810000 */
[----:B-1----:R-:W-:Y:S02]  /*3d10*/  FMNMX.FTZ R103, R6, R103, !PT ;  /* 0x0000006706677209 */ /* 0x002fe40007810000 */
        /* <DEDUP_REMOVED lines=13> */
[----:B--2---:R-:W-:Y:S02]  /*3df0*/  FMNMX.FTZ R8, R8, R7, !PT ;  /* 0x0000000708087209 */ /* 0x004fe40007810000 */
[----:B------:R-:W-:Y:S01]  /*3e00*/  FMNMX.FTZ R2, R190, R3, !PT ;  /* 0x00000003be027209 */ /* 0x000fe20007810000 */
[----:B------:R-:W2:Y:S01]  /*3e10*/  SHFL.BFLY PT, R7, R6, 0x2, 0x1f ;  /* 0x0c401f0006077f89 */ /* 0x000ea200000e0000 */
[----:B-1----:R-:W-:Y:S02]  /*3e20*/  FMNMX.FTZ R103, R103, R5, !PT ;  /* 0x0000000567677209 */ /* 0x002fe40007810000 */
[----:B------:R-:W-:Y:S01]  /*3e30*/  FMNMX.FTZ R2, R191, R2, !PT ;  /* 0x00000002bf027209 */ /* 0x000fe20007810000 */
[----:B------:R-:W1:Y:S01]  /*3e40*/  SHFL.BFLY PT, R9, R8, 0x1, 0x1f ;  /* 0x0c201f0008097f89 */ /* 0x000e6200000e0000 */
[----:B------:R-:W-:Y:S01]  /*3e50*/  FSEL R230, R40, -INF , P0 ;  /* 0xff80000028e67808 */ /* 0x000fe20000000000 */
[C---:B------:R-:W-:Y:S01]  /*3e60*/  FMUL.FTZ R12, R103.reuse, c[0x0][0x2d0] ;  /* 0x0000b400670c7a20 */ /* 0x040fe20000410000 */
[----:B------:R-:W-:Y:S01]  /*3e70*/  FMNMX.FTZ R2, R192, R2, !PT ;  /* 0x00000002c0027209 */ /* 0x000fe20007810000 */
[----:B------:R-:W-:Y:S01]  /*3e80*/  LDSM.16.MT88.4 R40, [R222+0x2100] ;  /* 0x00210000de28783b */ /* 0x000fe20000004200 */
[----:B------:R-:W-:-:S02]  /*3e90*/  FSETP.NEU.FTZ.AND P0, PT, R103, -INF , PT ;  /* 0xff8000006700780b */ /* 0x000fc40003f1d000 */
[----:B------:R-:W-:Y:S02]  /*3ea0*/  FMNMX.FTZ R2, R252, R2, !PT ;  /* 0x00000002fc027209 */ /* 0x000fe40007810000 */
[----:B------:R-:W-:Y:S02]  /*3eb0*/  FSEL R12, R12, RZ, P0 ;  /* 0x000000ff0c0c7208 */ /* 0x000fe40000000000 */
[----:B------:R-:W-:-:S03]  /*3ec0*/  FMNMX.FTZ R5, R251, R2, !PT ;  /* 0x00000002fb057209 */ /* 0x000fc60007810000 */
[--C-:B------:R-:W-:Y:S01]  /*3ed0*/  FFMA.FTZ R2, R10, c[0x0][0x2d0], -R12.reuse ;  /* 0x0000b4000a027a23 */ /* 0x100fe2000001080c */
[----:B------:R-:W-:Y:S01]  /*3ee0*/  FMNMX.FTZ R5, R250, R5, !PT ;  /* 0x00000005fa057209 */ /* 0x000fe20007810000 */
[--C-:B------:R-:W-:Y:S02]  /*3ef0*/  FFMA.FTZ R3, R11, c[0x0][0x2d0], -R12.reuse ;  /* 0x0000b4000b037a23 */ /* 0x100fe4000001080c */
[----:B------:R1:W-:Y:S01]  /*3f00*/  MUFU.EX2 R137, R2 ;  /* 0x0000000200897308 */ /* 0x0003e20000000800 */
[----:B------:R-:W-:Y:S02]  /*3f10*/  FMNMX.FTZ R5, R230, R5, !PT ;  /* 0x00000005e6057209 */ /* 0x000fe40007810000 */
[----:B--2---:R-:W-:Y:S01]  /*3f20*/  FMNMX.FTZ R7, R6, R7, !PT ;  /* 0x0000000706077209 */ /* 0x004fe20007810000 */
[----:B------:R-:W-:-:S04]  /*3f30*/  FFMA.FTZ R6, R13, c[0x0][0x2d0], -R12 ;  /* 0x0000b4000d067a23 */ /* 0x000fc8000001080c */
[----:B------:R2:W3:Y:S01]  /*3f40*/  MUFU.EX2 R18, R3 ;  /* 0x0000000300127308 */ /* 0x0004e20000000800 */
[----:B-1----:R-:W-:-:S07]  /*3f50*/  FMNMX.FTZ R2, R9, R8, !PT ;  /* 0x0000000809027209 */ /* 0x002fce0007810000 */
[----:B------:R1:W-:Y:S01]  /*3f60*/  MUFU.EX2 R194, R6 ;  /* 0x0000000600c27308 */ /* 0x0003e20000000800 */
[----:B------:R-:W4:Y:S01]  /*3f70*/  SHFL.BFLY PT, R8, R5, 0x2, 0x1f ;  /* 0x0c401f0005087f89 */ /* 0x000f2200000e0000 */
[----:B------:R-:W-:-:S03]  /*3f80*/  FSETP.NEU.FTZ.AND P0, PT, R2, -INF , PT ;  /* 0xff8000000200780b */ /* 0x000fc60003f1d000 */
[----:B------:R-:W5:Y:S01]  /*3f90*/  SHFL.BFLY PT, R9, R7, 0x1, 0x1f ;  /* 0x0c201f0007097f89 */ /* 0x000f6200000e0000 */
[----:B--2---:R-:W-:-:S05]  /*3fa0*/  FMUL.FTZ R3, R2, c[0x0][0x2d0] ;  /* 0x0000b40002037a20 */ /* 0x004fca0000410000 */
[----:B------:R-:W-:Y:S01]  /*3fb0*/  FSEL R3, R3, RZ, P0 ;  /* 0x000000ff03037208 */ /* 0x000fe20000000000 */
[----:B-1----:R-:W-:-:S04]  /*3fc0*/  FFMA.FTZ R6, R14, c[0x0][0x2d0], -R12 ;  /* 0x0000b4000e067a23 */ /* 0x002fc8000001080c */
[--C-:B------:R-:W-:Y:S01]  /*3fd0*/  FFMA.FTZ R0, R16, c[0x0][0x2d0], -R3.reuse ;  /* 0x0000b40010007a23 */ /* 0x100fe20000010803 */
[----:B------:R1:W-:Y:S01]  /*3fe0*/  MUFU.EX2 R136, R6 ;  /* 0x0000000600887308 */ /* 0x0003e20000000800 */
[----:B------:R-:W-:Y:S02]  /*3ff0*/  FFMA.FTZ R4, R28, c[0x0][0x2d0], -R3 ;  /* 0x0000b4001c047a23 */ /* 0x000fe40000010803 */
[----:B------:R-:W-:Y:S01]  /*4000*/  LDSM.16.MT88.4 R28, [R222+0x1100] ;  /* 0x00110000de1c783b */ /* 0x000fe20000004200 */
[----:B----4-:R-:W-:-:S04]  /*4010*/  FMNMX.FTZ R5, R5, R8, !PT ;  /* 0x0000000805057209 */ /* 0x010fc80007810000 */
[----:B------:R2:W-:Y:S01]  /*4020*/  MUFU.EX2 R138, R0 ;  /* 0x00000000008a7308 */ /* 0x0005e20000000800 */
[----:B-----5:R-:W-:-:S04]  /*4030*/  FMNMX.FTZ R105, R7, R9, !PT ;  /* 0x0000000907697209 */ /* 0x020fc80007810000 */
[----:B------:R-:W-:Y:S01]  /*4040*/  FSETP.NEU.FTZ.AND P0, PT, R105, -INF , PT ;  /* 0xff8000006900780b */ /* 0x000fe20003f1d000 */
[--C-:B-1----:R-:W-:Y:S02]  /*4050*/  FFMA.FTZ R6, R15, c[0x0][0x2d0], -R3.reuse ;  /* 0x0000b4000f067a23 */ /* 0x102fe40000010803 */
[----:B------:R-:W-:Y:S01]  /*4060*/  MUFU.EX2 R14, R4 ;  /* 0x00000004000e7308 */ /* 0x000fe20000000800 */
[----:B---3--:R-:W-:Y:S02]  /*4070*/  IMAD.MOV.U32 R15, RZ, RZ, R18 ;  /* 0x000000ffff0f7224 */ /* 0x008fe400078e0012 */
[----:B--2---:R-:W-:-:S05]  /*4080*/  FFMA.FTZ R0, R17, c[0x0][0x2d0], -R3 ;  /* 0x0000b40011007a23 */ /* 0x004fca0000010803 */
[----:B------:R1:W-:Y:S01]  /*4090*/  MUFU.EX2 R193, R6 ;  /* 0x0000000600c17308 */ /* 0x0003e20000000800 */
[----:B------:R-:W-:Y:S07]  /*40a0*/  LDSM.16.MT88.4 R16, [R222+0x100] ;  /* 0x00010000de10783b */ /* 0x000fee0000004200 */
[----:B------:R2:W3:Y:S01]  /*40b0*/  MUFU.EX2 R195, R0 ;  /* 0x0000000000c37308 */ /* 0x0004e20000000800 */
[----:B-1----:R-:W1:Y:S01]  /*40c0*/  SHFL.BFLY PT, R6, R5, 0x1, 0x1f ;  /* 0x0c201f0005067f89 */ /* 0x002e6200000e0000 */
[----:B--2---:R-:W-:Y:S01]  /*40d0*/  FMUL.FTZ R0, R105, c[0x0][0x2d0] ;  /* 0x0000b40069007a20 */ /* 0x004fe20000410000 */
[----:B---3--:R-:W-:-:S04]  /*40e0*/  F2FP.PACK_AB R7, R14, R195 ;  /* 0x000000c30e07723e */ /* 0x008fc800000000ff */
[----:B------:R-:W-:-:S05]  /*40f0*/  FSEL R0, R0, RZ, P0 ;  /* 0x000000ff00007208 */ /* 0x000fca0000000000 */
[--C-:B------:R-:W-:Y:S02]  /*4100*/  FFMA.FTZ R4, R32, c[0x0][0x2d0], -R0.reuse ;  /* 0x0000b40020047a23 */ /* 0x100fe40000010800 */
[----:B------:R-:W2:Y:S01]  /*4110*/  LDSM.16.MT88.4 R32, [R221+0x2100] ;  /* 0x00210000dd20783b */ /* 0x000ea20000004200 */
[--C-:B------:R-:W-:Y:S01]  /*4120*/  FFMA.FTZ R9, R37, c[0x0][0x2d0], -R0.reuse ;  /* 0x0000b40025097a23 */ /* 0x100fe20000010800 */
[----:B------:R3:W-:Y:S01]  /*4130*/  MUFU.EX2 R247, R4 ;  /* 0x0000000400f77308 */ /* 0x0007e20000000800 */
[----:B-1----:R-:W-:Y:S02]  /*4140*/  FMNMX.FTZ R104, R5, R6, !PT ;  /* 0x0000000605687209 */ /* 0x002fe40007810000 */
[----:B------:R-:W-:Y:S02]  /*4150*/  F2FP.PACK_AB R6, R136, R194 ;  /* 0x000000c28806723e */ /* 0x000fe400000000ff */
[C---:B------:R-:W-:Y:S01]  /*4160*/  FSETP.NEU.FTZ.AND P0, PT, R104.reuse, -INF , PT ;  /* 0xff8000006800780b */ /* 0x040fe20003f1d000 */
[----:B------:R-:W-:Y:S01]  /*4170*/  FMUL.FTZ R8, R104, c[0x0][0x2d0] ;  /* 0x0000b40068087a20 */ /* 0x000fe20000410000 */
[----:B------:R-:W-:Y:S01]  /*4180*/  F2FP.PACK_AB R5, R138, R193 ;  /* 0x000000c18a05723e */ /* 0x000fe200000000ff */
[----:B------:R-:W-:Y:S03]  /*4190*/  MUFU.EX2 R248, R9 ;  /* 0x0000000900f87308 */ /* 0x000fe60000000800 */
[----:B------:R-:W-:Y:S01]  /*41a0*/  FSEL R13, R8, RZ, P0 ;  /* 0x000000ff080d7208 */ /* 0x000fe20000000000 */
[----:B------:R-:W-:-:S02]  /*41b0*/  FFMA.FTZ R8, R38, c[0x0][0x2d0], -R0 ;  /* 0x0000b40026087a23 */ /* 0x000fc40000010800 */
[----:B---3--:R-:W-:Y:S02]  /*41c0*/  FFMA.FTZ R4, R36, c[0x0][0x2d0], -R0 ;  /* 0x0000b40024047a23 */ /* 0x008fe40000010800 */
[----:B------:R1:W3:Y:S08]  /*41d0*/  MUFU.EX2 R249, R8 ;  /* 0x0000000800f97308 */ /* 0x0002f00000000800 */
[----:B------:R4:W-:Y:S01]  /*41e0*/  MUFU.EX2 R242, R4 ;  /* 0x0000000400f27308 */ /* 0x0009e20000000800 */
[----:B-1----:R-:W-:Y:S01]  /*41f0*/  FFMA.FTZ R8, R39, c[0x0][0x2d0], -R13 ;  /* 0x0000b40027087a23 */ /* 0x002fe2000001080d */
[----:B---3--:R-:W-:Y:S01]  /*4200*/  F2FP.PACK_AB R10, R249, R248 ;  /* 0x000000f8f90a723e */ /* 0x008fe200000000ff */
[----:B------:R-:W-:Y:S05]  /*4210*/  LDSM.16.MT88.4 R36, [R222+0x2500] ;  /* 0x00250000de24783b */ /* 0x000fea0000004200 */
[----:B------:R1:W-:Y:S01]  /*4220*/  MUFU.EX2 R239, R8 ;  /* 0x0000000800ef7308 */ /* 0x0003e20000000800 */
[----:B----4-:R-:W-:-:S07]  /*4230*/  F2FP.PACK_AB R4, R15, R137 ;  /* 0x000000890f04723e */ /* 0x010fce00000000ff */
[----:B------:R-:W-:Y:S01]  /*4240*/  HMMA.16816.F32 R124, R4, R24, RZ ;  /* 0x00000018047c723c */ /* 0x000fe200000018ff */
[----:B-1----:R-:W-:-:S07]  /*4250*/  FFMA.FTZ R8, R44, c[0x0][0x2d0], -R13 ;  /* 0x0000b4002c087a23 */ /* 0x002fce000001080d */
[C---:B------:R-:W-:Y:S01]  /*4260*/  HMMA.16816.F32 R120, R4.reuse, R16, RZ ;  /* 0x000000100478723c */ /* 0x040fe200000018ff */
[----:B------:R1:W3:Y:S07]  /*4270*/  MUFU.EX2 R238, R8 ;  /* 0x0000000800ee7308 */ /* 0x0002ee0000000800 */
[C---:B------:R-:W-:Y:S08]  /*4280*/  HMMA.16816.F32 R116, R4.reuse, R20, RZ ;  /* 0x000000140474723c */ /* 0x040ff000000018ff */
[----:B------:R-:W-:Y:S01]  /*4290*/  HMMA.16816.F32 R112, R4, R28, RZ ;  /* 0x0000001c0470723c */ /* 0x000fe200000018ff */
[----:B-1----:R-:W-:Y:S01]  /*42a0*/  FFMA.FTZ R8, R45, c[0x0][0x2d0], -R13 ;  /* 0x0000b4002d087a23 */ /* 0x002fe2000001080d */
[----:B---3--:R-:W-:-:S03]  /*42b0*/  F2FP.PACK_AB R9, R238, R239 ;  /* 0x000000efee09723e */ /* 0x008fc600000000ff */
[----:B------:R1:W-:Y:S03]  /*42c0*/  MUFU.EX2 R241, R8 ;  /* 0x0000000800f17308 */ /* 0x0003e60000000800 */
[C---:B--2---:R-:W-:Y:S08]  /*42d0*/  HMMA.16816.F32 R108, R4.reuse, R32, RZ ;  /* 0x00000020046c723c */ /* 0x044ff000000018ff */
        /* <DEDUP_REMOVED lines=8> */
[C---:B------:R-:W-:Y:S08]  /*4360*/  HMMA.16816.F32 R80, R4.reuse, R30, RZ ;  /* 0x0000001e0450723c */ /* 0x040ff000000018ff */
[C---:B------:R-:W-:Y:S08]  /*4370*/  HMMA.16816.F32 R76, R4.reuse, R34, RZ ;  /* 0x00000022044c723c */ /* 0x040ff000000018ff */
        /* <DEDUP_REMOVED lines=10> */
[----:B------:R-:W2:Y:S07]  /*4420*/  LDSM.16.MT88.4 R16, [R221+0x1500] ;  /* 0x00150000dd10783b */ /* 0x000eae0000004200 */
[----:B------:R-:W-:Y:S01]  /*4430*/  HMMA.16816.F32 R56, R8, R20, RZ ;  /* 0x000000140838723c */ /* 0x000fe200000018ff */
[----:B-1----:R-:W-:-:S07]  /*4440*/  FFMA.FTZ R4, R49, c[0x0][0x2d0], -R12 ;  /* 0x0000b40031047a23 */ /* 0x002fce000001080c */
[C---:B------:R-:W-:Y:S01]  /*4450*/  HMMA.16816.F32 R132, R8.reuse, R22, RZ ;  /* 0x000000160884723c */ /* 0x040fe200000018ff */
[----:B------:R-:W-:Y:S01]  /*4460*/  LDSM.16.MT88.4 R20, [R222+0x500] ;  /* 0x00050000de14783b */ /* 0x000fe20000004200 */
[----:B------:R1:W-:Y:S06]  /*4470*/  MUFU.EX2 R244, R4 ;  /* 0x0000000400f47308 */ /* 0x0003ec0000000800 */
[C---:B------:R-:W-:Y:S08]  /*4480*/  HMMA.16816.F32 R52, R8.reuse, R28, RZ ;  /* 0x0000001c0834723c */ /* 0x040ff000000018ff */
[----:B------:R-:W-:Y:S01]  /*4490*/  HMMA.16816.F32 R148, R8, R30, RZ ;  /* 0x0000001e0894723c */ /* 0x000fe200000018ff */
[----:B------:R-:W-:Y:S01]  /*44a0*/  LDSM.16.MT88.4 R28, [R222+0x1500] ;  /* 0x00150000de1c783b */ /* 0x000fe20000004200 */
        /* <DEDUP_REMOVED lines=10> */
[----:B------:R-:W-:-:S04]  /*4550*/  FFMA.FTZ R8, R102, c[0x0][0x2d0], -R0 ;  /* 0x0000b40066087a23 */ /* 0x000fc80000010800 */
[----:B------:R4:W-:Y:S01]  /*4560*/  MUFU.EX2 R218, R8 ;  /* 0x0000000800da7308 */ /* 0x0009e20000000800 */
[----:B-1----:R-:W-:Y:S02]  /*4570*/  FFMA.FTZ R4, R65, c[0x0][0x2d0], -R3 ;  /* 0x0000b40041047a23 */ /* 0x002fe40000010803 */
[----:B------:R-:W-:-:S05]  /*4580*/  IMAD.MOV.U32 R65, RZ, RZ, R138 ;  /* 0x000000ffff417224 */ /* 0x000fca00078e008a */
[----:B------:R1:W5:Y:S01]  /*4590*/  MUFU.EX2 R236, R4 ;  /* 0x0000000400ec7308 */ /* 0x0003620000000800 */
[----:B----4-:R-:W-:-:S07]  /*45a0*/  FFMA.FTZ R8, R106, c[0x0][0x2d0], -R0 ;  /* 0x0000b4006a087a23 */ /* 0x010fce0000010800 */
[----:B------:R4:W-:Y:S01]  /*45b0*/  MUFU.EX2 R217, R8 ;  /* 0x0000000800d97308 */ /* 0x0009e20000000800 */
[----:B-1----:R-:W-:Y:S01]  /*45c0*/  FFMA.FTZ R4, R66, c[0x0][0x2d0], -R3 ;  /* 0x0000b40042047a23 */ /* 0x002fe20000010803 */
[----:B-----5:R-:W-:Y:S01]  /*45d0*/  F2FP.PACK_AB R5, R236, R233 ;  /* 0x000000e9ec05723e */ /* 0x020fe200000000ff */
[----:B------:R-:W-:-:S05]  /*45e0*/  IMAD.MOV.U32 R66, RZ, RZ, R137 ;  /* 0x000000ffff427224 */ /* 0x000fca00078e0089 */
[----:B------:R1:W-:Y:S01]  /*45f0*/  MUFU.EX2 R235, R4 ;  /* 0x0000000400eb7308 */ /* 0x0003e20000000800 */
[----:B----4-:R-:W-:-:S07]  /*4600*/  FFMA.FTZ R8, R107, c[0x0][0x2d0], -R13 ;  /* 0x0000b4006b087a23 */ /* 0x010fce000001080d */
        /* <DEDUP_REMOVED lines=10> */
[----:B------:R-:W-:Y:S02]  /*46b0*/  FFMA.FTZ R14, R173, c[0x0][0x2d0], -R3 ;  /* 0x0000b400ad0e7a23 */ /* 0x000fe40000010803 */
[----:B----4-:R-:W-:-:S05]  /*46c0*/  FFMA.FTZ R8, R129, c[0x0][0x2d0], -R13 ;  /* 0x0000b40081087a23 */ /* 0x010fca000001080d */
[----:B------:R4:W-:Y:S01]  /*46d0*/  MUFU.EX2 R180, R14 ;  /* 0x0000000e00b47308 */ /* 0x0009e20000000800 */
[----:B-1----:R-:W-:-:S07]  /*46e0*/  FFMA.FTZ R4, R101, c[0x0][0x2d0], -R0 ;  /* 0x0000b40065047a23 */ /* 0x002fce0000010800 */
[----:B------:R1:W-:Y:S08]  /*46f0*/  MUFU.EX2 R210, R8 ;  /* 0x0000000800d27308 */ /* 0x0003f00000000800 */
[----:B------:R5:W2:Y:S01]  /*4700*/  MUFU.EX2 R219, R4 ;  /* 0x0000000400db7308 */ /* 0x000aa20000000800 */
[----:B----4-:R-:W-:Y:S02]  /*4710*/  FFMA.FTZ R14, R174, c[0x0][0x2d0], -R3 ;  /* 0x0000b400ae0e7a23 */ /* 0x010fe40000010803 */
[----:B-1----:R-:W-:-:S05]  /*4720*/  FFMA.FTZ R8, R130, c[0x0][0x2d0], -R13 ;  /* 0x0000b40082087a23 */ /* 0x002fca000001080d */
[----:B------:R1:W-:Y:S01]  /*4730*/  MUFU.EX2 R181, R14 ;  /* 0x0000000e00b57308 */ /* 0x0003e20000000800 */
[----:B-----5:R-:W-:-:S07]  /*4740*/  F2FP.PACK_AB R4, R245, R240 ;  /* 0x000000f0f504723e */ /* 0x020fce00000000ff */
[----:B------:R4:W5:Y:S01]  /*4750*/  MUFU.EX2 R209, R8 ;  /* 0x0000000800d17308 */ /* 0x0009620000000800 */
[----:B--2---:R-:W-:Y:S01]  /*4760*/  HMMA.16816.F32 R152, R4, R16, R116 ;  /* 0x000000100498723c */ /* 0x004fe20000001874 */
[----:B-1----:R-:W-:-:S06]  /*4770*/  FFMA.FTZ R14, R175, c[0x0][0x2d0], -R0 ;  /* 0x0000b400af0e7a23 */ /* 0x002fcc0000010800 */
[----:B------:R1:W-:Y:S01]  /*4780*/  MUFU.EX2 R107, R14 ;  /* 0x0000000e006b7308 */ /* 0x0003e20000000800 */
[----:B---3--:R-:W-:Y:S01]  /*4790*/  HMMA.16816.F32 R116, R4, R32, R108 ;  /* 0x000000200474723c */ /* 0x008fe2000000186c */
[----:B----4-:R-:W-:-:S06]  /*47a0*/  FFMA.FTZ R8, R131, c[0x0][0x2d0], -R12 ;  /* 0x0000b40083087a23 */ /* 0x010fcc000001080c */
[----:B------:R2:W-:Y:S01]  /*47b0*/  MUFU.EX2 R203, R8 ;  /* 0x0000000800cb7308 */ /* 0x0005e20000000800 */
[----:B------:R-:W-:Y:S01]  /*47c0*/  HMMA.16816.F32 R168, R4, R20, R120 ;  /* 0x0000001404a8723c */ /* 0x000fe20000001878 */
[----:B-1----:R-:W-:-:S07]  /*47d0*/  FFMA.FTZ R14, R186, c[0x0][0x2d0], -R0 ;  /* 0x0000b400ba0e7a23 */ /* 0x002fce0000010800 */
[----:B------:R-:W-:Y:S01]  /*47e0*/  HMMA.16816.F32 R108, R4, R36, R96 ;  /* 0x00000024046c723c */ /* 0x000fe20000001860 */
[----:B------:R-:W-:Y:S01]  /*47f0*/  IMAD.MOV.U32 R186, RZ, RZ, R100 ;  /* 0x000000ffffba7224 */ /* 0x000fe200078e0064 */
[----:B------:R1:W-:Y:S01]  /*4800*/  MUFU.EX2 R101, R14 ;  /* 0x0000000e00657308 */ /* 0x0003e20000000800 */
[----:B--2---:R-:W-:-:S05]  /*4810*/  FFMA.FTZ R8, R158, c[0x0][0x2d0], -R12 ;  /* 0x0000b4009e087a23 */ /* 0x004fca000001080c */
[C---:B------:R-:W-:Y:S01]  /*4820*/  HMMA.16816.F32 R176, R4.reuse, R24, R124 ;  /* 0x0000001804b0723c */ /* 0x040fe2000000187c */
[----:B------:R-:W-:Y:S01]  /*4830*/  IMAD.MOV.U32 R158, RZ, RZ, R66 ;  /* 0x000000ffff9e7224 */ /* 0x000fe200078e0042 */
[----:B------:R2:W3:Y:S06]  /*4840*/  MUFU.EX2 R202, R8 ;  /* 0x0000000800ca7308 */ /* 0x0004ec0000000800 */
[----:B------:R-:W-:Y:S01]  /*4850*/  HMMA.16816.F32 R120, R4, R26, R92 ;  /* 0x0000001a0478723c */ /* 0x000fe2000000185c */
[----:B-1----:R-:W-:-:S04]  /*4860*/  FFMA.FTZ R14, R188, c[0x0][0x2d0], -R0 ;  /* 0x0000b400bc0e7a23 */ /* 0x002fc80000010800 */
[----:B------:R1:W-:Y:S03]  /*4870*/  MUFU.EX2 R102, R14 ;  /* 0x0000000e00667308 */ /* 0x0003e60000000800 */
[C---:B------:R-:W-:Y:S01]  /*4880*/  HMMA.16816.F32 R136, R4.reuse, R22, R88 ;  /* 0x000000160488723c */ /* 0x040fe20000001858 */
[----:B--2---:R-:W-:Y:S02]  /*4890*/  FFMA.FTZ R8, R157, c[0x0][0x2d0], -R12 ;  /* 0x0000b4009d087a23 */ /* 0x004fe4000001080c */
[----:B------:R-:W-:Y:S02]  /*48a0*/  IMAD.MOV.U32 R157, RZ, RZ, R65 ;  /* 0x000000ffff9d7224 */ /* 0x000fe400078e0041 */
[----:B------:R2:W-:Y:S03]  /*48b0*/  MUFU.EX2 R201, R8 ;  /* 0x0000000800c97308 */ /* 0x0005e60000000800 */
[----:B------:R-:W-:Y:S01]  /*48c0*/  HMMA.16816.F32 R96, R4, R18, R84 ;  /* 0x000000120460723c */ /* 0x000fe20000001854 */
[----:B-1----:R-:W-:-:S07]  /*48d0*/  FFMA.FTZ R14, R187, c[0x0][0x2d0], -R0 ;  /* 0x0000b400bb0e7a23 */ /* 0x002fce0000010800 */
[----:B------:R-:W-:Y:S01]  /*48e0*/  HMMA.16816.F32 R124, R4, R28, R112 ;  /* 0x0000001c047c723c */ /* 0x000fe20000001870 */
[----:B------:R-:W-:Y:S01]  /*48f0*/  IMAD.MOV.U32 R187, RZ, RZ, R67 ;  /* 0x000000ffffbb7224 */ /* 0x000fe200078e0043 */
[----:B------:R1:W-:Y:S01]  /*4900*/  MUFU.EX2 R106, R14 ;  /* 0x0000000e006a7308 */ /* 0x0003e20000000800 */
[----:B--2---:R-:W-:-:S05]  /*4910*/  FFMA.FTZ R8, R156, c[0x0][0x2d0], -R12 ;  /* 0x0000b4009c087a23 */ /* 0x004fca000001080c */
[C---:B------:R-:W-:Y:S02]  /*4920*/  HMMA.16816.F32 R92, R4.reuse, R30, R80 ;  /* 0x0000001e045c723c */ /* 0x040fe40000001850 */
[----:B------:R2:W-:Y:S06]  /*4930*/  MUFU.EX2 R200, R8 ;  /* 0x0000000800c87308 */ /* 0x0005ec0000000800 */
[----:B------:R-:W-:Y:S01]  /*4940*/  HMMA.16816.F32 R88, R4, R34, R76 ;  /* 0x000000220458723c */ /* 0x000fe2000000184c */
[----:B-1----:R-:W-:-:S04]  /*4950*/  FFMA.FTZ R14, R189, c[0x0][0x2d0], -R13 ;  /* 0x0000b400bd0e7a23 */ /* 0x002fc8000001080d */
[----:B------:R1:W-:Y:S03]  /*4960*/  MUFU.EX2 R100, R14 ;  /* 0x0000000e00647308 */ /* 0x0003e60000000800 */
[----:B------:R-:W-:Y:S01]  /*4970*/  HMMA.16816.F32 R84, R4, R38, R68 ;  /* 0x000000260454723c */ /* 0x000fe20000001844 */
[----:B--2---:R-:W-:-:S04]  /*4980*/  FFMA.FTZ R8, R159, c[0x0][0x2d0], -R3 ;  /* 0x0000b4009f087a23 */ /* 0x004fc80000010803 */
[----:B------:R2:W-:Y:S02]  /*4990*/  MUFU.EX2 R185, R8 ;  /* 0x0000000800b97308 */ /* 0x0005e40000000800 */
[----:B------:R-:W-:Y:S02]  /*49a0*/  F2FP.PACK_AB R4, R219, R229 ;  /* 0x000000e5db04723e */ /* 0x000fe400000000ff */
[----:B------:R-:W-:Y:S02]  /*49b0*/  F2FP.PACK_AB R5, R212, R211 ;  /* 0x000000d3d405723e */ /* 0x000fe400000000ff */
[----:B------:R-:W-:Y:S02]  /*49c0*/  F2FP.PACK_AB R6, R217, R218 ;  /* 0x000000dad906723e */ /* 0x000fe400000000ff */
[----:B-----5:R-:W-:Y:S01]  /*49d0*/  F2FP.PACK_AB R7, R209, R210 ;  /* 0x000000d2d107723e */ /* 0x020fe200000000ff */
[----:B-1----:R-:W-:-:S04]  /*49e0*/  FFMA.FTZ R14, R190, c[0x0][0x2d0], -R13 ;  /* 0x0000b400be0e7a23 */ /* 0x002fc8000001080d */
[----:B------:R1:W-:Y:S02]  /*49f0*/  MUFU.EX2 R67, R14 ;  /* 0x0000000e00437308 */ /* 0x0003e40000000800 */
[C---:B------:R-:W-:Y:S01]  /*4a00*/  HMMA.16816.F32 R80, R4.reuse, R24, R72 ;  /* 0x000000180450723c */ /* 0x040fe20000001848 */
[----:B--2---:R-:W-:Y:S02]  /*4a10*/  FFMA.FTZ R8, R172, c[0x0][0x2d0], -R3 ;  /* 0x0000b400ac087a23 */ /* 0x004fe40000010803 */
[----:B------:R-:W-:Y:S03]  /*4a20*/  LDSM.16.MT88.4 R172, [R222+0x1d00] ;  /* 0x001d0000deac783b */ /* 0x000fe60000004200 */
[----:B------:R2:W4:Y:S02]  /*4a30*/  MUFU.EX2 R182, R8 ;  /* 0x0000000800b67308 */ /* 0x0005240000000800 */
[----:B------:R-:W-:Y:S01]  /*4a40*/  HMMA.16816.F32 R76, R4, R20, R60 ;  /* 0x00000014044c723c */ /* 0x000fe2000000183c */
[----:B-1----:R-:W-:-:S07]  /*4a50*/  FFMA.FTZ R14, R191, c[0x0][0x2d0], -R13 ;  /* 0x0000b400bf0e7a23 */ /* 0x002fce000001080d */
[C---:B------:R-:W-:Y:S01]  /*4a60*/  HMMA.16816.F32 R72, R4.reuse, R16, R56 ;  /* 0x000000100448723c */ /* 0x040fe20000001838 */
[----:B------:R1:W-:Y:S01]  /*4a70*/  MUFU.EX2 R66, R14 ;  /* 0x0000000e00427308 */ /* 0x0003e20000000800 */
[----:B--2---:R-:W2:Y:S06]  /*4a80*/  LDSM.16.MT88.4 R8, [R222+0x900] ;  /* 0x00090000de08783b */ /* 0x004eac0000004200 */
[C---:B------:R-:W-:Y:S08]  /*4a90*/  HMMA.16816.F32 R68, R4.reuse, R28, R52 ;  /* 0x0000001c0444723c */ /* 0x040ff00000001834 */
[----:B------:R-:W-:Y:S01]  /*4aa0*/  HMMA.16816.F32 R60, R4, R32, R48 ;  /* 0x00000020043c723c */ /* 0x000fe20000001830 */
[----:B-1----:R-:W-:-:S04]  /*4ab0*/  FFMA.FTZ R14, R192, c[0x0][0x2d0], -R13 ;  /* 0x0000b400c00e7a23 */ /* 0x002fc8000001080d */
[----:B------:R-:W1:Y:S03]  /*4ac0*/  MUFU.EX2 R65, R14 ;  /* 0x0000000e00417308 */ /* 0x000e660000000800 */
[C---:B------:R-:W-:Y:S08]  /*4ad0*/  HMMA.16816.F32 R196, R4.reuse, R36, R44 ;  /* 0x0000002404c4723c */ /* 0x040ff0000000182c */
[C---:B------:R-:W-:Y:S01]  /*4ae0*/  HMMA.16816.F32 R40, R4.reuse, R30, R148 ;  /* 0x0000001e0428723c */ /* 0x040fe20000001894 */
[----:B------:R-:W5:Y:S07]  /*4af0*/  LDSM.16.MT88.4 R28, [R221+0x2900] ;  /* 0x00290000dd1c783b */ /* 0x000f6e0000004200 */
[C---:B------:R-:W-:Y:S01]  /*4b00*/  HMMA.16816.F32 R56, R4.reuse, R26, R144 ;  /* 0x0000001a0438723c */ /* 0x040fe20000001890 */
[----:B------:R-:W-:Y:S06]  /*4b10*/  LDSM.16.MT88.4 R24, [R222+0x1900] ;  /* 0x00190000de18783b */ /* 0x000fec0000004200 */
[----:B------:R-:W-:Y:S01]  /*4b20*/  IMAD.MOV.U32 R145, RZ, RZ, R195 ;  /* 0x000000ffff917224 */ /* 0x000fe200078e00c3 */
[----:B------:R-:W-:Y:S01]  /*4b30*/  HMMA.16816.F32 R48, R4, R22, R140 ;  /* 0x000000160430723c */ /* 0x000fe2000000188c */
[----:B------:R-:W-:Y:S01]  /*4b40*/  LDSM.16.MT88.4 R20, [R221+0x1900] ;  /* 0x00190000dd14783b */ /* 0x000fe20000004200 */
[----:B------:R-:W-:-:S02]  /*4b50*/  IMAD.MOV.U32 R146, RZ, RZ, R194 ;  /* 0x000000ffff927224 */ /* 0x000fc400078e00c2 */
[----:B------:R-:W-:Y:S01]  /*4b60*/  IMAD.MOV.U32 R147, RZ, RZ, R193 ;  /* 0x000000ffff937224 */ /* 0x000fe200078e00c1 */
[----:B------:R-:W-:Y:S03]  /*4b70*/  LDSM.16.MT88.4 R140, [R222+0xd00] ;  /* 0x000d0000de8c783b */ /* 0x000fe60000004200 */
[C---:B------:R-:W-:Y:S01]  /*4b80*/  HMMA.16816.F32 R44, R4.reuse, R18, R132 ;  /* 0x00000012042c723c */ /* 0x040fe20000001884 */
[----:B------:R-:W1:Y:S07]  /*4b90*/  LDSM.16.MT88.4 R16, [R221+0x900] ;  /* 0x00090000dd10783b */ /* 0x000e6e0000004200 */
[C---:B------:R-:W-:Y:S01]  /*4ba0*/  HMMA.16816.F32 R52, R4.reuse, R34, R160 ;  /* 0x000000220434723c */ /* 0x040fe200000018a0 */
[----:B------:R-:W1:Y:S07]  /*4bb0*/  LDSM.16.MT88.4 R32, [R222+0x2900] ;  /* 0x00290000de20783b */ /* 0x000e6e0000004200 */
[----:B------:R-:W-:Y:S07]  /*4bc0*/  HMMA.16816.F32 R36, R4, R38, R164 ;  /* 0x000000260424723c */ /* 0x000fee00000018a4 */
[----:B---3--:R-:W-:-:S02]  /*4bd0*/  F2FP.PACK_AB R4, R202, R203 ;  /* 0x000000cbca04723e */ /* 0x008fc400000000ff */
[----:B----4-:R-:W-:Y:S02]  /*4be0*/  F2FP.PACK_AB R5, R182, R185 ;  /* 0x000000b9b605723e */ /* 0x010fe400000000ff */
[----:B------:R-:W-:Y:S02]  /*4bf0*/  F2FP.PACK_AB R6, R200, R201 ;  /* 0x000000c9c806723e */ /* 0x000fe400000000ff */
[----:B------:R-:W-:-:S07]  /*4c00*/  F2FP.PACK_AB R7, R181, R180 ;  /* 0x000000b4b507723e */ /* 0x000fce00000000ff */
[C---:B--2---:R-:W-:Y:S08]  /*4c10*/  HMMA.16816.F32 R132, R4.reuse, R8, R168 ;  /* 0x000000080484723c */ /* 0x044ff000000018a8 */
[C---:B-----5:R-:W-:Y:S08]  /*4c20*/  HMMA.16816.F32 R188, R4.reuse, R28, R116 ;  /* 0x0000001c04bc723c */ /* 0x060ff00000001874 */
[C---:B-1----:R-:W-:Y:S08]  /*4c30*/  HMMA.16816.F32 R112, R4.reuse, R16, R176 ;  /* 0x000000100470723c */ /* 0x042ff000000018b0 */
[C---:B------:R-:W-:Y:S08]  /*4c40*/  HMMA.16816.F32 R152, R4.reuse, R20, R152 ;  /* 0x000000140498723c */ /* 0x040ff00000001898 */
[C---:B------:R-:W-:Y:S01]  /*4c50*/  HMMA.16816.F32 R164, R4.reuse, R24, R124 ;  /* 0x0000001804a4723c */ /* 0x040fe2000000187c */
[----:B------:R-:W-:Y:S07]  /*4c60*/  LDSM.16.MT88.4 R124, [R221+0xd00] ;  /* 0x000d0000dd7c783b */ /* 0x000fee0000004200 */
[C---:B------:R-:W-:Y:S08]  /*4c70*/  HMMA.16816.F32 R192, R4.reuse, R32, R108 ;  /* 0x0000002004c0723c */ /* 0x040ff0000000186c */
[C---:B------:R-:W-:Y:S08]  /*4c80*/  HMMA.16816.F32 R120, R4.reuse, R18, R120 ;  /* 0x000000120478723c */ /* 0x040ff00000001878 */
[C---:B------:R-:W-:Y:S08]  /*4c90*/  HMMA.16816.F32 R136, R4.reuse, R10, R136 ;  /* 0x0000000a0488723c */ /* 0x040ff00000001888 */
[C---:B------:R-:W-:Y:S08]  /*4ca0*/  HMMA.16816.F32 R96, R4.reuse, R22, R96 ;  /* 0x000000160460723c */ /* 0x040ff00000001860 */
[C---:B------:R-:W-:Y:S08]  /*4cb0*/  HMMA.16816.F32 R168, R4.reuse, R26, R92 ;  /* 0x0000001a04a8723c */ /* 0x040ff0000000185c */
[C---:B------:R-:W-:Y:S08]  /*4cc0*/  HMMA.16816.F32 R88, R4.reuse, R30, R88 ;  /* 0x0000001e0458723c */ /* 0x040ff00000001858 */
[----:B------:R-:W-:Y:S07]  /*4cd0*/  HMMA.16816.F32 R116, R4, R34, R84 ;  /* 0x000000220474723c */ /* 0x000fee0000001854 */
[----:B------:R-:W-:-:S02]  /*4ce0*/  F2FP.PACK_AB R4, R101, R107 ;  /* 0x0000006b6504723e */ /* 0x000fc400000000ff */
[----:B------:R-:W-:Y:S02]  /*4cf0*/  F2FP.PACK_AB R5, R67, R100 ;  /* 0x000000644305723e */ /* 0x000fe400000000ff */
[----:B------:R-:W-:Y:S02]  /*4d00*/  F2FP.PACK_AB R6, R106, R102 ;  /* 0x000000666a06723e */ /* 0x000fe400000000ff */
[----:B------:R-:W-:-:S07]  /*4d10*/  F2FP.PACK_AB R7, R65, R66 ;  /* 0x000000424107723e */ /* 0x000fce00000000ff */
[C---:B------:R-:W-:Y:S07]  /*4d20*/  HMMA.16816.F32 R128, R4.reuse, R8, R76 ;  /* 0x000000080480723c */ /* 0x040fee000000184c */
[----:B------:R-:W-:Y:S01]  /*4d30*/  FFMA.FTZ R8, R207, c[0x0][0x2d0], -R12 ;  /* 0x0000b400cf087a23 */ /* 0x000fe2000001080c */
[----:B------:R-:W-:Y:S01]  /*4d40*/  HMMA.16816.F32 R108, R4, R10, R48 ;  /* 0x0000000a046c723c */ /* 0x000fe20000001830 */
[----:B------:R-:W-:Y:S02]  /*4d50*/  IMAD.MOV.U32 R207, RZ, RZ, R158 ;  /* 0x000000ffffcf7224 */ /* 0x000fe400078e009e */
[----:B------:R1:W-:Y:S01]  /*4d60*/  MUFU.EX2 R49, R8 ;  /* 0x0000000800317308 */ /* 0x0003e20000000800 */
[----:B------:R-:W-:-:S03]  /*4d70*/  FADD.FTZ R9, R239, R238 ;  /* 0x000000eeef097221 */ /* 0x000fc60000010000 */
[----:B------:R-:W-:Y:S01]  /*4d80*/  IMAD.MOV.U32 R51, RZ, RZ, R145 ;  /* 0x000000ffff337224 */ /* 0x000fe200078e0091 */
[C---:B------:R-:W-:Y:S01]  /*4d90*/  HMMA.16816.F32 R160, R4.reuse, R18, R56 ;  /* 0x0000001204a0723c */ /* 0x040fe20000001838 */
[----:B------:R-:W-:Y:S02]  /*4da0*/  IMAD.MOV.U32 R50, RZ, RZ, R146 ;  /* 0x000000ffff327224 */ /* 0x000fe400078e0092 */
[----:B------:R-:W-:Y:S02]  /*4db0*/  IMAD.MOV.U32 R11, RZ, RZ, R147 ;  /* 0x000000ffff0b7224 */ /* 0x000fe400078e0093 */
[----:B------:R-:W-:Y:S02]  /*4dc0*/  IMAD.MOV.U32 R10, RZ, RZ, R157 ;  /* 0x000000ffff0a7224 */ /* 0x000fe400078e009d */
[----:B------:R-:W2:Y:S01]  /*4dd0*/  LDSM.16.MT88.4 R156, [R221+0x1d00] ;  /* 0x001d0000dd9c783b */ /* 0x000ea20000004200 */
[----:B------:R-:W-:Y:S01]  /*4de0*/  HMMA.16816.F32 R56, R4, R22, R44 ;  /* 0x000000160438723c */ /* 0x000fe2000000182c */
[----:B-1----:R-:W-:-:S02]  /*4df0*/  FFMA.FTZ R8, R206, c[0x0][0x2d0], -R12 ;  /* 0x0000b400ce087a23 */ /* 0x002fc4000001080c */
[----:B------:R-:W-:Y:S02]  /*4e00*/  IMAD.MOV.U32 R206, RZ, RZ, R15 ;  /* 0x000000ffffce7224 */ /* 0x000fe400078e000f */
[----:B------:R1:W3:Y:S03]  /*4e10*/  MUFU.EX2 R48, R8 ;  /* 0x0000000800307308 */ /* 0x0002e60000000800 */
[C---:B------:R-:W-:Y:S08]  /*4e20*/  HMMA.16816.F32 R68, R4.reuse, R24, R68 ;  /* 0x000000180444723c */ /* 0x040ff00000001844 */
[----:B------:R-:W-:Y:S01]  /*4e30*/  HMMA.16816.F32 R144, R4, R20, R72 ;  /* 0x000000140490723c */ /* 0x000fe20000001848 */
[----:B-1----:R-:W-:-:S07]  /*4e40*/  FFMA.FTZ R8, R205, c[0x0][0x2d0], -R12 ;  /* 0x0000b400cd087a23 */ /* 0x002fce000001080c */
[C---:B------:R-:W-:Y:S01]  /*4e50*/  HMMA.16816.F32 R176, R4.reuse, R16, R80 ;  /* 0x0000001004b0723c */ /* 0x040fe20000001850 */
[----:B------:R-:W1:Y:S01]  /*4e60*/  LDSM.16.MT88.4 R80, [R221+0x2d00] ;  /* 0x002d0000dd50783b */ /* 0x000e620000004200 */
[----:B---3--:R-:W-:Y:S01]  /*4e70*/  F2FP.PACK_AB R92, R48, R49 ;  /* 0x00000031305c723e */ /* 0x008fe200000000ff */
[----:B------:R3:W-:Y:S05]  /*4e80*/  MUFU.EX2 R44, R8 ;  /* 0x00000008002c7308 */ /* 0x0007ea0000000800 */
[C---:B------:R-:W-:Y:S08]  /*4e90*/  HMMA.16816.F32 R40, R4.reuse, R26, R40 ;  /* 0x0000001a0428723c */ /* 0x040ff00000001828 */
[----:B------:R-:W-:Y:S01]  /*4ea0*/  HMMA.16816.F32 R60, R4, R28, R60 ;  /* 0x0000001c043c723c */ /* 0x000fe2000000183c */
[----:B---3--:R-:W-:-:S04]  /*4eb0*/  FFMA.FTZ R8, R204, c[0x0][0x2d0], -R12 ;  /* 0x0000b400cc087a23 */ /* 0x008fc8000001080c */
[----:B------:R3:W4:Y:S03]  /*4ec0*/  MUFU.EX2 R24, R8 ;  /* 0x0000000800187308 */ /* 0x0007260000000800 */
[C---:B------:R-:W-:Y:S08]  /*4ed0*/  HMMA.16816.F32 R52, R4.reuse, R30, R52 ;  /* 0x0000001e0434723c */ /* 0x040ff00000001834 */
[----:B------:R-:W-:Y:S01]  /*4ee0*/  HMMA.16816.F32 R84, R4, R32, R196 ;  /* 0x000000200454723c */ /* 0x000fe200000018c4 */
[----:B---3--:R-:W-:-:S07]  /*4ef0*/  FFMA.FTZ R8, R214, c[0x0][0x2d0], -R3 ;  /* 0x0000b400d6087a23 */ /* 0x008fce0000010803 */
[----:B------:R-:W-:Y:S01]  /*4f00*/  HMMA.16816.F32 R36, R4, R34, R36 ;  /* 0x000000220424723c */ /* 0x000fe20000001824 */
[----:B------:R-:W3:Y:S01]  /*4f10*/  LDSM.16.MT88.4 R4, [R222+0x2d00] ;  /* 0x002d0000de04783b */ /* 0x000ee20000004200 */
[----:B----4-:R-:W-:Y:S01]  /*4f20*/  F2FP.PACK_AB R94, R24, R44 ;  /* 0x0000002c185e723e */ /* 0x010fe200000000ff */
[----:B------:R4:W-:Y:S02]  /*4f30*/  MUFU.EX2 R23, R8 ;  /* 0x0000000800177308 */ /* 0x0009e40000000800 */
[----:B----4-:R-:W-:-:S06]  /*4f40*/  FFMA.FTZ R8, R216, c[0x0][0x2d0], -R3 ;  /* 0x0000b400d8087a23 */ /* 0x010fcc0000010803 */
[----:B------:R4:W5:Y:S02]  /*4f50*/  MUFU.EX2 R22, R8 ;  /* 0x0000000800167308 */ /* 0x0009640000000800 */
[--C-:B----4-:R-:W-:Y:S01]  /*4f60*/  FFMA.FTZ R8, R213, c[0x0][0x2d0], -R3.reuse ;  /* 0x0000b400d5087a23 */ /* 0x110fe20000010803 */
[----:B-----5:R-:W-:Y:S01]  /*4f70*/  F2FP.PACK_AB R93, R22, R23 ;  /* 0x00000017165d723e */ /* 0x020fe200000000ff */
[----:B------:R-:W-:-:S04]  /*4f80*/  FFMA.FTZ R3, R208, c[0x0][0x2d0], -R3 ;  /* 0x0000b400d0037a23 */ /* 0x000fc80000010803 */
[----:B------:R4:W-:Y:S08]  /*4f90*/  MUFU.EX2 R20, R8 ;  /* 0x0000000800147308 */ /* 0x0009f00000000800 */
[----:B------:R5:W1:Y:S01]  /*4fa0*/  MUFU.EX2 R21, R3 ;  /* 0x0000000300157308 */ /* 0x000a620000000800 */
[----:B----4-:R-:W-:Y:S02]  /*4fb0*/  FADD.FTZ R8, R207, R206 ;  /* 0x000000cecf087221 */ /* 0x010fe40000010000 */
[----:B-----5:R-:W-:Y:S01]  /*4fc0*/  FFMA.FTZ R3, R232, c[0x0][0x2d0], -R0 ;  /* 0x0000b400e8037a23 */ /* 0x020fe20000010800 */
[----:B-1----:R-:W-:-:S04]  /*4fd0*/  F2FP.PACK_AB R95, R21, R20 ;  /* 0x00000014155f723e */ /* 0x002fc800000000ff */
[----:B------:R1:W-:Y:S03]  /*4fe0*/  MUFU.EX2 R19, R3 ;  /* 0x0000000300137308 */ /* 0x0003e60000000800 */
[C---:B--2---:R-:W-:Y:S08]  /*4ff0*/  HMMA.16816.F32 R148, R92.reuse, R156, R152 ;  /* 0x0000009c5c94723c */ /* 0x044ff00000001898 */
[----:B------:R-:W-:Y:S01]  /*5000*/  HMMA.16816.F32 R152, R92, R158, R96 ;  /* 0x0000009e5c98723c */ /* 0x000fe20000001860 */
[----:B-1----:R-:W-:-:S04]  /*5010*/  FFMA.FTZ R3, R231, c[0x0][0x2d0], -R0 ;  /* 0x0000b400e7037a23 */ /* 0x002fc80000010800 */
[----:B------:R1:W2:Y:S03]  /*5020*/  MUFU.EX2 R18, R3 ;  /* 0x0000000300127308 */ /* 0x0002a60000000800 */
[C---:B------:R-:W-:Y:S08]  /*5030*/  HMMA.16816.F32 R76, R92.reuse, R82, R88 ;  /* 0x000000525c4c723c */ /* 0x040ff00000001858 */
[----:B---3--:R-:W-:Y:S01]  /*5040*/  HMMA.16816.F32 R88, R92, R4, R192 ;  /* 0x000000045c58723c */ /* 0x008fe200000018c0 */
[--C-:B-1----:R-:W-:Y:S01]  /*5050*/  FFMA.FTZ R3, R237, c[0x0][0x2d0], -R0.reuse ;  /* 0x0000b400ed037a23 */ /* 0x102fe20000010800 */
[----:B--2---:R-:W-:Y:S01]  /*5060*/  F2FP.PACK_AB R96, R18, R19 ;  /* 0x000000131260723e */ /* 0x004fe200000000ff */
[----:B------:R-:W-:-:S05]  /*5070*/  FFMA.FTZ R0, R215, c[0x0][0x2d0], -R0 ;  /* 0x0000b400d7007a23 */ /* 0x000fca0000010800 */
[C---:B------:R-:W-:Y:S01]  /*5080*/  HMMA.16816.F32 R112, R92.reuse, R124, R112 ;  /* 0x0000007c5c70723c */ /* 0x040fe20000001870 */
[----:B------:R1:W-:Y:S07]  /*5090*/  MUFU.EX2 R17, R3 ;  /* 0x0000000300117308 */ /* 0x0003ee0000000800 */
[C---:B------:R-:W-:Y:S01]  /*50a0*/  HMMA.16816.F32 R120, R92.reuse, R126, R120 ;  /* 0x0000007e5c78723c */ /* 0x040fe20000001878 */
[----:B------:R2:W3:Y:S07]  /*50b0*/  MUFU.EX2 R16, R0 ;  /* 0x0000000000107308 */ /* 0x0004ee0000000800 */
[----:B------:R-:W-:Y:S01]  /*50c0*/  HMMA.16816.F32 R132, R92, R140, R132 ;  /* 0x0000008c5c84723c */ /* 0x000fe20000001884 */
[----:B-1----:R-:W-:-:S02]  /*50d0*/  FADD.FTZ R3, R11, R10 ;  /* 0x0000000a0b037221 */ /* 0x002fc40000010000 */
[----:B------:R-:W-:Y:S02]  /*50e0*/  FADD.FTZ R11, R241, R9 ;  /* 0x00000009f10b7221 */ /* 0x000fe40000010000 */
[----:B------:R-:W-:Y:S02]  /*50f0*/  FADD.FTZ R10, R50, R8 ;  /* 0x00000008320a7221 */ /* 0x000fe40000010000 */
[----:B------:R-:W-:Y:S01]  /*5100*/  FADD.FTZ R9, R51, R3 ;  /* 0x0000000333097221 */ /* 0x000fe20000010000 */
[C---:B------:R-:W-:Y:S01]  /*5110*/  HMMA.16816.F32 R136, R92.reuse, R142, R136 ;  /* 0x0000008e5c88723c */ /* 0x040fe20000001888 */
[--C-:B--2---:R-:W-:Y:S01]  /*5120*/  FFMA.FTZ R0, R252, c[0x0][0x2d0], -R13.reuse ;  /* 0x0000b400fc007a23 */ /* 0x104fe2000001080d */
[----:B---3--:R-:W-:Y:S01]  /*5130*/  F2FP.PACK_AB R98, R16, R17 ;  /* 0x000000111062723e */ /* 0x008fe200000000ff */
[----:B------:R-:W-:Y:S02]  /*5140*/  FADD.FTZ R3, R187, R10 ;  /* 0x0000000abb037221 */ /* 0x000fe40000010000 */
[----:B------:R1:W-:Y:S03]  /*5150*/  MUFU.EX2 R12, R0 ;  /* 0x00000000000c7308 */ /* 0x0003e60000000800 */
[C---:B------:R-:W-:Y:S08]  /*5160*/  HMMA.16816.F32 R164, R92.reuse, R172, R164 ;  /* 0x000000ac5ca4723c */ /* 0x040ff000000018a4 */
[----:B------:R-:W-:Y:S01]  /*5170*/  HMMA.16816.F32 R168, R92, R174, R168 ;  /* 0x000000ae5ca8723c */ /* 0x000fe200000018a8 */
[----:B-1----:R-:W-:-:S07]  /*5180*/  FFMA.FTZ R0, R251, c[0x0][0x2d0], -R13 ;  /* 0x0000b400fb007a23 */ /* 0x002fce000001080d */
[C---:B------:R-:W-:Y:S01]  /*5190*/  HMMA.16816.F32 R72, R92.reuse, R80, R188 ;  /* 0x000000505c48723c */ /* 0x040fe200000018bc */
[----:B------:R1:W2:Y:S07]  /*51a0*/  MUFU.EX2 R14, R0 ;  /* 0x00000000000e7308 */ /* 0x0002ae0000000800 */
[----:B------:R-:W-:Y:S01]  /*51b0*/  HMMA.16816.F32 R92, R92, R6, R116 ;  /* 0x000000065c5c723c */ /* 0x000fe20000001874 */
[----:B-1----:R-:W-:Y:S01]  /*51c0*/  FFMA.FTZ R0, R250, c[0x0][0x2d0], -R13 ;  /* 0x0000b400fa007a23 */ /* 0x002fe2000001080d */
[----:B--2---:R-:W-:-:S03]  /*51d0*/  F2FP.PACK_AB R97, R14, R12 ;  /* 0x0000000c0e61723e */ /* 0x004fc600000000ff */
[----:B------:R1:W-:Y:S02]  /*51e0*/  MUFU.EX2 R15, R0 ;  /* 0x00000000000f7308 */ /* 0x0003e40000000800 */
[----:B-1----:R-:W-:-:S06]  /*51f0*/  FFMA.FTZ R0, R230, c[0x0][0x2d0], -R13 ;  /* 0x0000b400e6007a23 */ /* 0x002fcc000001080d */
[----:B------:R1:W2:Y:S02]  /*5200*/  MUFU.EX2 R13, R0 ;  /* 0x00000000000d7308 */ /* 0x0002a40000000800 */
[----:B-1----:R-:W-:Y:S01]  /*5210*/  FADD.FTZ R0, R247, R242 ;  /* 0x000000f2f7007221 */ /* 0x002fe20000010000 */
[----:B--2---:R-:W-:-:S03]  /*5220*/  F2FP.PACK_AB R99, R13, R15 ;  /* 0x0000000f0d63723e */ /* 0x004fc600000000ff */
[----:B------:R-:W-:-:S04]  /*5230*/  FADD.FTZ R0, R248, R0 ;  /* 0x00000000f8007221 */ /* 0x000fc80000010000 */
[----:B------:R-:W-:Y:S01]  /*5240*/  FADD.FTZ R8, R249, R0 ;  /* 0x00000000f9087221 */ /* 0x000fe20000010000 */
[----:B------:R-:W-:Y:S01]  /*5250*/  HMMA.16816.F32 R84, R96, R4, R84 ;  /* 0x000000046054723c */ /* 0x000fe20000001854 */
[----:B------:R-:W-:Y:S02]  /*5260*/  FADD.FTZ R0, R186, R9 ;  /* 0x00000009ba007221 */ /* 0x000fe40000010000 */
[----:B------:R-:W-:-:S04]  /*5270*/  FADD.FTZ R9, R229, R8 ;  /* 0x00000008e5097221 */ /* 0x000fc80000010000 */
        /* <DEDUP_REMOVED lines=54> */
[----:B------:R-:W-:Y:S01]  /*55e0*/  FADD.FTZ R5, R20, R5 ;  /* 0x0000000514057221 */ /* 0x000fe20000010000 */
[----:B------:R1:W-:Y:S01]  /*55f0*/  STL [R1+0x8], R0 ;  /* 0x0000080001007387 */ /* 0x0003e20000100800 */
[----:B------:R-:W-:Y:S02]  /*5600*/  FADD.FTZ R4, R44, R4 ;  /* 0x000000042c047221 */ /* 0x000fe40000010000 */
[----:B------:R-:W-:Y:S02]  /*5610*/  FADD.FTZ R6, R13, R3 ;  /* 0x000000030d067221 */ /* 0x000fe40000010000 */
[----:B------:R-:W-:-:S03]  /*5620*/  FADD.FTZ R3, R24, R4 ;  /* 0x0000000418037221 */ /* 0x000fc60000010000 */
[----:B------:R2:W-:Y:S01]  /*5630*/  STL [R1+0xc], R6 ;  /* 0x00000c0601007387 */ /* 0x0005e20000100800 */
[----:B-1----:R-:W-:-:S05]  /*5640*/  FADD.FTZ R0, R21, R5 ;  /* 0x0000000515007221 */ /* 0x002fca0000010000 */
[----:B------:R2:W-:Y:S04]  /*5650*/  STL [R1+0x14], R0 ;  /* 0x0000140001007387 */ /* 0x0005e80000100800 */
[----:B------:R2:W-:Y:S01]  /*5660*/  STL [R1+0x10], R3 ;  /* 0x0000100301007387 */ /* 0x0005e20000100800 */
[----:B------:R-:W-:Y:S05]  /*5670*/  @!P2 BRA `(.L_x_32) ;  /* 0x00003f300000a947 */ /* 0x000fea0003800000 */
[----:B------:R-:W3:Y:S01]  /*5680*/  LDL.LU R187, [R1] ;  /* 0x0000000001bb7983 */ /* 0x000ee20000300800 */
[----:B------:R-:W-:Y:S01]  /*5690*/  SHF.R.S32.HI R186, RZ, 0x1f, R64 ;  /* 0x0000001fffba7819 */ /* 0x000fe20000011440 */
[----:B------:R-:W-:Y:S02]  /*56a0*/  IMAD.SHL.U32 R250, R64, 0x2, RZ ;  /* 0x0000000240fa7824 */ /* 0x000fe400078e00ff */
[----:B------:R-:W-:Y:S01]  /*56b0*/  IMAD.SHL.U32 R248, R184, 0x2, RZ ;  /* 0x00000002b8f87824 */ /* 0x000fe200078e00ff */
[----:B------:R-:W-:Y:S01]  /*56c0*/  SHF.L.U64.HI R251, R64, 0x1, R186 ;  /* 0x0000000140fb7819 */ /* 0x000fe200000102ba */
[----:B------:R-:W-:Y:S01]  /*56d0*/  IMAD.SHL.U32 R246, R183, 0x2, RZ ;  /* 0x00000002b7f67824 */ /* 0x000fe200078e00ff */
[----:B------:R-:W-:Y:S01]  /*56e0*/  SHF.R.S32.HI R186, RZ, 0x1f, R183 ;  /* 0x0000001fffba7819 */ /* 0x000fe200000114b7 */
[----:B------:R-:W-:-:S02]  /*56f0*/  IMAD.MOV.U32 R100, RZ, RZ, R104 ;  /* 0x000000ffff647224 */ /* 0x000fc400078e0068 */
[----:B--2---:R-:W-:Y:S01]  /*5700*/  IMAD.MOV.U32 R3, RZ, RZ, R105 ;  /* 0x000000ffff037224 */ /* 0x004fe200078e0069 */
[----:B------:R-:W-:Y:S01]  /*5710*/  SHF.L.U64.HI R247, R183, 0x1, R186 ;  /* 0x00000001b7f77819 */ /* 0x000fe200000102ba */
[----:B------:R-:W-:Y:S02]  /*5720*/  IMAD.MOV.U32 R107, RZ, RZ, R2 ;  /* 0x000000ffff6b7224 */ /* 0x000fe400078e0002 */
[----:B------:R-:W-:Y:S01]  /*5730*/  IMAD.MOV.U32 R106, RZ, RZ, R103 ;  /* 0x000000ffff6a7224 */ /* 0x000fe200078e0067 */
[----:B---3--:R-:W-:Y:S02]  /*5740*/  IADD3 R245, R187, -0x2, RZ ;  /* 0xfffffffebbf57810 */ /* 0x008fe40007ffe0ff */
[----:B------:R-:W-:-:S04]  /*5750*/  SHF.R.S32.HI R187, RZ, 0x1f, R184 ;  /* 0x0000001fffbb7819 */ /* 0x000fc800000114b8 */
[----:B------:R-:W-:Y:S01]  /*5760*/  SHF.L.U64.HI R249, R184, 0x1, R187 ;  /* 0x00000001b8f97819 */ /* 0x000fe200000102bb */
[----:B------:R-:W-:Y:S05]  /*5770*/  BRA `(.L_x_33) ;  /* 0x000003e000007947 */ /* 0x000fea0003800000 */
.L_x_35:
[----:B------:R-:W2:Y:S01]  /*5780*/  LDL R2, [R1+0x18] ;  /* 0x0000180001027983 */ /* 0x000ea20000100800 */
[----:B------:R-:W-:Y:S02]  /*5790*/  IMAD.MOV.U32 R227, RZ, RZ, RZ ;  /* 0x000000ffffe37224 */ /* 0x000fe400078e00ff */
[----:B------:R-:W-:Y:S01]  /*57a0*/  IMAD.MOV.U32 R103, RZ, RZ, c[0x0][0x2b8] ;  /* 0x0000ae00ff677624 */ /* 0x000fe200078e00ff */
[----:B------:R-:W3:Y:S04]  /*57b0*/  LDL R101, [R1+0x4] ;  /* 0x0000040001657983 */ /* 0x000ee80000100800 */
[----:B------:R-:W4:Y:S01]  /*57c0*/  LDL.64 R104, [R1+0x20] ;  /* 0x0000200001687983 */ /* 0x000f220000100a00 */
[----:B------:R-:W-:Y:S03]  /*57d0*/  ISETP.NE.AND P2, PT, R103, 0x1, PT ;  /* 0x000000016700780c */ /* 0x000fe60003f45270 */
[----:B------:R-:W5:Y:S01]  /*57e0*/  LDL R252, [R1+0x28] ;  /* 0x0000280001fc7983 */ /* 0x000f620000100800 */
[----:B--2---:R-:W-:Y:S05]  /*57f0*/  IMAD R2, R245, 0x40, R2 ;  /* 0x00000040f5027824 */ /* 0x004fea00078e0202 */
[----:B---3--:R-:W-:Y:S02]  /*5800*/  IADD3 R2, R2, -0x40, R101 ;  /* 0xffffffc002027810 */ /* 0x008fe40007ffe065 */
[----:B------:R-:W1:Y:S03]  /*5810*/  S2R R101, SR_CTAID.Y ;  /* 0x0000000000657919 */ /* 0x000e660000002600 */
[----:B------:R-:W-:Y:S04]  /*5820*/  @P2 IMAD.HI.U32 R4, R2, c[0x0][0x2bc], RZ ;  /* 0x0000af0002042a27 */ /* 0x000fe800078e00ff */
[----:B------:R-:W-:Y:S01]  /*5830*/  IMAD.MOV.U32 R0, RZ, RZ, R2 ;  /* 0x000000ffff007224 */ /* 0x000fe200078e0002 */
[----:B------:R-:W-:Y:S04]  /*5840*/  @P2 SHF.R.U32.HI R0, RZ, c[0x0][0x2c0], R4 ;  /* 0x0000b000ff002a19 */ /* 0x000fe80000011604 */
[C---:B----4-:R-:W-:Y:S04]  /*5850*/  @!P3 IADD3 R5, P0, R0.reuse, R104, RZ ;  /* 0x000000680005b210 */ /* 0x050fe80007f1e0ff */
[C---:B-----5:R-:W-:Y:S02]  /*5860*/  @!P3 LEA.HI.X.SX32 R6, R0.reuse, R252, 0x1, P0 ;  /* 0x000000fc0006b211 */ /* 0x060fe400000f0eff */
[----:B------:R-:W2:Y:S01]  /*5870*/  S2R R252, SR_CTAID.Y ;  /* 0x0000000000fc7919 */ /* 0x000ea20000002600 */
[C---:B------:R-:W-:Y:S02]  /*5880*/  @!P3 LEA R4, P0, R5.reuse, c[0x0][0x2a0], 0x2 ;  /* 0x0000a8000504ba11 */ /* 0x040fe400078010ff */
[----:B------:R-:W-:Y:S02]  /*5890*/  IADD3 R0, -R0, RZ, RZ ;  /* 0x000000ff00007210 */ /* 0x000fe40007ffe1ff */
[----:B------:R-:W-:Y:S01]  /*58a0*/  @!P3 LEA.HI.X R5, R5, c[0x0][0x2a4], R6, 0x2, P0 ;  /* 0x0000a9000505ba11 */ /* 0x000fe200000f1406 */
[C---:B-1----:R-:W-:Y:S04]  /*58b0*/  IMAD.WIDE.U32 R104, R101.reuse, c[0x0][0x1e8], RZ ;  /* 0x00007a0065687a25 */ /* 0x042fe800078e00ff */
[----:B------:R1:W3:Y:S01]  /*58c0*/  @!P3 LDG.E R227, [R4.64] ;  /* 0x0000000604e3b981 */ /* 0x0002e2000c1e1900 */
[----:B------:R-:W-:Y:S05]  /*58d0*/  IMAD R228, R0, c[0x0][0x2b8], R2 ;  /* 0x0000ae0000e47a24 */ /* 0x000fea00078e0202 */
[----:B------:R-:W-:Y:S05]  /*58e0*/  SHF.R.S32.HI R0, RZ, 0x1f, R228 ;  /* 0x0000001fff007819 */ /* 0x000fea00000114e4 */
[----:B------:R-:W-:Y:S01]  /*58f0*/  IMAD R0, R0, c[0x0][0x1e0], RZ ;  /* 0x0000780000007a24 */ /* 0x000fe200078e02ff */
[----:B--2---:R-:W-:Y:S03]  /*5900*/  SHF.R.S32.HI R252, RZ, 0x1f, R252 ;  /* 0x0000001ffffc7819 */ /* 0x004fe600000114fc */
[----:B------:R-:W-:Y:S02]  /*5910*/  IMAD R0, R228, c[0x0][0x1e4], R0 ;  /* 0x00007900e4007a24 */ /* 0x000fe400078e0200 */
[----:B------:R-:W-:Y:S04]  /*5920*/  IMAD R252, R252, c[0x0][0x1e8], RZ ;  /* 0x00007a00fcfc7a24 */ /* 0x000fe800078e02ff */
[----:B------:R-:W-:Y:S02]  /*5930*/  IMAD R252, R101, c[0x0][0x1ec], R252 ;  /* 0x00007b0065fc7a24 */ /* 0x000fe400078e02fc */
[----:B-1----:R-:W-:Y:S04]  /*5940*/  IMAD.WIDE.U32 R4, R228, c[0x0][0x1e0], RZ ;  /* 0x00007800e4047a25 */ /* 0x002fe800078e00ff */
[----:B------:R-:W-:Y:S02]  /*5950*/  IMAD.IADD R5, R5, 0x1, R0 ;  /* 0x0000000105057824 */ /* 0x000fe400078e0200 */
[----:B------:R-:W-:Y:S01]  /*5960*/  IMAD.IADD R252, R105, 0x1, R252 ;  /* 0x0000000169fc7824 */ /* 0x000fe200078e02fc */
[----:B---3--:R-:W-:Y:S01]  /*5970*/  SHF.R.S32.HI R2, RZ, 0x1f, R227 ;  /* 0x0000001fff027819 */ /* 0x008fe200000114e3 */
[C---:B------:R-:W-:Y:S04]  /*5980*/  IMAD.WIDE.U32 R4, R227.reuse, c[0x0][0x1f0], R4 ;  /* 0x00007c00e3047a25 */ /* 0x040fe800078e0004 */
[----:B------:R-:W-:Y:S01]  /*5990*/  IMAD R2, R2, c[0x0][0x1f0], RZ ;  /* 0x00007c0002027a24 */ /* 0x000fe200078e02ff */
[----:B------:R-:W-:Y:S03]  /*59a0*/  IADD3 R0, P0, R104, R4, RZ ;  /* 0x0000000468007210 */ /* 0x000fe60007f1e0ff */
[----:B------:R-:W-:Y:S05]  /*59b0*/  IMAD R2, R227, c[0x0][0x1f4], R2 ;  /* 0x00007d00e3027a24 */ /* 0x000fea00078e0202 */
[----:B------:R-:W-:Y:S02]  /*59c0*/  IADD3.X R2, R252, R5, R2, P0, !PT ;  /* 0x00000005fc027210 */ /* 0x000fe400007fe402 */
[C---:B------:R-:W-:Y:S04]  /*59d0*/  LEA R6, P0, R0.reuse, c[0x0][0x1c8], 0x1 ;  /* 0x0000720000067a11 */ /* 0x040fe800078008ff */
[----:B------:R-:W-:Y:S01]  /*59e0*/  LEA.HI.X R2, R0, c[0x0][0x1cc], R2, 0x1, P0 ;  /* 0x0000730000027a11 */ /* 0x000fe200000f0c02 */
[----:B------:R-:W1:Y:S04]  /*59f0*/  SHFL.IDX PT, R4, R6, RZ, 0x1c1f ;  /* 0x001c1fff06047589 */ /* 0x000e6800000e0000 */
[----:B------:R2:W3:Y:S04]  /*5a00*/  SHFL.IDX PT, R0, R6, 0x1, 0x1c1f ;  /* 0x003c1f0006007f89 */ /* 0x0004e800000e0000 */
[----:B------:R-:W4:Y:S04]  /*5a10*/  SHFL.IDX PT, R5, R2, RZ, 0x1c1f ;  /* 0x001c1fff02057589 */ /* 0x000f2800000e0000 */
[----:B------:R-:W5:Y:S01]  /*5a20*/  SHFL.IDX PT, R2, R2, 0x1, 0x1c1f ;  /* 0x003c1f0002027f89 */ /* 0x000f6200000e0000 */
[C---:B-1----:R-:W-:Y:S02]  /*5a30*/  IADD3 R12, P1, R4.reuse, R248, RZ ;  /* 0x000000f8040c7210 */ /* 0x042fe40007f3e0ff */
[-C--:B--2---:R-:W-:Y:S02]  /*5a40*/  IADD3 R6, P0, R4, R250.reuse, RZ ;  /* 0x000000fa04067210 */ /* 0x084fe40007f1e0ff */
[----:B---3--:R-:W-:Y:S03]  /*5a50*/  IADD3 R8, P2, R0, R250, RZ ;  /* 0x000000fa00087210 */ /* 0x008fe60007f5e0ff */
[C-C-:B----4-:R-:W-:Y:S01]  /*5a60*/  IMAD.X R7, R5.reuse, 0x1, R251.reuse, P0 ;  /* 0x0000000105077824 */ /* 0x150fe200000e06fb */
[-C--:B------:R-:W-:Y:S02]  /*5a70*/  IADD3 R10, P0, R4, R246.reuse, RZ ;  /* 0x000000f6040a7210 */ /* 0x080fe40007f1e0ff */
[CC--:B------:R-:W-:Y:S01]  /*5a80*/  IADD3.X R13, R5.reuse, R249.reuse, RZ, P1, !PT ;  /* 0x000000f9050d7210 */ /* 0x0c0fe20000ffe4ff */
[----:B-----5:R-:W-:Y:S01]  /*5a90*/  IMAD.X R9, R2, 0x1, R251, P2 ;  /* 0x0000000102097824 */ /* 0x020fe200010e06fb */
[----:B------:R1:W-:Y:S01]  /*5aa0*/  LDGSTS.E.BYPASS.LTC128B.128 [R226+0x3100], [R6.64], !P6 ;  /* 0x0310000006e27fae */ /* 0x0003e2000f101d46 */
[--C-:B------:R-:W-:Y:S01]  /*5ab0*/  IMAD.X R11, R5, 0x1, R247.reuse, P0 ;  /* 0x00000001050b7824 */ /* 0x100fe200000e06f7 */
[----:B------:R-:W-:Y:S02]  /*5ac0*/  IADD3 R4, P0, R0, R246, RZ ;  /* 0x000000f600047210 */ /* 0x000fe40007f1e0ff */
[----:B------:R2:W-:Y:S03]  /*5ad0*/  LDGSTS.E.BYPASS.LTC128B.128 [R226+0x4100], [R12.64], !P5 ;  /* 0x041000000ce27fae */ /* 0x0005e6000e901d46 */
[----:B------:R-:W-:Y:S01]  /*5ae0*/  IMAD.X R5, R2, 0x1, R247, P0 ;  /* 0x0000000102057824 */ /* 0x000fe200000e06f7 */
[----:B------:R2:W-:Y:S04]  /*5af0*/  LDGSTS.E.BYPASS.LTC128B.128 [R226+0x5100], [R10.64], !P4 ;  /* 0x051000000ae27fae */ /* 0x0005e8000e101d46 */
[----:B------:R2:W-:Y:S01]  /*5b00*/  LDGSTS.E.BYPASS.LTC128B.128 [R226+0x3900], [R8.64], !P6 ;  /* 0x0390000008e27fae */ /* 0x0005e2000f101d46 */
[----:B-1----:R-:W-:Y:S04]  /*5b10*/  IADD3 R6, P1, R0, R248, RZ ;  /* 0x000000f800067210 */ /* 0x002fe80007f3e0ff */
[----:B------:R-:W-:Y:S05]  /*5b20*/  IADD3.X R7, R2, R249, RZ, P1, !PT ;  /* 0x000000f902077210 */ /* 0x000fea0000ffe4ff */
[----:B------:R2:W-:Y:S04]  /*5b30*/  LDGSTS.E.BYPASS.LTC128B.128 [R226+0x4900], [R6.64], !P5 ;  /* 0x0490000006e27fae */ /* 0x0005e8000e901d46 */
[----:B------:R2:W-:Y:S01]  /*5b40*/  LDGSTS.E.BYPASS.LTC128B.128 [R226+0x5900], [R4.64], !P4 ;  /* 0x0590000004e27fae */ /* 0x0005e2000e101d46 */
[----:B------:R-:W-:-:S05]  /*5b50*/  BRA `(.L_x_34) ;  /* 0x0000138000007947 */ /* 0x000fca0003800000 */
.L_x_33:
[----:B------:R-:W-:Y:S04]  /*5b60*/  DEPBAR.LE SB0, 0x0 ;  /* 0x000080000000791a */ /* 0x000fe80000000000 */
[----:B------:R-:W-:Y:S01]  /*5b70*/  BAR.SYNC.DEFER_BLOCKING 0x0 ;  /* 0x0000000000007b1d */ /* 0x000fe20000010000 */
[----:B------:R-:W-:Y:S01]  /*5b80*/  SHF.R.S32.HI R0, RZ, 0x1f, R228 ;  /* 0x0000001fff007819 */ /* 0x000fe200000114e4 */
[----:B------:R-:W-:Y:S01]  /*5b90*/  IMAD.WIDE.U32 R102, R228, c[0x0][0x208], RZ ;  /* 0x00008200e4667a25 */ /* 0x000fe200078e00ff */
[----:B------:R-:W-:Y:S03]  /*5ba0*/  SHF.R.S32.HI R2, RZ, 0x1f, R227 ;  /* 0x0000001fff027819 */ /* 0x000fe600000114e3 */
[----:B------:R-:W-:Y:S02]  /*5bb0*/  IMAD R0, R0, c[0x0][0x208], RZ ;  /* 0x0000820000007a24 */ /* 0x000fe400078e02ff */
[----:B------:R-:W-:Y:S02]  /*5bc0*/  IMAD R2, R2, c[0x0][0x218], RZ ;  /* 0x0000860002027a24 */ /* 0x000fe400078e02ff */
[----:B------:R-:W-:Y:S02]  /*5bd0*/  IMAD R0, R228, c[0x0][0x20c], R0 ;  /* 0x00008300e4007a24 */ /* 0x000fe400078e0200 */
[----:B------:R-:W-:Y:S03]  /*5be0*/  IMAD R2, R227, c[0x0][0x21c], R2 ;  /* 0x00008700e3027a24 */ /* 0x000fe600078e0202 */
[----:B------:R-:W-:Y:S05]  /*5bf0*/  IADD3 R103, R103, R0, RZ ;  /* 0x0000000067677210 */ /* 0x000fea0007ffe0ff */
[----:B------:R-:W-:Y:S01]  /*5c00*/  IMAD.WIDE.U32 R102, R227, c[0x0][0x218], R102 ;  /* 0x00008600e3667a25 */ /* 0x000fe200078e0066 */
[----:B------:R-:W-:Y:S08]  /*5c10*/  LDSM.16.M88.4 R64, [R224+0x6100] ;  /* 0x00610000e040783b */ /* 0x000ff00000000200 */
[----:B------:R-:W1:Y:S08]  /*5c20*/  LDSM.16.M88.4 R16, [R220+0x3100] ;  /* 0x00310000dc10783b */ /* 0x000e700000000200 */
[----:B------:R-:W2:Y:S08]  /*5c30*/  LDSM.16.M88.4 R60, [R224+0x7100] ;  /* 0x00710000e03c783b */ /* 0x000eb00000000200 */
[----:B------:R-:W3:Y:S08]  /*5c40*/  LDSM.16.M88.4 R32, [R220+0x3500] ;  /* 0x00350000dc20783b */ /* 0x000ef00000000200 */
[----:B------:R-:W4:Y:S08]  /*5c50*/  LDSM.16.M88.4 R48, [R220+0x3900] ;  /* 0x00390000dc30783b */ /* 0x000f300000000200 */
[----:B------:R-:W5:Y:S01]  /*5c60*/  LDSM.16.M88.4 R108, [R220+0x3d00] ;  /* 0x003d0000dc6c783b */ /* 0x000f620000000200 */
[-C--:B-1----:R-:W-:Y:S07]  /*5c70*/  HMMA.16816.F32 R4, R64, R16.reuse, RZ ;  /* 0x000000104004723c */ /* 0x082fee00000018ff */
[----:B------:R-:W-:Y:S01]  /*5c80*/  LDSM.16.M88.4 R176, [R225+0x6100] ;  /* 0x00610000e1b0783b */ /* 0x000fe20000000200 */
[C---:B--2---:R-:W-:Y:S07]  /*5c90*/  HMMA.16816.F32 R8, R60.reuse, R16, RZ ;  /* 0x000000103c08723c */ /* 0x044fee00000018ff */
[----:B------:R-:W-:Y:S01]  /*5ca0*/  LDSM.16.M88.4 R180, [R223] ;  /* 0x00000000dfb4783b */ /* 0x000fe20000000200 */
[-C--:B------:R-:W-:Y:S07]  /*5cb0*/  HMMA.16816.F32 R12, R60, R18.reuse, RZ ;  /* 0x000000123c0c723c */ /* 0x080fee00000018ff */
[----:B------:R-:W-:Y:S01]  /*5cc0*/  LDSM.16.M88.4 R184, [R225+0x7100] ;  /* 0x00710000e1b8783b */ /* 0x000fe20000000200 */
[C---:B------:R-:W-:Y:S07]  /*5cd0*/  HMMA.16816.F32 R16, R64.reuse, R18, RZ ;  /* 0x000000124010723c */ /* 0x040fee00000018ff */
[----:B------:R-:W-:Y:S01]  /*5ce0*/  LDSM.16.M88.4 R188, [R223+0x400] ;  /* 0x00040000dfbc783b */ /* 0x000fe20000000200 */
[-C--:B---3--:R-:W-:Y:S07]  /*5cf0*/  HMMA.16816.F32 R20, R64, R32.reuse, RZ ;  /* 0x000000204014723c */ /* 0x088fee00000018ff */
[----:B------:R-:W1:Y:S01]  /*5d00*/  S2R R192, SR_CTAID.Y ;  /* 0x0000000000c07919 */ /* 0x000e620000002600 */
[C---:B------:R-:W-:Y:S07]  /*5d10*/  HMMA.16816.F32 R24, R60.reuse, R32, RZ ;  /* 0x000000203c18723c */ /* 0x040fee00000018ff */
[----:B------:R-:W2:Y:S01]  /*5d20*/  S2R R101, SR_CTAID.Y ;  /* 0x0000000000657919 */ /* 0x000ea20000002600 */
[-C--:B------:R-:W-:Y:S08]  /*5d30*/  HMMA.16816.F32 R28, R60, R34.reuse, RZ ;  /* 0x000000223c1c723c */ /* 0x080ff000000018ff */
[C---:B------:R-:W-:Y:S04]  /*5d40*/  HMMA.16816.F32 R32, R64.reuse, R34, RZ ;  /* 0x000000224020723c */ /* 0x040fe800000018ff */
[----:B-1----:R-:W-:Y:S04]  /*5d50*/  IMAD.WIDE.U32 R104, R192, c[0x0][0x210], RZ ;  /* 0x00008400c0687a25 */ /* 0x002fe800078e00ff */
[-C--:B----4-:R-:W-:Y:S01]  /*5d60*/  HMMA.16816.F32 R36, R64, R48.reuse, RZ ;  /* 0x000000304024723c */ /* 0x090fe200000018ff */
[----:B------:R-:W-:Y:S03]  /*5d70*/  IADD3 R0, P0, R104, R102, RZ ;  /* 0x0000006668007210 */ /* 0x000fe60007f1e0ff */
[----:B--2---:R-:W-:Y:S04]  /*5d80*/  SHF.R.S32.HI R101, RZ, 0x1f, R101 ;  /* 0x0000001fff657819 */ /* 0x004fe80000011465 */
[C---:B------:R-:W-:Y:S04]  /*5d90*/  HMMA.16816.F32 R40, R60.reuse, R48, RZ ;  /* 0x000000303c28723c */ /* 0x040fe800000018ff */
[----:B------:R-:W-:Y:S04]  /*5da0*/  IMAD R101, R101, c[0x0][0x210], RZ ;  /* 0x0000840065657a24 */ /* 0x000fe800078e02ff */
[-C--:B------:R-:W-:Y:S01]  /*5db0*/  HMMA.16816.F32 R44, R60, R50.reuse, RZ ;  /* 0x000000323c2c723c */ /* 0x080fe200000018ff */
[----:B------:R-:W-:Y:S05]  /*5dc0*/  IMAD R101, R192, c[0x0][0x214], R101 ;  /* 0x00008500c0657a24 */ /* 0x000fea00078e0265 */
[----:B------:R-:W-:Y:S02]  /*5dd0*/  IADD3 R101, R105, R101, RZ ;  /* 0x0000006569657210 */ /* 0x000fe40007ffe0ff */
[C---:B------:R-:W-:Y:S04]  /*5de0*/  HMMA.16816.F32 R48, R64.reuse, R50, RZ ;  /* 0x000000324030723c */ /* 0x040fe800000018ff */
[----:B------:R-:W-:Y:S02]  /*5df0*/  IADD3.X R102, R101, R103, R2, P0, !PT ;  /* 0x0000006765667210 */ /* 0x000fe400007fe402 */
[C---:B------:R-:W-:Y:S02]  /*5e00*/  LEA R2, P0, R0.reuse, c[0x0][0x1f8], 0x1 ;  /* 0x00007e0000027a11 */ /* 0x040fe400078008ff */
[-C--:B-----5:R-:W-:Y:S04]  /*5e10*/  HMMA.16816.F32 R52, R64, R108.reuse, RZ ;  /* 0x0000006c4034723c */ /* 0x0a0fe800000018ff */
[----:B------:R-:W-:Y:S02]  /*5e20*/  LEA.HI.X R0, R0, c[0x0][0x1fc], R102, 0x1, P0 ;  /* 0x00007f0000007a11 */ /* 0x000fe400000f0c66 */
[----:B------:R-:W1:Y:S02]  /*5e30*/  SHFL.IDX PT, R102, R2, RZ, 0x1c1f ;  /* 0x001c1fff02667589 */ /* 0x000e6400000e0000 */
[C---:B------:R-:W-:Y:S06]  /*5e40*/  HMMA.16816.F32 R56, R60.reuse, R108, RZ ;  /* 0x0000006c3c38723c */ /* 0x040fec00000018ff */
[----:B------:R-:W2:Y:S02]  /*5e50*/  SHFL.IDX PT, R101, R0, RZ, 0x1c1f ;  /* 0x001c1fff00657589 */ /* 0x000ea400000e0000 */
[-C--:B------:R-:W-:Y:S06]  /*5e60*/  HMMA.16816.F32 R60, R60, R110.reuse, RZ ;  /* 0x0000006e3c3c723c */ /* 0x080fec00000018ff */
[----:B------:R-:W3:Y:S02]  /*5e70*/  SHFL.IDX PT, R2, R2, 0x1, 0x1c1f ;  /* 0x003c1f0002027f89 */ /* 0x000ee400000e0000 */
[----:B------:R-:W-:Y:S04]  /*5e80*/  HMMA.16816.F32 R64, R64, R110, RZ ;  /* 0x0000006e4040723c */ /* 0x000fe800000018ff */
[C---:B-1----:R-:W-:Y:S02]  /*5e90*/  IADD3 R104, P1, R102.reuse, R250, RZ ;  /* 0x000000fa66687210 */ /* 0x042fe40007f3e0ff */
[----:B------:R-:W-:Y:S02]  /*5ea0*/  LDSM.16.M88.4 R108, [R223+0x800] ;  /* 0x00080000df6c783b */ /* 0x000fe40000000200 */
[-C--:B------:R-:W-:Y:S05]  /*5eb0*/  HMMA.16816.F32 R4, R176, R180.reuse, R4 ;  /* 0x000000b4b004723c */ /* 0x080fea0000001804 */
[C---:B------:R-:W-:Y:S02]  /*5ec0*/  IADD3 R192, P0, R102.reuse, R248, RZ ;  /* 0x000000f866c07210 */ /* 0x040fe40007f1e0ff */
[C---:B--2---:R-:W-:Y:S01]  /*5ed0*/  IADD3.X R105, R101.reuse, R251, RZ, P1, !PT ;  /* 0x000000fb65697210 */ /* 0x044fe20000ffe4ff */
[C---:B------:R-:W-:Y:S01]  /*5ee0*/  HMMA.16816.F32 R8, R184.reuse, R180, R8 ;  /* 0x000000b4b808723c */ /* 0x040fe20000001808 */
[----:B------:R-:W1:Y:S03]  /*5ef0*/  SHFL.IDX PT, R0, R0, 0x1, 0x1c1f ;  /* 0x003c1f0000007f89 */ /* 0x000e6600000e0000 */
[C---:B------:R-:W-:Y:S04]  /*5f00*/  IADD3.X R193, R101.reuse, R249, RZ, P0, !PT ;  /* 0x000000f965c17210 */ /* 0x040fe800007fe4ff */
[-C--:B------:R-:W-:Y:S08]  /*5f10*/  HMMA.16816.F32 R12, R184, R182.reuse, R12 ;  /* 0x000000b6b80c723c */ /* 0x080ff0000000180c */
[C---:B------:R-:W-:Y:S01]  /*5f20*/  HMMA.16816.F32 R16, R176.reuse, R182, R16 ;  /* 0x000000b6b010723c */ /* 0x040fe20000001810 */
[----:B------:R-:W2:Y:S07]  /*5f30*/  LDSM.16.M88.4 R180, [R223+0xc00] ;  /* 0x000c0000dfb4783b */ /* 0x000eae0000000200 */
[-C--:B------:R-:W-:Y:S01]  /*5f40*/  HMMA.16816.F32 R20, R176, R188.reuse, R20 ;  /* 0x000000bcb014723c */ /* 0x080fe20000001814 */
[----:B------:R-:W-:Y:S01]  /*5f50*/  @!PT LDS RZ, [RZ] ;  /* 0x00000000fffff984 */ /* 0x000fe20000000800 */
[----:B------:R-:W-:Y:S01]  /*5f60*/  @!PT LDS RZ, [RZ] ;  /* 0x00000000fffff984 */ /* 0x000fe20000000800 */
[----:B------:R-:W-:Y:S01]  /*5f70*/  @!PT LDS RZ, [RZ] ;  /* 0x00000000fffff984 */ /* 0x000fe20000000800 */
[----:B------:R4:W-:Y:S07]  /*5f80*/  LDGSTS.E.BYPASS.LTC128B.128 [R226+0x100], [R104.64], !P6 ;  /* 0x0010000068e27fae */ /* 0x0009ee000f101d46 */
[C---:B------:R-:W-:Y:S01]  /*5f90*/  HMMA.16816.F32 R24, R184.reuse, R188, R24 ;  /* 0x000000bcb818723c */ /* 0x040fe20000001818 */
[----:B------:R5:W-:Y:S06]  /*5fa0*/  LDGSTS.E.BYPASS.LTC128B.128 [R226+0x1100], [R192.64], !P5 ;  /* 0x01100000c0e27fae */ /* 0x000bec000e901d46 */
[-C--:B------:R-:W-:Y:S01]  /*5fb0*/  IADD3 R188, P0, R102, R246.reuse, RZ ;  /* 0x000000f666bc7210 */ /* 0x080fe20007f1e0ff */
[-C--:B------:R-:W-:Y:S04]  /*5fc0*/  HMMA.16816.F32 R28, R184, R190.reuse, R28 ;  /* 0x000000beb81c723c */ /* 0x080fe8000000181c */
[-C--:B------:R-:W-:Y:S02]  /*5fd0*/  IADD3.X R189, R101, R247.reuse, RZ, P0, !PT ;  /* 0x000000f765bd7210 */ /* 0x080fe400007fe4ff */
[C---:B---3--:R-:W-:Y:S02]  /*5fe0*/  IADD3 R102, P0, R2.reuse, R246, RZ ;  /* 0x000000f602667210 */ /* 0x048fe40007f1e0ff */
[C---:B------:R-:W-:Y:S01]  /*5ff0*/  HMMA.16816.F32 R32, R176.reuse, R190, R32 ;  /* 0x000000beb020723c */ /* 0x040fe20000001820 */
[----:B------:R3:W-:Y:S03]  /*6000*/  LDGSTS.E.BYPASS.LTC128B.128 [R226+0x2100], [R188.64], !P4 ;  /* 0x02100000bce27fae */ /* 0x0007e6000e101d46 */
[----:B----4-:R-:W-:Y:S02]  /*6010*/  IADD3 R104, P1, R2, R248, RZ ;  /* 0x000000f802687210 */ /* 0x010fe40007f3e0ff */
[----:B-1----:R-:W-:Y:S02]  /*6020*/  IADD3.X R103, R0, R247, RZ, P0, !PT ;  /* 0x000000f700677210 */ /* 0x002fe400007fe4ff */
[-C--:B------:R-:W-:Y:S03]  /*6030*/  HMMA.16816.F32 R36, R176, R108.reuse, R36 ;  /* 0x0000006cb024723c */ /* 0x080fe60000001824 */
[----:B------:R-:W-:Y:S02]  /*6040*/  ISETP.GE.AND P0, PT, R245, 0x1, PT ;  /* 0x00000001f500780c */ /* 0x000fe40003f06270 */
[----:B-----5:R-:W-:Y:S02]  /*6050*/  IADD3 R192, P2, R2, R250, RZ ;  /* 0x000000fa02c07210 */ /* 0x020fe40007f5e0ff */
[C---:B------:R-:W-:Y:S01]  /*6060*/  IADD3.X R105, R0.reuse, R249, RZ, P1, !PT ;  /* 0x000000f900697210 */ /* 0x040fe20000ffe4ff */
[C---:B------:R-:W-:Y:S04]  /*6070*/  HMMA.16816.F32 R40, R184.reuse, R108, R40 ;  /* 0x0000006cb828723c */ /* 0x040fe80000001828 */
[----:B------:R-:W-:Y:S04]  /*6080*/  IADD3.X R193, R0, R251, RZ, P2, !PT ;  /* 0x000000fb00c17210 */ /* 0x000fe800017fe4ff */
[-C--:B------:R-:W-:Y:S01]  /*6090*/  HMMA.16816.F32 R44, R184, R110.reuse, R44 ;  /* 0x0000006eb82c723c */ /* 0x080fe2000000182c */
[----:B------:R1:W-:Y:S07]  /*60a0*/  LDGSTS.E.BYPASS.LTC128B.128 [R226+0x900], [R192.64], !P6 ;  /* 0x00900000c0e27fae */ /* 0x0003ee000f101d46 */
[C---:B------:R-:W-:Y:S01]  /*60b0*/  HMMA.16816.F32 R48, R176.reuse, R110, R48 ;  /* 0x0000006eb030723c */ /* 0x040fe20000001830 */
[----:B------:R4:W-:Y:S07]  /*60c0*/  LDGSTS.E.BYPASS.LTC128B.128 [R226+0x1900], [R104.64], !P5 ;  /* 0x0190000068e27fae */ /* 0x0009ee000e901d46 */
[-C--:B--2---:R-:W-:Y:S01]  /*60d0*/  HMMA.16816.F32 R52, R176, R180.reuse, R52 ;  /* 0x000000b4b034723c */ /* 0x084fe20000001834 */
[----:B------:R4:W-:Y:S07]  /*60e0*/  LDGSTS.E.BYPASS.LTC128B.128 [R226+0x2900], [R102.64], !P4 ;  /* 0x0290000066e27fae */ /* 0x0009ee000e101d46 */
[C---:B------:R-:W-:Y:S01]  /*60f0*/  HMMA.16816.F32 R56, R184.reuse, R180, R56 ;  /* 0x000000b4b838723c */ /* 0x040fe20000001838 */
[----:B---3--:R-:W-:Y:S07]  /*6100*/  LDSM.16.M88.4 R188, [R224+0x8100] ;  /* 0x00810000e0bc783b */ /* 0x008fee0000000200 */
[-C--:B------:R-:W-:Y:S01]  /*6110*/  HMMA.16816.F32 R60, R184, R182.reuse, R60 ;  /* 0x000000b6b83c723c */ /* 0x080fe2000000183c */
[----:B-1----:R-:W1:Y:S07]  /*6120*/  LDSM.16.M88.4 R192, [R220+0x4100] ;  /* 0x00410000dcc0783b */ /* 0x002e6e0000000200 */
[----:B------:R-:W-:Y:S01]  /*6130*/  HMMA.16816.F32 R64, R176, R182, R64 ;  /* 0x000000b6b040723c */ /* 0x000fe20000001840 */
[----:B------:R-:W2:Y:S08]  /*6140*/  LDSM.16.M88.4 R196, [R224+0x9100] ;  /* 0x00910000e0c4783b */ /* 0x000eb00000000200 */
[----:B------:R-:W0:Y:S08]  /*6150*/  LDGDEPBAR ;  /* 0x00000000000079af */ /* 0x000e300000000000 */
[----:B------:R-:W3:Y:S08]  /*6160*/  LDSM.16.M88.4 R108, [R220+0x4500] ;  /* 0x00450000dc6c783b */ /* 0x000ef00000000200 */
[----:B------:R-:W5:Y:S08]  /*6170*/  LDSM.16.M88.4 R200, [R220+0x4900] ;  /* 0x00490000dcc8783b */ /* 0x000f700000000200 */
[----:B------:R-:W4:Y:S01]  /*6180*/  LDSM.16.M88.4 R204, [R220+0x4d00] ;  /* 0x004d0000dccc783b */ /* 0x000f220000000200 */
[-C--:B-1----:R-:W-:Y:S07]  /*6190*/  HMMA.16816.F32 R4, R188, R192.reuse, R4 ;  /* 0x000000c0bc04723c */ /* 0x082fee0000001804 */
[----:B------:R-:W-:Y:S01]  /*61a0*/  LDSM.16.M88.4 R208, [R225+0x8100] ;  /* 0x00810000e1d0783b */ /* 0x000fe20000000200 */
[C---:B--2---:R-:W-:Y:S07]  /*61b0*/  HMMA.16816.F32 R8, R196.reuse, R192, R8 ;  /* 0x000000c0c408723c */ /* 0x044fee0000001808 */
[----:B------:R-:W1:Y:S01]  /*61c0*/  LDSM.16.M88.4 R212, [R223+0x1000] ;  /* 0x00100000dfd4783b */ /* 0x000e620000000200 */
[-C--:B------:R-:W-:Y:S07]  /*61d0*/  HMMA.16816.F32 R12, R196, R194.reuse, R12 ;  /* 0x000000c2c40c723c */ /* 0x080fee000000180c */
[----:B------:R-:W2:Y:S01]  /*61e0*/  LDSM.16.M88.4 R184, [R225+0x9100] ;  /* 0x00910000e1b8783b */ /* 0x000ea20000000200 */
[C---:B------:R-:W-:Y:S07]  /*61f0*/  HMMA.16816.F32 R16, R188.reuse, R194, R16 ;  /* 0x000000c2bc10723c */ /* 0x040fee0000001810 */
[----:B------:R-:W1:Y:S01]  /*6200*/  LDSM.16.M88.4 R176, [R223+0x1400] ;  /* 0x00140000dfb0783b */ /* 0x000e620000000200 */
[-C--:B---3--:R-:W-:Y:S07]  /*6210*/  HMMA.16816.F32 R20, R188, R108.reuse, R20 ;  /* 0x0000006cbc14723c */ /* 0x088fee0000001814 */
[----:B------:R-:W-:Y:S01]  /*6220*/  LDSM.16.M88.4 R180, [R223+0x1c00] ;  /* 0x001c0000dfb4783b */ /* 0x000fe20000000200 */
[C---:B------:R-:W-:Y:S07]  /*6230*/  HMMA.16816.F32 R24, R196.reuse, R108, R24 ;  /* 0x0000006cc418723c */ /* 0x040fee0000001818 */
[----:B------:R-:W-:Y:S01]  /*6240*/  LDSM.16.M88.4 R192, [R220+0x5100] ;  /* 0x00510000dcc0783b */ /* 0x000fe20000000200 */
[-C--:B------:R-:W-:Y:S07]  /*6250*/  HMMA.16816.F32 R28, R196, R110.reuse, R28 ;  /* 0x0000006ec41c723c */ /* 0x080fee000000181c */
[----:B------:R-:W-:Y:S01]  /*6260*/  LDSM.16.M88.4 R216, [R223+0x2000] ;  /* 0x00200000dfd8783b */ /* 0x000fe20000000200 */
[C---:B------:R-:W-:Y:S07]  /*6270*/  HMMA.16816.F32 R32, R188.reuse, R110, R32 ;  /* 0x0000006ebc20723c */ /* 0x040fee0000001820 */
[----:B------:R-:W3:Y:S01]  /*6280*/  LDSM.16.M88.4 R108, [R223+0x1800] ;  /* 0x00180000df6c783b */ /* 0x000ee20000000200 */
[-C--:B-----5:R-:W-:Y:S08]  /*6290*/  HMMA.16816.F32 R36, R188, R200.reuse, R36 ;  /* 0x000000c8bc24723c */ /* 0x0a0ff00000001824 */
[C---:B------:R-:W-:Y:S08]  /*62a0*/  HMMA.16816.F32 R40, R196.reuse, R200, R40 ;  /* 0x000000c8c428723c */ /* 0x040ff00000001828 */
[-C--:B------:R-:W-:Y:S08]  /*62b0*/  HMMA.16816.F32 R44, R196, R202.reuse, R44 ;  /* 0x000000cac42c723c */ /* 0x080ff0000000182c */
[C---:B------:R-:W-:Y:S01]  /*62c0*/  HMMA.16816.F32 R48, R188.reuse, R202, R48 ;  /* 0x000000cabc30723c */ /* 0x040fe20000001830 */
[----:B------:R-:W-:Y:S07]  /*62d0*/  LDSM.16.M88.4 R200, [R220+0x5500] ;  /* 0x00550000dcc8783b */ /* 0x000fee0000000200 */
[-C--:B----4-:R-:W-:Y:S08]  /*62e0*/  HMMA.16816.F32 R52, R188, R204.reuse, R52 ;  /* 0x000000ccbc34723c */ /* 0x090ff00000001834 */
[C---:B------:R-:W-:Y:S08]  /*62f0*/  HMMA.16816.F32 R56, R196.reuse, R204, R56 ;  /* 0x000000ccc438723c */ /* 0x040ff00000001838 */
[-C--:B------:R-:W-:Y:S01]  /*6300*/  HMMA.16816.F32 R60, R196, R206.reuse, R60 ;  /* 0x000000cec43c723c */ /* 0x080fe2000000183c */
[----:B------:R-:W-:Y:S07]  /*6310*/  LDSM.16.M88.4 R196, [R224+0xb100] ;  /* 0x00b10000e0c4783b */ /* 0x000fee0000000200 */
[----:B------:R-:W-:Y:S01]  /*6320*/  HMMA.16816.F32 R64, R188, R206, R64 ;  /* 0x000000cebc40723c */ /* 0x000fe20000001840 */
[----:B------:R-:W4:Y:S07]  /*6330*/  LDSM.16.M88.4 R188, [R224+0xa100] ;  /* 0x00a10000e0bc783b */ /* 0x000f2e0000000200 */
[-C--:B-1----:R-:W-:Y:S01]  /*6340*/  HMMA.16816.F32 R4, R208, R212.reuse, R4 ;  /* 0x000000d4d004723c */ /* 0x082fe20000001804 */
[----:B------:R-:W1:Y:S07]  /*6350*/  LDSM.16.M88.4 R204, [R220+0x5900] ;  /* 0x00590000dccc783b */ /* 0x000e6e0000000200 */
[C---:B--2---:R-:W-:Y:S08]  /*6360*/  HMMA.16816.F32 R8, R184.reuse, R212, R8 ;  /* 0x000000d4b808723c */ /* 0x044ff00000001808 */
[-C--:B------:R-:W-:Y:S08]  /*6370*/  HMMA.16816.F32 R12, R184, R214.reuse, R12 ;  /* 0x000000d6b80c723c */ /* 0x080ff0000000180c */
[C---:B------:R-:W-:Y:S01]  /*6380*/  HMMA.16816.F32 R16, R208.reuse, R214, R16 ;  /* 0x000000d6d010723c */ /* 0x040fe20000001810 */
[----:B------:R-:W2:Y:S07]  /*6390*/  LDSM.16.M88.4 R212, [R220+0x5d00] ;  /* 0x005d0000dcd4783b */ /* 0x000eae0000000200 */
[-C--:B------:R-:W-:Y:S08]  /*63a0*/  HMMA.16816.F32 R20, R208, R176.reuse, R20 ;  /* 0x000000b0d014723c */ /* 0x080ff00000001814 */
[C---:B------:R-:W-:Y:S08]  /*63b0*/  HMMA.16816.F32 R24, R184.reuse, R176, R24 ;  /* 0x000000b0b818723c */ /* 0x040ff00000001818 */
[-C--:B------:R-:W-:Y:S08]  /*63c0*/  HMMA.16816.F32 R28, R184, R178.reuse, R28 ;  /* 0x000000b2b81c723c */ /* 0x080ff0000000181c */
[C---:B------:R-:W-:Y:S01]  /*63d0*/  HMMA.16816.F32 R32, R208.reuse, R178, R32 ;  /* 0x000000b2d020723c */ /* 0x040fe20000001820 */
[----:B------:R-:W5:Y:S07]  /*63e0*/  LDSM.16.M88.4 R176, [R225+0xa100] ;  /* 0x00a10000e1b0783b */ /* 0x000f6e0000000200 */
[-C--:B---3--:R-:W-:Y:S08]  /*63f0*/  HMMA.16816.F32 R36, R208, R108.reuse, R36 ;  /* 0x0000006cd024723c */ /* 0x088ff00000001824 */
[C---:B------:R-:W-:Y:S08]  /*6400*/  HMMA.16816.F32 R40, R184.reuse, R108, R40 ;  /* 0x0000006cb828723c */ /* 0x040ff00000001828 */
[-C--:B------:R-:W-:Y:S08]  /*6410*/  HMMA.16816.F32 R44, R184, R110.reuse, R44 ;  /* 0x0000006eb82c723c */ /* 0x080ff0000000182c */
[C---:B------:R-:W-:Y:S01]  /*6420*/  HMMA.16816.F32 R48, R208.reuse, R110, R48 ;  /* 0x0000006ed030723c */ /* 0x040fe20000001830 */
[----:B------:R-:W3:Y:S07]  /*6430*/  LDSM.16.M88.4 R108, [R225+0xb100] ;  /* 0x00b10000e16c783b */ /* 0x000eee0000000200 */
[-C--:B------:R-:W-:Y:S08]  /*6440*/  HMMA.16816.F32 R52, R208, R180.reuse, R52 ;  /* 0x000000b4d034723c */ /* 0x080ff00000001834 */
[C---:B------:R-:W-:Y:S08]  /*6450*/  HMMA.16816.F32 R56, R184.reuse, R180, R56 ;  /* 0x000000b4b838723c */ /* 0x040ff00000001838 */
[-C--:B------:R-:W-:Y:S08]  /*6460*/  HMMA.16816.F32 R60, R184, R182.reuse, R60 ;  /* 0x000000b6b83c723c */ /* 0x080ff0000000183c */
[----:B------:R-:W-:Y:S08]  /*6470*/  HMMA.16816.F32 R64, R208, R182, R64 ;  /* 0x000000b6d040723c */ /* 0x000ff00000001840 */
[-C--:B----4-:R-:W-:Y:S08]  /*6480*/  HMMA.16816.F32 R4, R188, R192.reuse, R4 ;  /* 0x000000c0bc04723c */ /* 0x090ff00000001804 */
[C---:B------:R-:W-:Y:S08]  /*6490*/  HMMA.16816.F32 R8, R196.reuse, R192, R8 ;  /* 0x000000c0c408723c */ /* 0x040ff00000001808 */
[-C--:B------:R-:W-:Y:S08]  /*64a0*/  HMMA.16816.F32 R12, R196, R194.reuse, R12 ;  /* 0x000000c2c40c723c */ /* 0x080ff0000000180c */
[C---:B------:R-:W-:Y:S08]  /*64b0*/  HMMA.16816.F32 R16, R188.reuse, R194, R16 ;  /* 0x000000c2bc10723c */ /* 0x040ff00000001810 */
[-C--:B------:R-:W-:Y:S08]  /*64c0*/  HMMA.16816.F32 R20, R188, R200.reuse, R20 ;  /* 0x000000c8bc14723c */ /* 0x080ff00000001814 */
[C---:B------:R-:W-:Y:S08]  /*64d0*/  HMMA.16816.F32 R24, R196.reuse, R200, R24 ;  /* 0x000000c8c418723c */ /* 0x040ff00000001818 */
[-C--:B------:R-:W-:Y:S08]  /*64e0*/  HMMA.16816.F32 R28, R196, R202.reuse, R28 ;  /* 0x000000cac41c723c */ /* 0x080ff0000000181c */
[C---:B------:R-:W-:Y:S08]  /*64f0*/  HMMA.16816.F32 R32, R188.reuse, R202, R32 ;  /* 0x000000cabc20723c */ /* 0x040ff00000001820 */
[-C--:B-1----:R-:W-:Y:S08]  /*6500*/  HMMA.16816.F32 R36, R188, R204.reuse, R36 ;  /* 0x000000ccbc24723c */ /* 0x082ff00000001824 */
[C---:B------:R-:W-:Y:S08]  /*6510*/  HMMA.16816.F32 R40, R196.reuse, R204, R40 ;  /* 0x000000ccc428723c */ /* 0x040ff00000001828 */
[-C--:B------:R-:W-:Y:S08]  /*6520*/  HMMA.16816.F32 R44, R196, R206.reuse, R44 ;  /* 0x000000cec42c723c */ /* 0x080ff0000000182c */
[C---:B------:R-:W-:Y:S08]  /*6530*/  HMMA.16816.F32 R48, R188.reuse, R206, R48 ;  /* 0x000000cebc30723c */ /* 0x040ff00000001830 */
[-C--:B--2---:R-:W-:Y:S08]  /*6540*/  HMMA.16816.F32 R52, R188, R212.reuse, R52 ;  /* 0x000000d4bc34723c */ /* 0x084ff00000001834 */
[C---:B------:R-:W-:Y:S08]  /*6550*/  HMMA.16816.F32 R56, R196.reuse, R212, R56 ;  /* 0x000000d4c438723c */ /* 0x040ff00000001838 */
[-C--:B------:R-:W-:Y:S08]  /*6560*/  HMMA.16816.F32 R60, R196, R214.reuse, R60 ;  /* 0x000000d6c43c723c */ /* 0x080ff0000000183c */
[----:B------:R-:W-:Y:S08]  /*6570*/  HMMA.16816.F32 R64, R188, R214, R64 ;  /* 0x000000d6bc40723c */ /* 0x000ff00000001840 */
[-C--:B-----5:R-:W-:Y:S08]  /*6580*/  HMMA.16816.F32 R4, R176, R216.reuse, R4 ;  /* 0x000000d8b004723c */ /* 0x0a0ff00000001804 */
[C---:B---3--:R-:W-:Y:S08]  /*6590*/  HMMA.16816.F32 R8, R108.reuse, R216, R8 ;  /* 0x000000d86c08723c */ /* 0x048ff00000001808 */
        /* <DEDUP_REMOVED lines=21> */
[----:B----4-:R-:W4:Y:S09]  /*66f0*/  LDSM.16.M88.4 R4, [R223+0x2400] ;  /* 0x00240000df04783b */ /* 0x010f320000000200 */
[----:B------:R-:W1:Y:S10]  /*6700*/  MUFU.TANH R185, R10 ;  /* 0x0000000a00b97308 */ /* 0x000e740000002400 */
[----:B------:R5:W1:Y:S10]  /*6710*/  MUFU.TANH R192, R11 ;  /* 0x0000000b00c07308 */ /* 0x000a740000002400 */
[----:B------:R1:W1:Y:S10]  /*6720*/  MUFU.TANH R190, R14 ;  /* 0x0000000e00be7308 */ /* 0x0002740000002400 */
[----:B------:R2:W2:Y:S01]  /*6730*/  MUFU.TANH R189, R15 ;  /* 0x0000000f00bd7308 */ /* 0x0004a20000002400 */
[----:B-----5:R-:W5:Y:S01]  /*6740*/  LDSM.16.M88.4 R8, [R223+0x2800] ;  /* 0x00280000df08783b */ /* 0x020f620000000200 */
[-C--:B----4-:R-:W-:Y:S08]  /*6750*/  HMMA.16816.F32 R20, R176, R4.reuse, R20 ;  /* 0x00000004b014723c */ /* 0x090ff00000001814 */
[----:B------:R4:W3:Y:S01]  /*6760*/  MUFU.TANH R180, R16 ;  /* 0x0000001000b47308 */ /* 0x0008e20000002400 */
[C---:B------:R-:W-:Y:S04]  /*6770*/  HMMA.16816.F32 R24, R108.reuse, R4, R24 ;  /* 0x000000046c18723c */ /* 0x040fe80000001818 */
[----:B-1----:R-:W-:Y:S05]  /*6780*/  FMUL.FTZ R14, R17, c[0x0][0x320] ;  /* 0x0000c800110e7a20 */ /* 0x002fea0000410000 */
[----:B------:R1:W1:Y:S01]  /*6790*/  MUFU.TANH R184, R12 ;  /* 0x0000000c00b87308 */ /* 0x0002620000002400 */
[-C--:B------:R-:W-:Y:S03]  /*67a0*/  HMMA.16816.F32 R28, R108, R6.reuse, R28 ;  /* 0x000000066c1c723c */ /* 0x080fe6000000181c */
[----:B--2---:R-:W-:Y:S05]  /*67b0*/  FMUL.FTZ R15, R18, c[0x0][0x320] ;  /* 0x0000c800120f7a20 */ /* 0x004fea0000410000 */
[C---:B------:R-:W-:Y:S01]  /*67c0*/  HMMA.16816.F32 R32, R176.reuse, R6, R32 ;  /* 0x00000006b020723c */ /* 0x040fe20000001820 */
[----:B------:R2:W1:Y:S01]  /*67d0*/  MUFU.TANH R183, R13 ;  /* 0x0000000d00b77308 */ /* 0x0004620000002400 */
[----:B------:R-:W1:Y:S01]  /*67e0*/  LDSM.16.M88.4 R4, [R223+0x2c00] ;  /* 0x002c0000df04783b */ /* 0x000e620000000200 */
[----:B------:R-:W-:Y:S04]  /*67f0*/  DEPBAR.LE SB0, 0x0 ;  /* 0x000080000000791a */ /* 0x000fe80000000000 */
[----:B----4-:R-:W-:Y:S02]  /*6800*/  FMUL.FTZ R16, R19, c[0x0][0x320] ;  /* 0x0000c80013107a20 */ /* 0x010fe40000410000 */
[----:B------:R-:W-:Y:S02]  /*6810*/  FMUL.FTZ R20, R20, c[0x0][0x320] ;  /* 0x0000c80014147a20 */ /* 0x000fe40000410000 */
[----:B------:R-:W4:Y:S01]  /*6820*/  MUFU.TANH R14, R14 ;  /* 0x0000000e000e7308 */ /* 0x000f220000002400 */
        /* <DEDUP_REMOVED lines=67> */
[----:B------:R-:W-:Y:S03]  /*6c60*/  FMUL.FTZ R67, R67, c[0x0][0x320] ;  /* 0x0000c80043437a20 */ /* 0x000fe60000410000 */
        /* <DEDUP_REMOVED lines=39> */
.L_x_34:
[----:B------:R-:W-:Y:S01]  /*6ee0*/  FMNMX.FTZ R0, R181, R3, !PT ;  /* 0x00000003b5007209 */ /* 0x000fe20007810000 */
[----:B------:R-:W-:Y:S01]  /*6ef0*/  STL [R1+0x30], R220 ;  /* 0x000030dc01007387 */ /* 0x000fe20000100800 */
        /* <DEDUP_REMOVED lines=26> */
[----:B--2---:R-:W-:Y:S02]  /*70a0*/  FMNMX.FTZ R4, R182, R100, !PT ;  /* 0x00000064b6047209 */ /* 0x004fe40007810000 */
        /* <DEDUP_REMOVED lines=9> */
[----:B------:R-:W1:Y:S01]  /*7140*/  SHFL.BFLY PT, R7, R0, 0x2, 0x1f ;  /* 0x0c401f0000077f89 */ /* 0x000e6200000e0000 */
        /* <DEDUP_REMOVED lines=8> */
[----:B------:R-:W2:Y:S01]  /*71d0*/  SHFL.BFLY PT, R103, R2, 0x2, 0x1f ;  /* 0x0c401f0002677f89 */ /* 0x000ea200000e0000 */
        /* <DEDUP_REMOVED lines=12> */
[----:B-1----:R-:W-:Y:S02]  /*72a0*/  FMNMX.FTZ R0, R0, R7, !PT ;  /* 0x0000000700007209 */ /* 0x002fe40007810000 */
[----:B--2---:R-:W-:Y:S02]  /*72b0*/  FMNMX.FTZ R103, R2, R103, !PT ;  /* 0x0000006702677209 */ /* 0x004fe40007810000 */
[----:B------:R-:W-:Y:S01]  /*72c0*/  FMNMX.FTZ R2, R229, R5, !PT ;  /* 0x00000005e5027209 */ /* 0x000fe20007810000 */
[----:B------:R-:W1:Y:S01]  /*72d0*/  SHFL.BFLY PT, R105, R0, 0x1, 0x1f ;  /* 0x0c201f0000697f89 */ /* 0x000e6200000e0000 */
[----:B------:R-:W-:Y:S02]  /*72e0*/  FMNMX.FTZ R4, R237, R4, !PT ;  /* 0x00000004ed047209 */ /* 0x000fe40007810000 */
[----:B------:R-:W-:Y:S02]  /*72f0*/  FMNMX.FTZ R2, R232, R2, !PT ;  /* 0x00000002e8027209 */ /* 0x000fe40007810000 */
[----:B------:R-:W-:Y:S02]  /*7300*/  FMNMX.FTZ R4, R238, R4, !PT ;  /* 0x00000004ee047209 */ /* 0x000fe40007810000 */
[----:B------:R-:W-:Y:S01]  /*7310*/  FMNMX.FTZ R2, R233, R2, !PT ;  /* 0x00000002e9027209 */ /* 0x000fe20007810000 */
[----:B------:R-:W2:Y:S01]  /*7320*/  SHFL.BFLY PT, R5, R103, 0x1, 0x1f ;  /* 0x0c201f0067057f89 */ /* 0x000ea200000e0000 */
[----:B------:R-:W-:Y:S02]  /*7330*/  FMNMX.FTZ R4, R179, R4, !PT ;  /* 0x00000004b3047209 */ /* 0x000fe40007810000 */
[----:B------:R-:W-:Y:S02]  /*7340*/  ISETP.GT.AND P0, PT, R245, RZ, PT ;  /* 0x000000fff500720c */ /* 0x000fe40003f04270 */
[----:B------:R-:W-:Y:S05]  /*7350*/  FMNMX.FTZ R4, R234, R4, !PT ;  /* 0x00000004ea047209 */ /* 0x000fea0007810000 */
[----:B------:R-:W3:Y:S01]  /*7360*/  SHFL.BFLY PT, R6, R4, 0x2, 0x1f ;  /* 0x0c401f0004067f89 */ /* 0x000ee200000e0000 */
[----:B-1----:R-:W-:Y:S05]  /*7370*/  FMNMX.FTZ R105, R0, R105, !PT ;  /* 0x0000006900697209 */ /* 0x002fea0007810000 */
[C---:B------:R-:W-:Y:S01]  /*7380*/  FADD.FTZ R0, -R105.reuse, R3 ;  /* 0x0000000369007221 */ /* 0x040fe20000010100 */
[----:B------:R-:W-:Y:S01]  /*7390*/  FMNMX.FTZ R3, R242, R2, !PT ;  /* 0x00000002f2037209 */ /* 0x000fe20007810000 */
[----:B------:R-:W-:Y:S01]  /*73a0*/  FMUL.FTZ R110, R105, c[0x0][0x2d0] ;  /* 0x0000b400696e7a20 */ /* 0x000fe20000410000 */
[----:B--2---:R-:W-:Y:S01]  /*73b0*/  FMNMX.FTZ R103, R103, R5, !PT ;  /* 0x0000000567677209 */ /* 0x004fe20007810000 */
[----:B------:R-:W-:Y:S01]  /*73c0*/  FMUL.FTZ R2, R0, c[0x0][0x2d0] ;  /* 0x0000b40000027a20 */ /* 0x000fe20000410000 */
[----:B------:R-:W-:Y:S01]  /*73d0*/  FMNMX.FTZ R0, R243, R3, !PT ;  /* 0x00000003f3007209 */ /* 0x000fe20007810000 */
[--C-:B------:R-:W-:Y:S02]  /*73e0*/  FFMA.FTZ R40, R194, c[0x0][0x2d0], -R110.reuse ;  /* 0x0000b400c2287a23 */ /* 0x100fe4000001086e */
[----:B------:R-:W1:Y:S01]  /*73f0*/  MUFU.EX2 R102, R2 ;  /* 0x0000000200667308 */ /* 0x000e620000000800 */
[----:B------:R-:W-:Y:S01]  /*7400*/  FMNMX.FTZ R0, R108, R0, !PT ;  /* 0x000000006c007209 */ /* 0x000fe20007810000 */
[----:B------:R-:W-:Y:S02]  /*7410*/  FMUL.FTZ R176, R103, c[0x0][0x2d0] ;  /* 0x0000b40067b07a20 */ /* 0x000fe40000410000 */
[--C-:B------:R-:W-:Y:S01]  /*7420*/  FFMA.FTZ R56, R195, c[0x0][0x2d0], -R110.reuse ;  /* 0x0000b400c3387a23 */ /* 0x100fe2000001086e */
[----:B------:R-:W-:Y:S02]  /*7430*/  FMNMX.FTZ R0, R109, R0, !PT ;  /* 0x000000006d007209 */ /* 0x000fe40007810000 */
[----:B---3--:R-:W-:Y:S03]  /*7440*/  FMNMX.FTZ R4, R4, R6, !PT ;  /* 0x0000000604047209 */ /* 0x008fe60007810000 */
[----:B------:R-:W2:Y:S08]  /*7450*/  SHFL.BFLY PT, R3, R0, 0x2, 0x1f ;  /* 0x0c401f0000037f89 */ /* 0x000eb000000e0000 */
[----:B------:R-:W3:Y:S01]  /*7460*/  SHFL.BFLY PT, R104, R4, 0x1, 0x1f ;  /* 0x0c201f0004687f89 */ /* 0x000ee200000e0000 */
[C---:B-1----:R-:W-:Y:S02]  /*7470*/  FMUL.FTZ R17, R102.reuse, R125 ;  /* 0x0000007d66117220 */ /* 0x042fe40000410000 */
[C---:B------:R-:W-:Y:S02]  /*7480*/  FMUL.FTZ R32, R102.reuse, R140 ;  /* 0x0000008c66207220 */ /* 0x040fe40000410000 */
[C---:B------:R-:W-:Y:S02]  /*7490*/  FMUL.FTZ R33, R102.reuse, R141 ;  /* 0x0000008d66217220 */ /* 0x040fe40000410000 */
[C---:B------:R-:W-:Y:S02]  /*74a0*/  FMUL.FTZ R49, R102.reuse, R157 ;  /* 0x0000009d66317220 */ /* 0x040fe40000410000 */
[----:B------:R-:W-:Y:S01]  /*74b0*/  FMUL.FTZ R65, R102, R173 ;  /* 0x000000ad66417220 */ /* 0x000fe20000410000 */
[----:B--2---:R-:W-:Y:S01]  /*74c0*/  FMNMX.FTZ R0, R0, R3, !PT ;  /* 0x0000000300007209 */ /* 0x004fe20007810000 */
[--C-:B------:R-:W-:Y:S02]  /*74d0*/  FFMA.FTZ R3, R14, c[0x0][0x2d0], -R110.reuse ;  /* 0x0000b4000e037a23 */ /* 0x100fe4000001086e */
[C---:B------:R-:W-:Y:S02]  /*74e0*/  FMUL.FTZ R68, R102.reuse, R68 ;  /* 0x0000004466447220 */ /* 0x040fe40000410000 */
[----:B------:R1:W-:Y:S01]  /*74f0*/  MUFU.EX2 R8, R3 ;  /* 0x0000000300087308 */ /* 0x0003e20000000800 */
[----:B------:R-:W-:Y:S01]  /*7500*/  FMUL.FTZ R69, R102, R69 ;  /* 0x0000004566457220 */ /* 0x000fe20000410000 */
[----:B---3--:R-:W-:Y:S01]  /*7510*/  FMNMX.FTZ R104, R4, R104, !PT ;  /* 0x0000006804687209 */ /* 0x008fe20007810000 */
[----:B------:R-:W-:Y:S02]  /*7520*/  FFMA.FTZ R4, R181, c[0x0][0x2d0], -R110 ;  /* 0x0000b400b5047a23 */ /* 0x000fe4000001086e */
[----:B------:R-:W-:Y:S02]  /*7530*/  FMUL.FTZ R80, R102, R80 ;  /* 0x0000005066507220 */ /* 0x000fe40000410000 */
[C---:B------:R-:W-:Y:S02]  /*7540*/  FMUL.FTZ R111, R104.reuse, c[0x0][0x2d0] ;  /* 0x0000b400686f7a20 */ /* 0x040fe40000410000 */
[----:B------:R-:W-:Y:S01]  /*7550*/  FADD.FTZ R2, -R104, R100 ;  /* 0x0000006468027221 */ /* 0x000fe20000010100 */
[----:B------:R-:W-:Y:S01]  /*7560*/  MUFU.EX2 R181, R4 ;  /* 0x0000000400b57308 */ /* 0x000fe20000000800 */
[--C-:B------:R-:W-:Y:S02]  /*7570*/  FFMA.FTZ R44, R197, c[0x0][0x2d0], -R111.reuse ;  /* 0x0000b400c52c7a23 */ /* 0x100fe4000001086f */
[----:B------:R-:W-:Y:S02]  /*7580*/  FMUL.FTZ R2, R2, c[0x0][0x2d0] ;  /* 0x0000b40002027a20 */ /* 0x000fe40000410000 */
[--C-:B------:R-:W-:Y:S02]  /*7590*/  FFMA.FTZ R48, R199, c[0x0][0x2d0], -R111.reuse ;  /* 0x0000b400c7307a23 */ /* 0x100fe4000001086f */
[--C-:B------:R-:W-:Y:S02]  /*75a0*/  FFMA.FTZ R60, R198, c[0x0][0x2d0], -R111.reuse ;  /* 0x0000b400c63c7a23 */ /* 0x100fe4000001086f */
[--C-:B------:R-:W-:Y:S01]  /*75b0*/  FFMA.FTZ R64, R200, c[0x0][0x2d0], -R111.reuse ;  /* 0x0000b400c8407a23 */ /* 0x100fe2000001086f */
[----:B------:R2:W3:Y:S01]  /*75c0*/  MUFU.EX2 R101, R2 ;  /* 0x0000000200657308 */ /* 0x0004e20000000800 */
[----:B------:R-:W-:Y:S02]  /*75d0*/  FMUL.FTZ R81, R102, R81 ;  /* 0x0000005166517220 */ /* 0x000fe40000410000 */
[--C-:B-1----:R-:W-:Y:S02]  /*75e0*/  FFMA.FTZ R3, R182, c[0x0][0x2d0], -R111.reuse ;  /* 0x0000b400b6037a23 */ /* 0x102fe4000001086f */
[C---:B------:R-:W-:Y:S02]  /*75f0*/  FMUL.FTZ R84, R102.reuse, R84 ;  /* 0x0000005466547220 */ /* 0x040fe40000410000 */
[C---:B------:R-:W-:Y:S02]  /*7600*/  FMUL.FTZ R85, R102.reuse, R85 ;  /* 0x0000005566557220 */ /* 0x040fe40000410000 */
[C---:B------:R-:W-:Y:S01]  /*7610*/  FMUL.FTZ R96, R102.reuse, R96 ;  /* 0x0000006066607220 */ /* 0x040fe20000410000 */
[----:B------:R1:W4:Y:S01]  /*7620*/  MUFU.EX2 R10, R3 ;  /* 0x00000003000a7308 */ /* 0x0003220000000800 */
[----:B------:R-:W-:Y:S09]  /*7630*/  FMUL.FTZ R97, R102, R97 ;  /* 0x0000006166617220 */ /* 0x000ff20000410000 */
[----:B------:R4:W-:Y:S01]  /*7640*/  MUFU.EX2 R140, R64 ;  /* 0x00000040008c7308 */ /* 0x0009e20000000800 */
[----:B--2---:R-:W-:Y:S02]  /*7650*/  FADD.FTZ R2, -R103, R106 ;  /* 0x0000006a67027221 */ /* 0x004fe40000010100 */
[C---:B---3--:R-:W-:Y:S02]  /*7660*/  FMUL.FTZ R7, R101.reuse, R119 ;  /* 0x0000007765077220 */ /* 0x048fe40000410000 */
[----:B------:R-:W-:Y:S02]  /*7670*/  FMUL.FTZ R2, R2, c[0x0][0x2d0] ;  /* 0x0000b40002027a20 */ /* 0x000fe40000410000 */
[C---:B------:R-:W-:Y:S03]  /*7680*/  FMUL.FTZ R18, R101.reuse, R126 ;  /* 0x0000007e65127220 */ /* 0x040fe60000410000 */
[----:B------:R2:W3:Y:S01]  /*7690*/  MUFU.EX2 R100, R2 ;  /* 0x0000000200647308 */ /* 0x0004e20000000800 */
[C---:B------:R-:W-:Y:S02]  /*76a0*/  FMUL.FTZ R19, R101.reuse, R127 ;  /* 0x0000007f65137220 */ /* 0x040fe40000410000 */
[--C-:B-1----:R-:W-:Y:S01]  /*76b0*/  FFMA.FTZ R3, R188, c[0x0][0x2d0], -R111.reuse ;  /* 0x0000b400bc037a23 */ /* 0x102fe2000001086f */
[----:B----4-:R-:W-:Y:S01]  /*76c0*/  MOV R188, R10 ;  /* 0x0000000a00bc7202 */ /* 0x010fe20000000f00 */
[----:B------:R-:W-:Y:S02]  /*76d0*/  FFMA.FTZ R106, R202, c[0x0][0x2d0], -R176 ;  /* 0x0000b400ca6a7a23 */ /* 0x000fe400000108b0 */
[C---:B------:R-:W-:Y:S02]  /*76e0*/  FMUL.FTZ R35, R101.reuse, R143 ;  /* 0x0000008f65237220 */ /* 0x040fe40000410000 */
[C---:B------:R-:W-:Y:S01]  /*76f0*/  FMUL.FTZ R34, R101.reuse, R142 ;  /* 0x0000008e65227220 */ /* 0x040fe20000410000 */
[----:B------:R1:W-:Y:S01]  /*7700*/  MUFU.EX2 R220, R3 ;  /* 0x0000000300dc7308 */ /* 0x0003e20000000800 */
[C---:B------:R-:W-:Y:S02]  /*7710*/  FMUL.FTZ R50, R101.reuse, R158 ;  /* 0x0000009e65327220 */ /* 0x040fe40000410000 */
[C---:B------:R-:W-:Y:S02]  /*7720*/  FMUL.FTZ R51, R101.reuse, R159 ;  /* 0x0000009f65337220 */ /* 0x040fe40000410000 */
[----:B------:R-:W-:Y:S02]  /*7730*/  FMUL.FTZ R64, R102, R172 ;  /* 0x000000ac66407220 */ /* 0x000fe40000410000 */
[C---:B------:R-:W-:Y:S02]  /*7740*/  FMUL.FTZ R66, R101.reuse, R174 ;  /* 0x000000ae65427220 */ /* 0x040fe40000410000 */
[C---:B------:R-:W-:Y:S02]  /*7750*/  FMUL.FTZ R67, R101.reuse, R175 ;  /* 0x000000af65437220 */ /* 0x040fe40000410000 */
[C---:B------:R-:W-:Y:S01]  /*7760*/  FMUL.FTZ R70, R101.reuse, R70 ;  /* 0x0000004665467220 */ /* 0x040fe20000410000 */
[----:B------:R-:W-:Y:S01]  /*7770*/  LDSM.16.MT88.4 R172, [R222+0x1d00] ;  /* 0x001d0000deac783b */ /* 0x000fe20000004200 */
[----:B------:R-:W-:Y:S02]  /*7780*/  FMUL.FTZ R71, R101, R71 ;  /* 0x0000004765477220 */ /* 0x000fe40000410000 */
[--C-:B--2---:R-:W-:Y:S02]  /*7790*/  FFMA.FTZ R2, R186, c[0x0][0x2d0], -R110.reuse ;  /* 0x0000b400ba027a23 */ /* 0x104fe4000001086e */
[C---:B---3--:R-:W-:Y:S02]  /*77a0*/  FMUL.FTZ R12, R100.reuse, R120 ;  /* 0x00000078640c7220 */ /* 0x048fe40000410000 */
[----:B------:R2:W-:Y:S01]  /*77b0*/  MUFU.EX2 R186, R2 ;  /* 0x0000000200ba7308 */ /* 0x0005e20000000800 */
[C---:B------:R-:W-:Y:S02]  /*77c0*/  FMUL.FTZ R13, R100.reuse, R121 ;  /* 0x00000079640d7220 */ /* 0x040fe40000410000 */
[C---:B------:R-:W-:Y:S02]  /*77d0*/  FMUL.FTZ R24, R100.reuse, R132 ;  /* 0x0000008464187220 */ /* 0x040fe40000410000 */
[--C-:B-1----:R-:W-:Y:S02]  /*77e0*/  FFMA.FTZ R3, R15, c[0x0][0x2d0], -R111.reuse ;  /* 0x0000b4000f037a23 */ /* 0x102fe4000001086f */
[C---:B------:R-:W-:Y:S02]  /*77f0*/  FMUL.FTZ R25, R100.reuse, R133 ;  /* 0x0000008564197220 */ /* 0x040fe40000410000 */
[C---:B------:R-:W-:Y:S01]  /*7800*/  FMUL.FTZ R41, R100.reuse, R149 ;  /* 0x0000009564297220 */ /* 0x040fe20000410000 */
[----:B------:R1:W-:Y:S01]  /*7810*/  MUFU.EX2 R6, R3 ;  /* 0x0000000300067308 */ /* 0x0003e20000000800 */
[C---:B------:R-:W-:Y:S02]  /*7820*/  FMUL.FTZ R45, R100.reuse, R153 ;  /* 0x00000099642d7220 */ /* 0x040fe40000410000 */
[C---:B------:R-:W-:Y:S02]  /*7830*/  FMUL.FTZ R57, R100.reuse, R165 ;  /* 0x000000a564397220 */ /* 0x040fe40000410000 */
[C---:B------:R-:W-:Y:S02]  /*7840*/  FMUL.FTZ R61, R100.reuse, R169 ;  /* 0x000000a9643d7220 */ /* 0x040fe40000410000 */
[C---:B------:R-:W-:Y:S02]  /*7850*/  FMUL.FTZ R72, R100.reuse, R72 ;  /* 0x0000004864487220 */ /* 0x040fe40000410000 */
[C---:B------:R-:W-:Y:S01]  /*7860*/  FMUL.FTZ R73, R100.reuse, R73 ;  /* 0x0000004964497220 */ /* 0x040fe20000410000 */
[----:B------:R3:W-:Y:S01]  /*7870*/  MUFU.EX2 R149, R48 ;  /* 0x0000003000957308 */ /* 0x0007e20000000800 */
[C---:B------:R-:W-:Y:S02]  /*7880*/  FMUL.FTZ R76, R100.reuse, R76 ;  /* 0x0000004c644c7220 */ /* 0x040fe40000410000 */
[----:B------:R-:W-:Y:S02]  /*7890*/  FMUL.FTZ R77, R100, R77 ;  /* 0x0000004d644d7220 */ /* 0x000fe40000410000 */
[----:B--2---:R-:W-:Y:S02]  /*78a0*/  FFMA.FTZ R2, R180, c[0x0][0x2d0], -R110 ;  /* 0x0000b400b4027a23 */ /* 0x004fe4000001086e */
[C---:B------:R-:W-:Y:S02]  /*78b0*/  FMUL.FTZ R82, R101.reuse, R82 ;  /* 0x0000005265527220 */ /* 0x040fe40000410000 */
[C---:B------:R-:W-:Y:S01]  /*78c0*/  FMUL.FTZ R83, R101.reuse, R83 ;  /* 0x0000005365537220 */ /* 0x040fe20000410000 */
[----:B------:R2:W4:Y:S01]  /*78d0*/  MUFU.EX2 R9, R2 ;  /* 0x0000000200097308 */ /* 0x0005220000000800 */
[C---:B------:R-:W-:Y:S02]  /*78e0*/  FMUL.FTZ R86, R101.reuse, R86 ;  /* 0x0000005665567220 */ /* 0x040fe40000410000 */
[----:B------:R-:W-:Y:S02]  /*78f0*/  FMUL.FTZ R87, R101, R87 ;  /* 0x0000005765577220 */ /* 0x000fe40000410000 */
[--C-:B-1----:R-:W-:Y:S02]  /*7900*/  FFMA.FTZ R3, R187, c[0x0][0x2d0], -R176.reuse ;  /* 0x0000b400bb037a23 */ /* 0x102fe400000108b0 */
[C---:B------:R-:W-:Y:S02]  /*7910*/  FMUL.FTZ R88, R100.reuse, R88 ;  /* 0x0000005864587220 */ /* 0x040fe40000410000 */
[C---:B------:R-:W-:Y:S01]  /*7920*/  FMUL.FTZ R89, R100.reuse, R89 ;  /* 0x0000005964597220 */ /* 0x040fe20000410000 */
[----:B------:R1:W-:Y:S01]  /*7930*/  MUFU.EX2 R182, R3 ;  /* 0x0000000300b67308 */ /* 0x0003e20000000800 */
[C---:B------:R-:W-:Y:S02]  /*7940*/  FMUL.FTZ R92, R100.reuse, R92 ;  /* 0x0000005c645c7220 */ /* 0x040fe40000410000 */
[----:B------:R-:W-:Y:S02]  /*7950*/  FMUL.FTZ R93, R100, R93 ;  /* 0x0000005d645d7220 */ /* 0x000fe40000410000 */
[----:B---3--:R-:W-:Y:S02]  /*7960*/  FMUL.FTZ R48, R102, R156 ;  /* 0x0000009c66307220 */ /* 0x008fe40000410000 */
[C---:B------:R-:W-:Y:S01]  /*7970*/  FMUL.FTZ R98, R101.reuse, R98 ;  /* 0x0000006265627220 */ /* 0x040fe20000410000 */
[----:B------:R-:W-:Y:S01]  /*7980*/  LDSM.16.MT88.4 R156, [R221+0x1d00] ;  /* 0x001d0000dd9c783b */ /* 0x000fe20000004200 */
[----:B------:R-:W-:Y:S07]  /*7990*/  FMUL.FTZ R99, R101, R99 ;  /* 0x0000006365637220 */ /* 0x000fee0000410000 */
[----:B--2---:R-:W2:Y:S01]  /*79a0*/  SHFL.BFLY PT, R2, R0, 0x1, 0x1f ;  /* 0x0c201f0000027f89 */ /* 0x004ea200000e0000 */
[--C-:B-1----:R-:W-:Y:S04]  /*79b0*/  FFMA.FTZ R3, R191, c[0x0][0x2d0], -R176.reuse ;  /* 0x0000b400bf037a23 */ /* 0x102fe800000108b0 */
[----:B------:R1:W-:Y:S01]  /*79c0*/  MUFU.EX2 R187, R3 ;  /* 0x0000000300bb7308 */ /* 0x0003e20000000800 */
[----:B--2---:R-:W-:Y:S01]  /*79d0*/  FMNMX.FTZ R2, R2, R0, !PT ;  /* 0x0000000002027209 */ /* 0x004fe20007810000 */
[----:B------:R-:W-:Y:S02]  /*79e0*/  FFMA.FTZ R0, R16, c[0x0][0x2d0], -R111 ;  /* 0x0000b40010007a23 */ /* 0x000fe4000001086f */
[----:B------:R-:W-:Y:S06]  /*79f0*/  FMUL.FTZ R16, R102, R124 ;  /* 0x0000007c66107220 */ /* 0x000fec0000410000 */
[----:B------:R2:W-:Y:S01]  /*7a00*/  MUFU.EX2 R29, R0 ;  /* 0x00000000001d7308 */ /* 0x0005e20000000800 */
[----:B------:R-:W-:Y:S01]  /*7a10*/  LDSM.16.MT88.4 R124, [R221+0x2100] ;  /* 0x00210000dd7c783b */ /* 0x000fe20000004200 */
[--C-:B-1----:R-:W-:Y:S01]  /*7a20*/  FFMA.FTZ R3, R184, c[0x0][0x2d0], -R176.reuse ;  /* 0x0000b400b8037a23 */ /* 0x102fe200000108b0 */
[----:B----4-:R-:W-:Y:S01]  /*7a30*/  MOV R184, R9 ;  /* 0x0000000900b87202 */ /* 0x010fe20000000f00 */
[----:B------:R-:W-:Y:S06]  /*7a40*/  FMUL.FTZ R9, R100, R113 ;  /* 0x0000007164097220 */ /* 0x000fec0000410000 */
[----:B------:R1:W-:Y:S01]  /*7a50*/  MUFU.EX2 R5, R3 ;  /* 0x0000000300057308 */ /* 0x0003e20000000800 */
[----:B--2---:R-:W-:Y:S04]  /*7a60*/  FADD.FTZ R0, -R2, R107 ;  /* 0x0000006b02007221 */ /* 0x004fe80000010100 */
[----:B------:R-:W-:Y:S06]  /*7a70*/  FMUL.FTZ R0, R0, c[0x0][0x2d0] ;  /* 0x0000b40000007a20 */ /* 0x000fec0000410000 */
[----:B------:R-:W2:Y:S01]  /*7a80*/  MUFU.EX2 R0, R0 ;  /* 0x0000000000007308 */ /* 0x000ea20000000800 */
[--C-:B-1----:R-:W-:Y:S09]  /*7a90*/  FFMA.FTZ R3, R183, c[0x0][0x2d0], -R176.reuse ;  /* 0x0000b400b7037a23 */ /* 0x102ff200000108b0 */
[----:B------:R1:W3:Y:S10]  /*7aa0*/  MUFU.EX2 R28, R3 ;  /* 0x00000003001c7308 */ /* 0x0002f40000000800 */
[----:B------:R4:W-:Y:S01]  /*7ab0*/  MUFU.EX2 R183, R40 ;  /* 0x0000002800b77308 */ /* 0x0009e20000000800 */
[C---:B--2---:R-:W-:Y:S02]  /*7ac0*/  FMUL.FTZ R10, R0.reuse, R114 ;  /* 0x00000072000a7220 */ /* 0x044fe40000410000 */
[C---:B------:R-:W-:Y:S02]  /*7ad0*/  FMUL.FTZ R11, R0.reuse, R115 ;  /* 0x00000073000b7220 */ /* 0x040fe40000410000 */
[C---:B------:R-:W-:Y:S02]  /*7ae0*/  FMUL.FTZ R14, R0.reuse, R122 ;  /* 0x0000007a000e7220 */ /* 0x040fe40000410000 */
[C---:B------:R-:W-:Y:S02]  /*7af0*/  FMUL.FTZ R15, R0.reuse, R123 ;  /* 0x0000007b000f7220 */ /* 0x040fe40000410000 */
[----:B------:R-:W-:Y:S01]  /*7b00*/  FMUL.FTZ R26, R0, R134 ;  /* 0x00000086001a7220 */ /* 0x000fe20000410000 */
[----:B------:R-:W-:Y:S01]  /*7b10*/  MOV R134, R29 ;  /* 0x0000001d00867202 */ /* 0x000fe20000000f00 */
[----:B-1----:R-:W-:Y:S01]  /*7b20*/  FMUL.FTZ R3, R2, c[0x0][0x2d0] ;  /* 0x0000b40002037a20 */ /* 0x002fe20000410000 */
[----:B---3--:R-:W-:Y:S01]  /*7b30*/  MOV R133, R28 ;  /* 0x0000001c00857202 */ /* 0x008fe20000000f00 */
[----:B------:R-:W-:Y:S01]  /*7b40*/  FMUL.FTZ R43, R0, R151 ;  /* 0x00000097002b7220 */ /* 0x000fe20000410000 */
[----:B------:R-:W1:Y:S01]  /*7b50*/  LDSM.16.MT88.4 R120, [R222+0x1100] ;  /* 0x00110000de78783b */ /* 0x000e620000004200 */
[--C-:B------:R-:W-:Y:S01]  /*7b60*/  FFMA.FTZ R4, R185, c[0x0][0x2d0], -R3.reuse ;  /* 0x0000b400b9047a23 */ /* 0x100fe20000010803 */
[----:B------:R-:W-:Y:S01]  /*7b70*/  MOV R185, R6 ;  /* 0x0000000600b97202 */ /* 0x000fe20000000f00 */
[----:B------:R-:W-:Y:S02]  /*7b80*/  FMUL.FTZ R6, R101, R118 ;  /* 0x0000007665067220 */ /* 0x000fe40000410000 */
[----:B------:R2:W-:Y:S01]  /*7b90*/  MUFU.EX2 R180, R4 ;  /* 0x0000000400b47308 */ /* 0x0005e20000000800 */
[----:B------:R-:W-:Y:S01]  /*7ba0*/  F2FP.PACK_AB R119, R29, R185 ;  /* 0x000000b91d77723e */ /* 0x000fe200000000ff */
[----:B------:R-:W-:Y:S02]  /*7bb0*/  FMUL.FTZ R29, R100, R137 ;  /* 0x00000089641d7220 */ /* 0x000fe40000410000 */
[C---:B------:R-:W-:Y:S02]  /*7bc0*/  FMUL.FTZ R30, R0.reuse, R138 ;  /* 0x0000008a001e7220 */ /* 0x040fe40000410000 */
[----:B------:R-:W-:Y:S02]  /*7bd0*/  FMUL.FTZ R31, R0, R139 ;  /* 0x0000008b001f7220 */ /* 0x000fe40000410000 */
[----:B----4-:R-:W-:Y:S01]  /*7be0*/  FMUL.FTZ R40, R100, R148 ;  /* 0x0000009464287220 */ /* 0x010fe20000410000 */
[----:B------:R-:W-:Y:S01]  /*7bf0*/  MOV R148, R187 ;  /* 0x000000bb00947202 */ /* 0x000fe20000000f00 */
[C---:B------:R-:W-:Y:S01]  /*7c00*/  FMUL.FTZ R42, R0.reuse, R150 ;  /* 0x00000096002a7220 */ /* 0x040fe20000410000 */
[----:B------:R3:W-:Y:S01]  /*7c10*/  MUFU.EX2 R139, R56 ;  /* 0x00000038008b7308 */ /* 0x0007e20000000800 */
[C---:B------:R-:W-:Y:S01]  /*7c20*/  FMUL.FTZ R46, R0.reuse, R154 ;  /* 0x0000009a002e7220 */ /* 0x040fe20000410000 */
[----:B------:R-:W-:Y:S01]  /*7c30*/  MOV R150, R188 ;  /* 0x000000bc00967202 */ /* 0x000fe20000000f00 */
[C---:B------:R-:W-:Y:S02]  /*7c40*/  FMUL.FTZ R47, R0.reuse, R155 ;  /* 0x0000009b002f7220 */ /* 0x040fe40000410000 */
[C---:B------:R-:W-:Y:S02]  /*7c50*/  FMUL.FTZ R58, R0.reuse, R166 ;  /* 0x000000a6003a7220 */ /* 0x040fe40000410000 */
[C---:B------:R-:W-:Y:S02]  /*7c60*/  FMUL.FTZ R59, R0.reuse, R167 ;  /* 0x000000a7003b7220 */ /* 0x040fe40000410000 */
[C---:B------:R-:W-:Y:S01]  /*7c70*/  FMUL.FTZ R62, R0.reuse, R170 ;  /* 0x000000aa003e7220 */ /* 0x040fe20000410000 */
[----:B------:R4:W-:Y:S01]  /*7c80*/  MUFU.EX2 R155, R60 ;  /* 0x0000003c009b7308 */ /* 0x0009e20000000800 */
[----:B------:R-:W-:Y:S02]  /*7c90*/  FMUL.FTZ R63, R0, R171 ;  /* 0x000000ab003f7220 */ /* 0x000fe40000410000 */
[--C-:B--2---:R-:W-:Y:S01]  /*7ca0*/  FFMA.FTZ R4, R192, c[0x0][0x2d0], -R3.reuse ;  /* 0x0000b400c0047a23 */ /* 0x104fe20000010803 */
[----:B------:R-:W-:Y:S01]  /*7cb0*/  MOV R192, R5 ;  /* 0x0000000500c07202 */ /* 0x000fe20000000f00 */
[----:B------:R-:W-:Y:S01]  /*7cc0*/  FMUL.FTZ R5, R102, R117 ;  /* 0x0000007566057220 */ /* 0x000fe20000410000 */
[----:B------:R-:W-:Y:S01]  /*7cd0*/  F2FP.PACK_AB R117, R220, R188 ;  /* 0x000000bcdc75723e */ /* 0x000fe200000000ff */
[----:B------:R-:W-:Y:S01]  /*7ce0*/  FMUL.FTZ R74, R0, R74 ;  /* 0x0000004a004a7220 */ /* 0x000fe20000410000 */
[----:B------:R-:W-:Y:S01]  /*7cf0*/  F2FP.PACK_AB R114, R28, R192 ;  /* 0x000000c01c72723e */ /* 0x000fe200000000ff */
[----:B------:R-:W-:Y:S01]  /*7d00*/  FMUL.FTZ R28, R100, R136 ;  /* 0x00000088641c7220 */ /* 0x000fe20000410000 */
[----:B------:R2:W1:Y:S01]  /*7d10*/  MUFU.EX2 R191, R4 ;  /* 0x0000000400bf7308 */ /* 0x0004620000000800 */
[C---:B------:R-:W-:Y:S02]  /*7d20*/  FMUL.FTZ R75, R0.reuse, R75 ;  /* 0x0000004b004b7220 */ /* 0x040fe40000410000 */
[----:B------:R-:W-:Y:S02]  /*7d30*/  FMUL.FTZ R78, R0, R78 ;  /* 0x0000004e004e7220 */ /* 0x000fe40000410000 */
[----:B---3--:R-:W-:Y:S02]  /*7d40*/  FMUL.FTZ R56, R100, R164 ;  /* 0x000000a464387220 */ /* 0x008fe40000410000 */
[C---:B------:R-:W-:Y:S02]  /*7d50*/  FMUL.FTZ R79, R0.reuse, R79 ;  /* 0x0000004f004f7220 */ /* 0x040fe40000410000 */
[C---:B------:R-:W-:Y:S01]  /*7d60*/  FMUL.FTZ R90, R0.reuse, R90 ;  /* 0x0000005a005a7220 */ /* 0x040fe20000410000 */
[----:B------:R3:W-:Y:S01]  /*7d70*/  MUFU.EX2 R136, R44 ;  /* 0x0000002c00887308 */ /* 0x0007e20000000800 */
[C---:B------:R-:W-:Y:S02]  /*7d80*/  FMUL.FTZ R91, R0.reuse, R91 ;  /* 0x0000005b005b7220 */ /* 0x040fe40000410000 */
[----:B------:R-:W-:Y:S02]  /*7d90*/  FMUL.FTZ R94, R0, R94 ;  /* 0x0000005e005e7220 */ /* 0x000fe40000410000 */
[----:B----4-:R-:W-:Y:S02]  /*7da0*/  FMUL.FTZ R60, R100, R168 ;  /* 0x000000a8643c7220 */ /* 0x010fe40000410000 */
[----:B------:R-:W-:Y:S02]  /*7db0*/  FMUL.FTZ R95, R0, R95 ;  /* 0x0000005f005f7220 */ /* 0x000fe40000410000 */
[--C-:B------:R-:W-:Y:S02]  /*7dc0*/  FFMA.FTZ R108, R108, c[0x0][0x2d0], -R3.reuse ;  /* 0x0000b4006c6c7a23 */ /* 0x100fe40000010803 */
[--C-:B--2---:R-:W-:Y:S01]  /*7dd0*/  FFMA.FTZ R4, R190, c[0x0][0x2d0], -R3.reuse ;  /* 0x0000b400be047a23 */ /* 0x104fe20000010803 */
[----:B-1----:R-:W-:Y:S03]  /*7de0*/  F2FP.PACK_AB R113, R191, R180 ;  /* 0x000000b4bf71723e */ /* 0x002fe600000000ff */
[----:B------:R1:W-:Y:S01]  /*7df0*/  MUFU.EX2 R190, R4 ;  /* 0x0000000400be7308 */ /* 0x0003e20000000800 */
[C---:B---3--:R-:W-:Y:S02]  /*7e00*/  FMUL.FTZ R44, R100.reuse, R152 ;  /* 0x00000098642c7220 */ /* 0x048fe40000410000 */
[--C-:B-1----:R-:W-:Y:S01]  /*7e10*/  FFMA.FTZ R4, R189, c[0x0][0x2d0], -R3.reuse ;  /* 0x0000b400bd047a23 */ /* 0x102fe20000010803 */
[----:B------:R-:W-:Y:S01]  /*7e20*/  MOV R189, R8 ;  /* 0x0000000800bd7202 */ /* 0x000fe20000000f00 */
[----:B------:R-:W-:Y:S01]  /*7e30*/  FMUL.FTZ R8, R100, R112 ;  /* 0x0000007064087220 */ /* 0x000fe20000410000 */
[----:B------:R-:W-:Y:S04]  /*7e40*/  F2FP.PACK_AB R112, R187, R182 ;  /* 0x000000b6bb70723e */ /* 0x000fe800000000ff */
[----:B------:R1:W2:Y:S01]  /*7e50*/  MUFU.EX2 R27, R4 ;  /* 0x00000004001b7308 */ /* 0x0002a20000000800 */
[----:B------:R-:W-:Y:S01]  /*7e60*/  F2FP.PACK_AB R118, R189, R184 ;  /* 0x000000b8bd76723e */ /* 0x000fe200000000ff */
[----:B-1----:R-:W-:Y:S01]  /*7e70*/  FMUL.FTZ R4, R102, R116 ;  /* 0x0000007466047220 */ /* 0x002fe20000410000 */
[----:B------:R-:W-:Y:S02]  /*7e80*/  F2FP.PACK_AB R116, R186, R181 ;  /* 0x000000b5ba74723e */ /* 0x000fe400000000ff */
[----:B--2---:R-:W-:Y:S02]  /*7e90*/  F2FP.PACK_AB R115, R27, R190 ;  /* 0x000000be1b73723e */ /* 0x004fe400000000ff */
[----:B------:R-:W-:Y:S01]  /*7ea0*/  MOV R132, R27 ;  /* 0x0000001b00847202 */ /* 0x000fe20000000f00 */
[----:B------:R-:W-:Y:S02]  /*7eb0*/  FMUL.FTZ R27, R0, R135 ;  /* 0x00000087001b7220 */ /* 0x000fe40000410000 */
[-C--:B------:R-:W-:Y:S01]  /*7ec0*/  HMMA.16816.F32 R4, R116, R20.reuse, R4 ;  /* 0x000000147404723c */ /* 0x080fe20000001804 */
[----:B------:R1:W-:Y:S07]  /*7ed0*/  MUFU.EX2 R135, R106 ;  /* 0x0000006a00877308 */ /* 0x0003ee0000000800 */
[C---:B------:R-:W-:Y:S07]  /*7ee0*/  HMMA.16816.F32 R8, R112.reuse, R20, R8 ;  /* 0x000000147008723c */ /* 0x040fee0000001808 */
[C---:B------:R-:W-:Y:S01]  /*7ef0*/  FMUL.FTZ R20, R102.reuse, R128 ;  /* 0x0000008066147220 */ /* 0x040fe20000410000 */
[-C--:B------:R-:W-:Y:S04]  /*7f00*/  HMMA.16816.F32 R12, R112, R22.reuse, R12 ;  /* 0x00000016700c723c */ /* 0x080fe8000000180c */
[C---:B------:R-:W-:Y:S04]  /*7f10*/  FMUL.FTZ R21, R102.reuse, R129 ;  /* 0x0000008166157220 */ /* 0x040fe80000410000 */
[C---:B------:R-:W-:Y:S04]  /*7f20*/  HMMA.16816.F32 R16, R116.reuse, R22, R16 ;  /* 0x000000167410723c */ /* 0x040fe80000001810 */
[----:B-1----:R-:W-:Y:S03]  /*7f30*/  FFMA.FTZ R106, R201, c[0x0][0x2d0], -R176 ;  /* 0x0000b400c96a7a23 */ /* 0x002fe600000108b0 */
[C---:B------:R-:W-:Y:S01]  /*7f40*/  FMUL.FTZ R22, R101.reuse, R130 ;  /* 0x0000008265167220 */ /* 0x040fe20000410000 */
[----:B------:R1:W-:Y:S01]  /*7f50*/  MUFU.EX2 R151, R106 ;  /* 0x0000006a00977308 */ /* 0x0003e20000000800 */
[----:B------:R-:W-:Y:S02]  /*7f60*/  FMUL.FTZ R23, R101, R131 ;  /* 0x0000008365177220 */ /* 0x000fe40000410000 */
[----:B------:R-:W-:Y:S05]  /*7f70*/  LDSM.16.MT88.4 R128, [R222+0x500] ;  /* 0x00050000de80783b */ /* 0x000fea0000004200 */
[-C--:B------:R-:W-:Y:S08]  /*7f80*/  HMMA.16816.F32 R20, R116, R36.reuse, R20 ;  /* 0x000000247414723c */ /* 0x080ff00000001814 */
[C---:B------:R-:W-:Y:S07]  /*7f90*/  HMMA.16816.F32 R24, R112.reuse, R36, R24 ;  /* 0x000000247018723c */ /* 0x040fee0000001818 */
[--C-:B------:R-:W-:Y:S01]  /*7fa0*/  FFMA.FTZ R36, R193, c[0x0][0x2d0], -R110.reuse ;  /* 0x0000b400c1247a23 */ /* 0x100fe2000001086e */
[-C--:B------:R-:W-:Y:S03]  /*7fb0*/  HMMA.16816.F32 R28, R112, R38.reuse, R28 ;  /* 0x00000026701c723c */ /* 0x080fe6000000181c */
[----:B------:R2:W3:Y:S01]  /*7fc0*/  MUFU.EX2 R137, R36 ;  /* 0x0000002400897308 */ /* 0x0004e20000000800 */
[--C-:B-1----:R-:W-:Y:S02]  /*7fd0*/  FFMA.FTZ R106, R203, c[0x0][0x2d0], -R3.reuse ;  /* 0x0000b400cb6a7a23 */ /* 0x102fe40000010803 */
[C---:B------:R-:W-:Y:S01]  /*7fe0*/  FMUL.FTZ R37, R102.reuse, R145 ;  /* 0x0000009166257220 */ /* 0x040fe20000410000 */
[----:B------:R-:W-:Y:S01]  /*7ff0*/  MOV R145, R185 ;  /* 0x000000b900917202 */ /* 0x000fe20000000f00 */
[C---:B------:R-:W-:Y:S05]  /*8000*/  HMMA.16816.F32 R32, R116.reuse, R38, R32 ;  /* 0x000000267420723c */ /* 0x040fea0000001820 */
[----:B------:R1:W-:Y:S02]  /*8010*/  MUFU.EX2 R152, R106 ;  /* 0x0000006a00987308 */ /* 0x0003e40000000800 */
[C---:B------:R-:W-:Y:S01]  /*8020*/  FMUL.FTZ R38, R101.reuse, R146 ;  /* 0x0000009265267220 */ /* 0x040fe20000410000 */
[----:B------:R-:W-:Y:S01]  /*8030*/  MOV R146, R184 ;  /* 0x000000b800927202 */ /* 0x000fe20000000f00 */
[----:B------:R-:W-:Y:S03]  /*8040*/  FMUL.FTZ R39, R101, R147 ;  /* 0x0000009365277220 */ /* 0x000fe60000410000 */
[----:B------:R-:W-:Y:S01]  /*8050*/  MOV R147, R191 ;  /* 0x000000bf00937202 */ /* 0x000fe20000000f00 */
[----:B--2---:R-:W-:Y:S01]  /*8060*/  FMUL.FTZ R36, R102, R144 ;  /* 0x0000009066247220 */ /* 0x004fe20000410000 */
[----:B------:R-:W-:Y:S06]  /*8070*/  MOV R144, R192 ;  /* 0x000000c000907202 */ /* 0x000fec0000000f00 */
[-C--:B------:R-:W-:Y:S03]  /*8080*/  HMMA.16816.F32 R36, R116, R52.reuse, R36 ;  /* 0x000000347424723c */ /* 0x080fe60000001824 */
[--C-:B-1----:R-:W-:Y:S04]  /*8090*/  FFMA.FTZ R106, R204, c[0x0][0x2d0], -R3.reuse ;  /* 0x0000b400cc6a7a23 */ /* 0x102fe80000010803 */
[----:B------:R1:W-:Y:S01]  /*80a0*/  MUFU.EX2 R153, R106 ;  /* 0x0000006a00997308 */ /* 0x0003e20000000800 */
[C---:B------:R-:W-:Y:S07]  /*80b0*/  HMMA.16816.F32 R40, R112.reuse, R52, R40 ;  /* 0x000000347028723c */ /* 0x040fee0000001828 */
[----:B------:R-:W-:Y:S01]  /*80c0*/  FFMA.FTZ R52, R196, c[0x0][0x2d0], -R110 ;  /* 0x0000b400c4347a23 */ /* 0x000fe2000001086e */
[-C--:B------:R-:W-:Y:S03]  /*80d0*/  HMMA.16816.F32 R44, R112, R54.reuse, R44 ;  /* 0x00000036702c723c */ /* 0x080fe6000000182c */
[----:B------:R2:W4:Y:S01]  /*80e0*/  MUFU.EX2 R154, R52 ;  /* 0x00000034009a7308 */ /* 0x0005220000000800 */
[C---:B------:R-:W-:Y:S01]  /*80f0*/  FMUL.FTZ R53, R102.reuse, R161 ;  /* 0x000000a166357220 */ /* 0x040fe20000410000 */
[----:B------:R-:W-:Y:S03]  /*8100*/  MOV R161, R186 ;  /* 0x000000ba00a17202 */ /* 0x000fe60000000f00 */
[C---:B------:R-:W-:Y:S04]  /*8110*/  HMMA.16816.F32 R48, R116.reuse, R54, R48 ;  /* 0x000000367430723c */ /* 0x040fe80000001830 */
[--C-:B-1----:R-:W-:Y:S03]  /*8120*/  FFMA.FTZ R106, R205, c[0x0][0x2d0], -R176.reuse ;  /* 0x0000b400cd6a7a23 */ /* 0x102fe600000108b0 */
[C---:B------:R-:W-:Y:S02]  /*8130*/  FMUL.FTZ R54, R101.reuse, R162 ;  /* 0x000000a265367220 */ /* 0x040fe40000410000 */
[----:B------:R-:W-:Y:S03]  /*8140*/  FMUL.FTZ R55, R101, R163 ;  /* 0x000000a365377220 */ /* 0x000fe60000410000 */
[----:B--2---:R-:W-:Y:S02]  /*8150*/  FMUL.FTZ R52, R102, R160 ;  /* 0x000000a066347220 */ /* 0x004fe40000410000 */
[----:B------:R1:W-:Y:S05]  /*8160*/  MUFU.EX2 R160, R106 ;  /* 0x0000006a00a07308 */ /* 0x0003ea0000000800 */
[-C--:B------:R-:W-:Y:S08]  /*8170*/  HMMA.16816.F32 R52, R116, R120.reuse, R52 ;  /* 0x000000787434723c */ /* 0x080ff00000001834 */
[C---:B------:R-:W-:Y:S08]  /*8180*/  HMMA.16816.F32 R56, R112.reuse, R120, R56 ;  /* 0x000000787038723c */ /* 0x040ff00000001838 */
[-C--:B------:R-:W-:Y:S04]  /*8190*/  HMMA.16816.F32 R60, R112, R122.reuse, R60 ;  /* 0x0000007a703c723c */ /* 0x080fe8000000183c */
[----:B-1----:R-:W-:Y:S04]  /*81a0*/  FFMA.FTZ R106, R206, c[0x0][0x2d0], -R176 ;  /* 0x0000b400ce6a7a23 */ /* 0x002fe800000108b0 */
[C---:B------:R-:W-:Y:S01]  /*81b0*/  HMMA.16816.F32 R64, R116.reuse, R122, R64 ;  /* 0x0000007a7440723c */ /* 0x040fe20000001840 */
[----:B------:R1:W2:Y:S01]  /*81c0*/  MUFU.EX2 R141, R106 ;  /* 0x0000006a008d7308 */ /* 0x0002a20000000800 */
[----:B------:R-:W2:Y:S06]  /*81d0*/  LDSM.16.MT88.4 R120, [R222+0x2100] ;  /* 0x00210000de78783b */ /* 0x000eac0000004200 */
[-C--:B------:R-:W-:Y:S08]  /*81e0*/  HMMA.16816.F32 R68, R116, R124.reuse, R68 ;  /* 0x0000007c7444723c */ /* 0x080ff00000001844 */
[C---:B------:R-:W-:Y:S08]  /*81f0*/  HMMA.16816.F32 R72, R112.reuse, R124, R72 ;  /* 0x0000007c7048723c */ /* 0x040ff00000001848 */
[-C--:B------:R-:W-:Y:S04]  /*8200*/  HMMA.16816.F32 R76, R112, R126.reuse, R76 ;  /* 0x0000007e704c723c */ /* 0x080fe8000000184c */
[--C-:B-1----:R-:W-:Y:S04]  /*8210*/  FFMA.FTZ R106, R207, c[0x0][0x2d0], -R3.reuse ;  /* 0x0000b400cf6a7a23 */ /* 0x102fe80000010803 */
[C---:B------:R-:W-:Y:S01]  /*8220*/  HMMA.16816.F32 R80, R116.reuse, R126, R80 ;  /* 0x0000007e7450723c */ /* 0x040fe20000001850 */
[----:B------:R1:W-:Y:S01]  /*8230*/  MUFU.EX2 R138, R106 ;  /* 0x0000006a008a7308 */ /* 0x0003e20000000800 */
[----:B------:R-:W4:Y:S06]  /*8240*/  LDSM.16.MT88.4 R124, [R221+0x500] ;  /* 0x00050000dd7c783b */ /* 0x000f2c0000004200 */
[-C--:B--2---:R-:W-:Y:S08]  /*8250*/  HMMA.16816.F32 R84, R116, R120.reuse, R84 ;  /* 0x000000787454723c */ /* 0x084ff00000001854 */
[C---:B------:R-:W-:Y:S04]  /*8260*/  HMMA.16816.F32 R88, R112.reuse, R120, R88 ;  /* 0x000000787058723c */ /* 0x040fe80000001858 */
[----:B-1----:R-:W-:Y:S04]  /*8270*/  FFMA.FTZ R106, R208, c[0x0][0x2d0], -R3 ;  /* 0x0000b400d06a7a23 */ /* 0x002fe80000010803 */
[-C--:B------:R-:W-:Y:S01]  /*8280*/  HMMA.16816.F32 R92, R112, R122.reuse, R92 ;  /* 0x0000007a705c723c */ /* 0x080fe2000000185c */
[----:B------:R1:W2:Y:S06]  /*8290*/  MUFU.EX2 R107, R106 ;  /* 0x0000006a006b7308 */ /* 0x0002ac0000000800 */
[----:B---3--:R-:W-:Y:S01]  /*82a0*/  F2FP.PACK_AB R112, R183, R137 ;  /* 0x00000089b770723e */ /* 0x008fe200000000ff */
[----:B------:R-:W-:Y:S01]  /*82b0*/  HMMA.16816.F32 R96, R116, R122, R96 ;  /* 0x0000007a7460723c */ /* 0x000fe20000001860 */
[----:B------:R-:W3:Y:S03]  /*82c0*/  LDSM.16.MT88.4 R120, [R221+0x1500] ;  /* 0x00150000dd78783b */ /* 0x000ee60000004200 */
[----:B------:R-:W-:Y:S02]  /*82d0*/  F2FP.PACK_AB R115, R140, R155 ;  /* 0x0000009b8c73723e */ /* 0x000fe400000000ff */
[----:B------:R-:W-:Y:S02]  /*82e0*/  F2FP.PACK_AB R113, R149, R136 ;  /* 0x000000889571723e */ /* 0x000fe400000000ff */
[----:B----4-:R-:W-:Y:S04]  /*82f0*/  F2FP.PACK_AB R114, R139, R154 ;  /* 0x0000009a8b72723e */ /* 0x010fe800000000ff */
[----:B------:R-:W-:Y:S02]  /*8300*/  F2FP.PACK_AB R118, R141, R160 ;  /* 0x000000a08d76723e */ /* 0x000fe400000000ff */
[----:B------:R-:W-:Y:S01]  /*8310*/  F2FP.PACK_AB R116, R151, R135 ;  /* 0x000000879774723e */ /* 0x000fe200000000ff */
[-C--:B------:R-:W-:Y:S05]  /*8320*/  HMMA.16816.F32 R4, R112, R124.reuse, R4 ;  /* 0x0000007c7004723c */ /* 0x080fea0000001804 */
[--C-:B-1----:R-:W-:Y:S01]  /*8330*/  FFMA.FTZ R106, R213, c[0x0][0x2d0], -R110.reuse ;  /* 0x0000b400d56a7a23 */ /* 0x102fe2000001086e */
[----:B------:R-:W-:Y:S02]  /*8340*/  F2FP.PACK_AB R117, R153, R152 ;  /* 0x000000989975723e */ /* 0x000fe400000000ff */
[----:B--2---:R-:W-:Y:S01]  /*8350*/  F2FP.PACK_AB R119, R107, R138 ;  /* 0x0000008a6b77723e */ /* 0x004fe200000000ff */
[----:B------:R1:W-:Y:S06]  /*8360*/  MUFU.EX2 R252, R106 ;  /* 0x0000006a00fc7308 */ /* 0x0003ec0000000800 */
[C---:B------:R-:W-:Y:S08]  /*8370*/  HMMA.16816.F32 R8, R116.reuse, R124, R8 ;  /* 0x0000007c7408723c */ /* 0x040ff00000001808 */
[-C--:B------:R-:W-:Y:S08]  /*8380*/  HMMA.16816.F32 R12, R116, R126.reuse, R12 ;  /* 0x0000007e740c723c */ /* 0x080ff0000000180c */
[C---:B------:R-:W-:Y:S01]  /*8390*/  HMMA.16816.F32 R16, R112.reuse, R126, R16 ;  /* 0x0000007e7010723c */ /* 0x040fe20000001810 */
[----:B------:R-:W2:Y:S03]  /*83a0*/  LDSM.16.MT88.4 R124, [R222+0x1500] ;  /* 0x00150000de7c783b */ /* 0x000ea60000004200 */
[--C-:B-1----:R-:W-:Y:S04]  /*83b0*/  FFMA.FTZ R106, R214, c[0x0][0x2d0], -R110.reuse ;  /* 0x0000b400d66a7a23 */ /* 0x102fe8000001086e */
[-C--:B------:R-:W-:Y:S01]  /*83c0*/  HMMA.16816.F32 R20, R112, R128.reuse, R20 ;  /* 0x000000807014723c */ /* 0x080fe20000001814 */
[----:B------:R1:W4:Y:S07]  /*83d0*/  MUFU.EX2 R142, R106 ;  /* 0x0000006a008e7308 */ /* 0x00032e0000000800 */
[C---:B------:R-:W-:Y:S08]  /*83e0*/  HMMA.16816.F32 R24, R116.reuse, R128, R24 ;  /* 0x000000807418723c */ /* 0x040ff00000001818 */
[-C--:B------:R-:W-:Y:S08]  /*83f0*/  HMMA.16816.F32 R28, R116, R130.reuse, R28 ;  /* 0x00000082741c723c */ /* 0x080ff0000000181c */
[C---:B------:R-:W-:Y:S01]  /*8400*/  HMMA.16816.F32 R32, R112.reuse, R130, R32 ;  /* 0x000000827020723c */ /* 0x040fe20000001820 */
[----:B------:R-:W2:Y:S03]  /*8410*/  LDSM.16.MT88.4 R128, [R221+0x2500] ;  /* 0x00250000dd80783b */ /* 0x000ea60000004200 */
[--C-:B-1----:R-:W-:Y:S01]  /*8420*/  FFMA.FTZ R106, R215, c[0x0][0x2d0], -R111.reuse ;  /* 0x0000b400d76a7a23 */ /* 0x102fe2000001086f */
[----:B----4-:R-:W-:Y:S03]  /*8430*/  MOV R215, R142 ;  /* 0x0000008e00d77202 */ /* 0x010fe60000000f00 */
[-C--:B---3--:R-:W-:Y:S01]  /*8440*/  HMMA.16816.F32 R36, R112, R120.reuse, R36 ;  /* 0x000000787024723c */ /* 0x088fe20000001824 */
[----:B------:R1:W-:Y:S07]  /*8450*/  MUFU.EX2 R213, R106 ;  /* 0x0000006a00d57308 */ /* 0x0003ee0000000800 */
[C---:B------:R-:W-:Y:S08]  /*8460*/  HMMA.16816.F32 R40, R116.reuse, R120, R40 ;  /* 0x000000787428723c */ /* 0x040ff00000001828 */
[-C--:B------:R-:W-:Y:S08]  /*8470*/  HMMA.16816.F32 R44, R116, R122.reuse, R44 ;  /* 0x0000007a742c723c */ /* 0x080ff0000000182c */
[C---:B------:R-:W-:Y:S01]  /*8480*/  HMMA.16816.F32 R48, R112.reuse, R122, R48 ;  /* 0x0000007a7030723c */ /* 0x040fe20000001830 */
[----:B------:R-:W3:Y:S03]  /*8490*/  LDSM.16.MT88.4 R120, [R222+0x2500] ;  /* 0x00250000de78783b */ /* 0x000ee60000004200 */
[--C-:B-1----:R-:W-:Y:S01]  /*84a0*/  FFMA.FTZ R106, R216, c[0x0][0x2d0], -R111.reuse ;  /* 0x0000b400d86a7a23 */ /* 0x102fe2000001086f */
[----:B------:R-:W-:Y:S01]  /*84b0*/  MOV R216, R107 ;  /* 0x0000006b00d87202 */ /* 0x000fe20000000f00 */
[--C-:B------:R-:W-:Y:S01]  /*84c0*/  FFMA.FTZ R107, R210, c[0x0][0x2d0], -R110.reuse ;  /* 0x0000b400d26b7a23 */ /* 0x100fe2000001086e */
[----:B------:R-:W-:Y:S01]  /*84d0*/  MOV R210, R141 ;  /* 0x0000008d00d27202 */ /* 0x000fe20000000f00 */
[-C--:B--2---:R-:W-:Y:S01]  /*84e0*/  HMMA.16816.F32 R52, R112, R124.reuse, R52 ;  /* 0x0000007c7034723c */ /* 0x084fe20000001834 */
[----:B------:R1:W2:Y:S07]  /*84f0*/  MUFU.EX2 R214, R106 ;  /* 0x0000006a00d67308 */ /* 0x0002ae0000000800 */
[C---:B------:R-:W-:Y:S08]  /*8500*/  HMMA.16816.F32 R56, R116.reuse, R124, R56 ;  /* 0x0000007c7438723c */ /* 0x040ff00000001838 */
[-C--:B------:R-:W-:Y:S08]  /*8510*/  HMMA.16816.F32 R60, R116, R126.reuse, R60 ;  /* 0x0000007e743c723c */ /* 0x080ff0000000183c */
[C---:B------:R-:W-:Y:S01]  /*8520*/  HMMA.16816.F32 R64, R112.reuse, R126, R64 ;  /* 0x0000007e7040723c */ /* 0x040fe20000001840 */
[----:B------:R-:W4:Y:S03]  /*8530*/  LDSM.16.MT88.4 R124, [R221+0x900] ;  /* 0x00090000dd7c783b */ /* 0x000f260000004200 */
[----:B-1----:R-:W-:Y:S02]  /*8540*/  FFMA.FTZ R106, R209, c[0x0][0x2d0], -R110 ;  /* 0x0000b400d16a7a23 */ /* 0x002fe4000001086e */
[----:B------:R1:W-:Y:S02]  /*8550*/  MUFU.EX2 R209, R107 ;  /* 0x0000006b00d17308 */ /* 0x0003e40000000800 */
[-C--:B------:R-:W-:Y:S08]  /*8560*/  HMMA.16816.F32 R68, R112, R128.reuse, R68 ;  /* 0x000000807044723c */ /* 0x080ff00000001844 */
[C---:B------:R-:W-:Y:S01]  /*8570*/  HMMA.16816.F32 R72, R116.reuse, R128, R72 ;  /* 0x000000807448723c */ /* 0x040fe20000001848 */
[----:B------:R2:W2:Y:S07]  /*8580*/  MUFU.EX2 R208, R106 ;  /* 0x0000006a00d07308 */ /* 0x0004ae0000000800 */
[-C--:B------:R-:W-:Y:S04]  /*8590*/  HMMA.16816.F32 R76, R116, R130.reuse, R76 ;  /* 0x00000082744c723c */ /* 0x080fe8000000184c */
[----:B-1----:R-:W-:Y:S01]  /*85a0*/  FFMA.FTZ R107, R218, c[0x0][0x2d0], -R176 ;  /* 0x0000b400da6b7a23 */ /* 0x002fe200000108b0 */
[----:B------:R-:W-:Y:S03]  /*85b0*/  MOV R218, R160 ;  /* 0x000000a000da7202 */ /* 0x000fe60000000f00 */
[C---:B------:R-:W-:Y:S01]  /*85c0*/  HMMA.16816.F32 R80, R112.reuse, R130, R80 ;  /* 0x000000827050723c */ /* 0x040fe20000001850 */
[----:B------:R-:W1:Y:S01]  /*85d0*/  LDSM.16.MT88.4 R128, [R222+0x900] ;  /* 0x00090000de80783b */ /* 0x000e620000004200 */
[----:B------:R4:W-:Y:S06]  /*85e0*/  MUFU.EX2 R204, R107 ;  /* 0x0000006b00cc7308 */ /* 0x0009ec0000000800 */
[-C--:B---3--:R-:W-:Y:S04]  /*85f0*/  HMMA.16816.F32 R84, R112, R120.reuse, R84 ;  /* 0x000000787054723c */ /* 0x088fe80000001854 */
[--C-:B--2---:R-:W-:Y:S01]  /*8600*/  FFMA.FTZ R106, R211, c[0x0][0x2d0], -R111.reuse ;  /* 0x0000b400d36a7a23 */ /* 0x104fe2000001086f */
[----:B------:R-:W-:Y:S02]  /*8610*/  MOV R211, R140 ;  /* 0x0000008c00d37202 */ /* 0x000fe40000000f00 */
[----:B------:R-:W-:Y:S01]  /*8620*/  LDSM.16.MT88.4 R140, [R222+0xd00] ;  /* 0x000d0000de8c783b */ /* 0x000fe20000004200 */
[C---:B------:R-:W-:Y:S01]  /*8630*/  HMMA.16816.F32 R88, R116.reuse, R120, R88 ;  /* 0x000000787458723c */ /* 0x040fe20000001858 */
[----:B------:R2:W-:Y:S07]  /*8640*/  MUFU.EX2 R207, R106 ;  /* 0x0000006a00cf7308 */ /* 0x0005ee0000000800 */
[-C--:B------:R-:W-:Y:S04]  /*8650*/  HMMA.16816.F32 R92, R116, R122.reuse, R92 ;  /* 0x0000007a745c723c */ /* 0x080fe8000000185c */
[----:B----4-:R-:W-:Y:S04]  /*8660*/  FFMA.FTZ R107, R178, c[0x0][0x2d0], -R110 ;  /* 0x0000b400b26b7a23 */ /* 0x010fe8000001086e */
[----:B------:R-:W-:Y:S01]  /*8670*/  HMMA.16816.F32 R96, R112, R122, R96 ;  /* 0x0000007a7060723c */ /* 0x000fe20000001860 */
[----:B------:R-:W3:Y:S01]  /*8680*/  LDSM.16.MT88.4 R120, [R221+0x1900] ;  /* 0x00190000dd78783b */ /* 0x000ee20000004200 */
[----:B------:R4:W-:Y:S05]  /*8690*/  MUFU.EX2 R192, R107 ;  /* 0x0000006b00c07308 */ /* 0x0009ea0000000800 */
[----:B------:R-:W-:Y:S01]  /*86a0*/  F2FP.PACK_AB R112, R215, R252 ;  /* 0x000000fcd770723e */ /* 0x000fe200000000ff */
[----:B--2---:R-:W-:Y:S01]  /*86b0*/  FFMA.FTZ R106, R212, c[0x0][0x2d0], -R111 ;  /* 0x0000b400d46a7a23 */ /* 0x004fe2000001086f */
[----:B------:R-:W-:Y:S03]  /*86c0*/  F2FP.PACK_AB R113, R214, R213 ;  /* 0x000000d5d671723e */ /* 0x000fe600000000ff */
[----:B------:R2:W1:Y:S01]  /*86d0*/  MUFU.EX2 R206, R106 ;  /* 0x0000006a00ce7308 */ /* 0x0004620000000800 */
[----:B------:R-:W-:Y:S02]  /*86e0*/  F2FP.PACK_AB R114, R209, R208 ;  /* 0x000000d0d172723e */ /* 0x000fe400000000ff */
[----:B------:R-:W-:Y:S02]  /*86f0*/  MOV R212, R139 ;  /* 0x0000008b00d47202 */ /* 0x000fe40000000f00 */
[----:B------:R-:W-:Y:S01]  /*8700*/  MOV R139, R190 ;  /* 0x000000be008b7202 */ /* 0x000fe20000000f00 */
[--C-:B----4-:R-:W-:Y:S04]  /*8710*/  FFMA.FTZ R107, R240, c[0x0][0x2d0], -R176.reuse ;  /* 0x0000b400f06b7a23 */ /* 0x110fe800000108b0 */
[----:B------:R-:W-:Y:S01]  /*8720*/  MUFU.EX2 R188, R107 ;  /* 0x0000006b00bc7308 */ /* 0x000fe20000000800 */
[--C-:B--2---:R-:W-:Y:S01]  /*8730*/  FFMA.FTZ R106, R217, c[0x0][0x2d0], -R176.reuse ;  /* 0x0000b400d96a7a23 */ /* 0x104fe200000108b0 */
[----:B-1----:R-:W-:Y:S08]  /*8740*/  F2FP.PACK_AB R115, R206, R207 ;  /* 0x000000cfce73723e */ /* 0x002ff000000000ff */
[----:B------:R-:W-:Y:S01]  /*8750*/  MUFU.EX2 R107, R108 ;  /* 0x0000006c006b7308 */ /* 0x000fe20000000800 */
[----:B------:R-:W-:Y:S02]  /*8760*/  MOV R217, R138 ;  /* 0x0000008a00d97202 */ /* 0x000fe40000000f00 */
[----:B------:R-:W-:Y:S01]  /*8770*/  MOV R138, R189 ;  /* 0x000000bd008a7202 */ /* 0x000fe20000000f00 */
[-C--:B------:R-:W-:Y:S06]  /*8780*/  HMMA.16816.F32 R4, R112, R124.reuse, R4 ;  /* 0x0000007c7004723c */ /* 0x080fec0000001804 */
[----:B------:R1:W2:Y:S02]  /*8790*/  MUFU.EX2 R205, R106 ;  /* 0x0000006a00cd7308 */ /* 0x0002a40000000800 */
[--C-:B-1----:R-:W-:Y:S01]  /*87a0*/  FFMA.FTZ R106, R219, c[0x0][0x2d0], -R3.reuse ;  /* 0x0000b400db6a7a23 */ /* 0x102fe20000010803 */
[----:B--2---:R-:W-:Y:S03]  /*87b0*/  F2FP.PACK_AB R116, R204, R205 ;  /* 0x000000cdcc74723e */ /* 0x004fe600000000ff */
[----:B------:R-:W-:Y:S04]  /*87c0*/  MOV R219, R155 ;  /* 0x0000009b00db7202 */ /* 0x000fe80000000f00 */
[----:B------:R1:W-:Y:S02]  /*87d0*/  MUFU.EX2 R203, R106 ;  /* 0x0000006a00cb7308 */ /* 0x0003e40000000800 */
[--C-:B-1----:R-:W-:Y:S01]  /*87e0*/  FFMA.FTZ R106, R229, c[0x0][0x2d0], -R3.reuse ;  /* 0x0000b400e56a7a23 */ /* 0x102fe20000010803 */
[----:B------:R-:W-:Y:S07]  /*87f0*/  MOV R229, R154 ;  /* 0x0000009a00e57202 */ /* 0x000fee0000000f00 */
[----:B------:R1:W2:Y:S02]  /*8800*/  MUFU.EX2 R202, R106 ;  /* 0x0000006a00ca7308 */ /* 0x0002a40000000800 */
[--C-:B-1----:R-:W-:Y:S01]  /*8810*/  FFMA.FTZ R106, R230, c[0x0][0x2d0], -R176.reuse ;  /* 0x0000b400e66a7a23 */ /* 0x102fe200000108b0 */
[----:B--2---:R-:W-:Y:S02]  /*8820*/  F2FP.PACK_AB R117, R202, R203 ;  /* 0x000000cbca75723e */ /* 0x004fe400000000ff */
[----:B------:R-:W-:Y:S05]  /*8830*/  MOV R230, R153 ;  /* 0x0000009900e67202 */ /* 0x000fea0000000f00 */
[----:B------:R1:W-:Y:S01]  /*8840*/  MUFU.EX2 R201, R106 ;  /* 0x0000006a00c97308 */ /* 0x0003e20000000800 */
[----:B------:R-:W-:Y:S02]  /*8850*/  MOV R153, R150 ;  /* 0x0000009600997202 */ /* 0x000fe40000000f00 */
[----:B------:R-:W-:Y:S02]  /*8860*/  MOV R150, R147 ;  /* 0x0000009300967202 */ /* 0x000fe40000000f00 */
[----:B------:R-:W-:Y:S02]  /*8870*/  MOV R147, R144 ;  /* 0x0000009000937202 */ /* 0x000fe40000000f00 */
[----:B------:R-:W-:Y:S02]  /*8880*/  MOV R144, R134 ;  /* 0x0000008600907202 */ /* 0x000fe40000000f00 */
[----:B------:R-:W-:Y:S02]  /*8890*/  MOV R134, R181 ;  /* 0x000000b500867202 */ /* 0x000fe40000000f00 */
[----:B------:R-:W-:Y:S01]  /*88a0*/  MOV R240, R144 ;  /* 0x0000009000f07202 */ /* 0x000fe20000000f00 */
[----:B-1----:R-:W-:Y:S01]  /*88b0*/  FFMA.FTZ R106, R231, c[0x0][0x2d0], -R176 ;  /* 0x0000b400e76a7a23 */ /* 0x002fe200000108b0 */
[----:B------:R-:W-:Y:S02]  /*88c0*/  MOV R231, R151 ;  /* 0x0000009700e77202 */ /* 0x000fe40000000f00 */
[----:B------:R-:W-:Y:S01]  /*88d0*/  MOV R151, R148 ;  /* 0x0000009400977202 */ /* 0x000fe20000000f00 */
[----:B------:R1:W2:Y:S01]  /*88e0*/  MUFU.EX2 R200, R106 ;  /* 0x0000006a00c87308 */ /* 0x0002a20000000800 */
[----:B------:R-:W-:Y:S02]  /*88f0*/  MOV R148, R145 ;  /* 0x0000009100947202 */ /* 0x000fe40000000f00 */
[----:B------:R-:W-:Y:S02]  /*8900*/  MOV R145, R138 ;  /* 0x0000008a00917202 */ /* 0x000fe40000000f00 */
[----:B------:R-:W-:Y:S02]  /*8910*/  MOV R138, R132 ;  /* 0x00000084008a7202 */ /* 0x000fe40000000f00 */
[----:B------:R-:W-:Y:S01]  /*8920*/  MOV R132, R182 ;  /* 0x000000b600847202 */ /* 0x000fe20000000f00 */
[--C-:B-1----:R-:W-:Y:S01]  /*8930*/  FFMA.FTZ R106, R232, c[0x0][0x2d0], -R3.reuse ;  /* 0x0000b400e86a7a23 */ /* 0x102fe20000010803 */
[----:B--2---:R-:W-:Y:S02]  /*8940*/  F2FP.PACK_AB R118, R200, R201 ;  /* 0x000000c9c876723e */ /* 0x004fe400000000ff */
[----:B------:R-:W-:Y:S01]  /*8950*/  MOV R232, R149 ;  /* 0x0000009500e87202 */ /* 0x000fe20000000f00 */
[----:B------:R1:W-:Y:S01]  /*8960*/  MUFU.EX2 R199, R106 ;  /* 0x0000006a00c77308 */ /* 0x0003e20000000800 */
[----:B------:R-:W-:Y:S02]  /*8970*/  MOV R149, R146 ;  /* 0x0000009200957202 */ /* 0x000fe40000000f00 */
[----:B------:R-:W-:Y:S02]  /*8980*/  MOV R146, R139 ;  /* 0x0000008b00927202 */ /* 0x000fe40000000f00 */
[----:B------:R-:W-:Y:S02]  /*8990*/  MOV R139, R133 ;  /* 0x00000085008b7202 */ /* 0x000fe40000000f00 */
[----:B------:R-:W-:Y:S01]  /*89a0*/  MOV R133, R180 ;  /* 0x000000b400857202 */ /* 0x000fe20000000f00 */
[----:B-1----:R-:W-:Y:S01]  /*89b0*/  FFMA.FTZ R106, R233, c[0x0][0x2d0], -R3 ;  /* 0x0000b400e96a7a23 */ /* 0x002fe20000010803 */
[----:B------:R-:W-:Y:S02]  /*89c0*/  MOV R233, R183 ;  /* 0x000000b700e97202 */ /* 0x000fe40000000f00 */
[----:B------:R-:W-:Y:S01]  /*89d0*/  LDSM.16.MT88.4 R180, [R221+0x2d00] ;  /* 0x002d0000ddb4783b */ /* 0x000fe20000004200 */
        /* <DEDUP_REMOVED lines=10> */
[----:B------:R-:W-:Y:S03]  /*8a80*/  MOV R235, R135 ;  /* 0x0000008700eb7202 */ /* 0x000fe60000000f00 */
[-C--:B------:R-:W-:Y:S01]  /*8a90*/  HMMA.16816.F32 R20, R112, R128.reuse, R20 ;  /* 0x000000807014723c */ /* 0x080fe20000001814 */
[----:B------:R1:W4:Y:S07]  /*8aa0*/  MUFU.EX2 R196, R106 ;  /* 0x0000006a00c47308 */ /* 0x00032e0000000800 */
[C---:B------:R-:W-:Y:S08]  /*8ab0*/  HMMA.16816.F32 R24, R116.reuse, R128, R24 ;  /* 0x000000807418723c */ /* 0x040ff00000001818 */
[-C--:B------:R-:W-:Y:S08]  /*8ac0*/  HMMA.16816.F32 R28, R116, R130.reuse, R28 ;  /* 0x00000082741c723c */ /* 0x080ff0000000181c */
[C---:B------:R-:W-:Y:S01]  /*8ad0*/  HMMA.16816.F32 R32, R112.reuse, R130, R32 ;  /* 0x000000827020723c */ /* 0x040fe20000001820 */
[----:B------:R-:W2:Y:S03]  /*8ae0*/  LDSM.16.MT88.4 R128, [R221+0x2900] ;  /* 0x00290000dd80783b */ /* 0x000ea60000004200 */
[--C-:B-1----:R-:W-:Y:S01]  /*8af0*/  FFMA.FTZ R106, R237, c[0x0][0x2d0], -R111.reuse ;  /* 0x0000b400ed6a7a23 */ /* 0x102fe2000001086f */
[----:B----4-:R-:W-:Y:S02]  /*8b00*/  F2FP.PACK_AB R108, R196, R197 ;  /* 0x000000c5c46c723e */ /* 0x010fe400000000ff */
[----:B------:R-:W-:Y:S01]  /*8b10*/  MOV R237, R136 ;  /* 0x0000008800ed7202 */ /* 0x000fe20000000f00 */
[-C--:B---3--:R-:W-:Y:S01]  /*8b20*/  HMMA.16816.F32 R36, R112, R120.reuse, R36 ;  /* 0x000000787024723c */ /* 0x088fe20000001824 */
[----:B------:R1:W-:Y:S07]  /*8b30*/  MUFU.EX2 R195, R106 ;  /* 0x0000006a00c37308 */ /* 0x0003ee0000000800 */
[C---:B------:R-:W-:Y:S08]  /*8b40*/  HMMA.16816.F32 R40, R116.reuse, R120, R40 ;  /* 0x000000787428723c */ /* 0x040ff00000001828 */
[-C--:B------:R-:W-:Y:S08]  /*8b50*/  HMMA.16816.F32 R44, R116, R122.reuse, R44 ;  /* 0x0000007a742c723c */ /* 0x080ff0000000182c */
[C---:B------:R-:W-:Y:S01]  /*8b60*/  HMMA.16816.F32 R48, R112.reuse, R122, R48 ;  /* 0x0000007a7030723c */ /* 0x040fe20000001830 */
[----:B------:R-:W3:Y:S03]  /*8b70*/  LDSM.16.MT88.4 R120, [R222+0x2900] ;  /* 0x00290000de78783b */ /* 0x000ee60000004200 */
[--C-:B-1----:R-:W-:Y:S01]  /*8b80*/  FFMA.FTZ R106, R238, c[0x0][0x2d0], -R111.reuse ;  /* 0x0000b400ee6a7a23 */ /* 0x102fe2000001086f */
[----:B------:R-:W-:Y:S03]  /*8b90*/  MOV R238, R137 ;  /* 0x0000008900ee7202 */ /* 0x000fe60000000f00 */
[-C--:B--2---:R-:W-:Y:S01]  /*8ba0*/  HMMA.16816.F32 R52, R112, R124.reuse, R52 ;  /* 0x0000007c7034723c */ /* 0x084fe20000001834 */
[----:B------:R1:W-:Y:S07]  /*8bb0*/  MUFU.EX2 R194, R106 ;  /* 0x0000006a00c27308 */ /* 0x0003ee0000000800 */
[C---:B------:R-:W-:Y:S08]  /*8bc0*/  HMMA.16816.F32 R56, R116.reuse, R124, R56 ;  /* 0x0000007c7438723c */ /* 0x040ff00000001838 */
[-C--:B------:R-:W-:Y:S08]  /*8bd0*/  HMMA.16816.F32 R60, R116, R126.reuse, R60 ;  /* 0x0000007e743c723c */ /* 0x080ff0000000183c */
[C---:B------:R-:W-:Y:S01]  /*8be0*/  HMMA.16816.F32 R64, R112.reuse, R126, R64 ;  /* 0x0000007e7040723c */ /* 0x040fe20000001840 */
[----:B------:R-:W2:Y:S03]  /*8bf0*/  LDSM.16.MT88.4 R124, [R221+0xd00] ;  /* 0x000d0000dd7c783b */ /* 0x000ea60000004200 */
[----:B-1----:R-:W-:Y:S04]  /*8c00*/  FFMA.FTZ R106, R177, c[0x0][0x2d0], -R110 ;  /* 0x0000b400b16a7a23 */ /* 0x002fe8000001086e */
[-C--:B------:R-:W-:Y:S01]  /*8c10*/  HMMA.16816.F32 R68, R112, R128.reuse, R68 ;  /* 0x000000807044723c */ /* 0x080fe20000001844 */
[----:B------:R1:W4:Y:S07]  /*8c20*/  MUFU.EX2 R193, R106 ;  /* 0x0000006a00c17308 */ /* 0x00032e0000000800 */
[C---:B------:R-:W-:Y:S08]  /*8c30*/  HMMA.16816.F32 R72, R116.reuse, R128, R72 ;  /* 0x000000807448723c */ /* 0x040ff00000001848 */
[-C--:B------:R-:W-:Y:S08]  /*8c40*/  HMMA.16816.F32 R76, R116, R130.reuse, R76 ;  /* 0x00000082744c723c */ /* 0x080ff0000000184c */
[C---:B------:R-:W-:Y:S04]  /*8c50*/  HMMA.16816.F32 R80, R112.reuse, R130, R80 ;  /* 0x000000827050723c */ /* 0x040fe80000001850 */
[--C-:B-1----:R-:W-:Y:S01]  /*8c60*/  FFMA.FTZ R106, R179, c[0x0][0x2d0], -R111.reuse ;  /* 0x0000b400b36a7a23 */ /* 0x102fe2000001086f */
[----:B----4-:R-:W-:Y:S03]  /*8c70*/  F2FP.PACK_AB R110, R192, R193 ;  /* 0x000000c1c06e723e */ /* 0x010fe600000000ff */
[-C--:B---3--:R-:W-:Y:S01]  /*8c80*/  HMMA.16816.F32 R84, R112, R120.reuse, R84 ;  /* 0x000000787054723c */ /* 0x088fe20000001854 */
[----:B------:R1:W-:Y:S07]  /*8c90*/  MUFU.EX2 R191, R106 ;  /* 0x0000006a00bf7308 */ /* 0x0003ee0000000800 */
[C---:B------:R-:W-:Y:S08]  /*8ca0*/  HMMA.16816.F32 R88, R116.reuse, R120, R88 ;  /* 0x000000787458723c */ /* 0x040ff00000001858 */
[-C--:B------:R-:W-:Y:S08]  /*8cb0*/  HMMA.16816.F32 R92, R116, R122.reuse, R92 ;  /* 0x0000007a745c723c */ /* 0x080ff0000000185c */
[----:B------:R-:W-:Y:S04]  /*8cc0*/  HMMA.16816.F32 R96, R112, R122, R96 ;  /* 0x0000007a7060723c */ /* 0x000fe80000001860 */
[----:B-1----:R-:W-:Y:S01]  /*8cd0*/  FFMA.FTZ R106, R234, c[0x0][0x2d0], -R111 ;  /* 0x0000b400ea6a7a23 */ /* 0x002fe2000001086f */
[----:B------:R-:W-:Y:S03]  /*8ce0*/  MOV R234, R138 ;  /* 0x0000008a00ea7202 */ /* 0x000fe60000000f00 */
[----:B------:R1:W3:Y:S04]  /*8cf0*/  MUFU.EX2 R190, R106 ;  /* 0x0000006a00be7308 */ /* 0x0002e80000000800 */
[--C-:B-1----:R-:W-:Y:S01]  /*8d00*/  FFMA.FTZ R106, R239, c[0x0][0x2d0], -R176.reuse ;  /* 0x0000b400ef6a7a23 */ /* 0x102fe200000108b0 */
[----:B---3--:R-:W-:Y:S02]  /*8d10*/  F2FP.PACK_AB R111, R190, R191 ;  /* 0x000000bfbe6f723e */ /* 0x008fe400000000ff */
[----:B------:R-:W-:Y:S03]  /*8d20*/  MOV R239, R139 ;  /* 0x0000008b00ef7202 */ /* 0x000fe60000000f00 */
[----:B------:R1:W-:Y:S02]  /*8d30*/  MUFU.EX2 R189, R106 ;  /* 0x0000006a00bd7308 */ /* 0x0003e40000000800 */
[--C-:B-1----:R-:W-:Y:S01]  /*8d40*/  FFMA.FTZ R106, R242, c[0x0][0x2d0], -R3.reuse ;  /* 0x0000b400f26a7a23 */ /* 0x102fe20000010803 */
[----:B------:R-:W-:Y:S07]  /*8d50*/  MOV R242, R145 ;  /* 0x0000009100f27202 */ /* 0x000fee0000000f00 */
[----:B------:R1:W-:Y:S02]  /*8d60*/  MUFU.EX2 R187, R106 ;  /* 0x0000006a00bb7308 */ /* 0x0003e40000000800 */
[--C-:B-1----:R-:W-:Y:S01]  /*8d70*/  FFMA.FTZ R106, R243, c[0x0][0x2d0], -R3.reuse ;  /* 0x0000b400f36a7a23 */ /* 0x102fe20000010803 */
[----:B------:R-:W-:Y:S01]  /*8d80*/  MOV R243, R146 ;  /* 0x0000009200f37202 */ /* 0x000fe20000000f00 */
[----:B------:R-:W-:Y:S01]  /*8d90*/  FFMA.FTZ R3, R109, c[0x0][0x2d0], -R3 ;  /* 0x0000b4006d037a23 */ /* 0x000fe20000010803 */
[----:B------:R-:W-:Y:S05]  /*8da0*/  F2FP.PACK_AB R109, R194, R195 ;  /* 0x000000c3c26d723e */ /* 0x000fea00000000ff */
[----:B------:R1:W3:Y:S02]  /*8db0*/  MUFU.EX2 R186, R106 ;  /* 0x0000006a00ba7308 */ /* 0x0002e40000000800 */
[-C--:B--2---:R-:W-:Y:S01]  /*8dc0*/  HMMA.16816.F32 R116, R108, R124.reuse, R4 ;  /* 0x0000007c6c74723c */ /* 0x084fe20000001804 */
[----:B------:R-:W2:Y:S04]  /*8dd0*/  LDSM.16.MT88.4 R4, [R222+0x2d00] ;  /* 0x002d0000de04783b */ /* 0x000ea80000004200 */
[--C-:B-1----:R-:W-:Y:S01]  /*8de0*/  FFMA.FTZ R106, R244, c[0x0][0x2d0], -R176.reuse ;  /* 0x0000b400f46a7a23 */ /* 0x102fe200000108b0 */
[----:B---3--:R-:W-:Y:S02]  /*8df0*/  F2FP.PACK_AB R177, R186, R187 ;  /* 0x000000bbbab1723e */ /* 0x008fe400000000ff */
[----:B------:R-:W-:Y:S01]  /*8e00*/  MOV R244, R147 ;  /* 0x0000009300f47202 */ /* 0x000fe20000000f00 */
[----:B------:R1:W-:Y:S03]  /*8e10*/  MUFU.EX2 R185, R106 ;  /* 0x0000006a00b97308 */ /* 0x0003e60000000800 */
[----:B-1----:R-:W-:Y:S01]  /*8e20*/  FFMA.FTZ R106, R241, c[0x0][0x2d0], -R176 ;  /* 0x0000b400f16a7a23 */ /* 0x002fe200000108b0 */
[----:B------:R-:W-:Y:S02]  /*8e30*/  F2FP.PACK_AB R176, R188, R189 ;  /* 0x000000bdbcb0723e */ /* 0x000fe400000000ff */
[----:B------:R-:W-:Y:S04]  /*8e40*/  MOV R241, R148 ;  /* 0x0000009400f17202 */ /* 0x000fe80000000f00 */
[----:B------:R-:W1:Y:S10]  /*8e50*/  MUFU.EX2 R184, R106 ;  /* 0x0000006a00b87308 */ /* 0x000e740000000800 */
[----:B------:R-:W3:Y:S01]  /*8e60*/  MUFU.EX2 R106, R3 ;  /* 0x00000003006a7308 */ /* 0x000ee20000000800 */
[----:B-1----:R-:W-:Y:S02]  /*8e70*/  F2FP.PACK_AB R178, R184, R185 ;  /* 0x000000b9b8b2723e */ /* 0x002fe400000000ff */
[----:B---3--:R-:W-:Y:S02]  /*8e80*/  F2FP.PACK_AB R179, R106, R107 ;  /* 0x0000006b6ab3723e */ /* 0x008fe400000000ff */
[----:B------:R-:W-:Y:S05]  /*8e90*/  MOV R3, R161 ;  /* 0x000000a100037202 */ /* 0x000fea0000000f00 */
[C---:B------:R-:W-:Y:S07]  /*8ea0*/  HMMA.16816.F32 R112, R176.reuse, R124, R8 ;  /* 0x0000007cb070723c */ /* 0x040fee0000001808 */
[----:B------:R-:W-:Y:S01]  /*8eb0*/  MOV R8, R153 ;  /* 0x0000009900087202 */ /* 0x000fe20000000f00 */
[-C--:B------:R-:W-:Y:S01]  /*8ec0*/  HMMA.16816.F32 R120, R176, R126.reuse, R12 ;  /* 0x0000007eb078723c */ /* 0x080fe2000000180c */
[----:B------:R-:W3:Y:S03]  /*8ed0*/  LDL.LU R13, [R1+0x8] ;  /* 0x00000800010d7983 */ /* 0x000ee60000300800 */
[----:B------:R-:W-:Y:S02]  /*8ee0*/  MOV R11, R149 ;  /* 0x00000095000b7202 */ /* 0x000fe40000000f00 */
[----:B------:R-:W-:Y:S02]  /*8ef0*/  MOV R9, R150 ;  /* 0x0000009600097202 */ /* 0x000fe40000000f00 */
[C---:B------:R-:W-:Y:S04]  /*8f00*/  HMMA.16816.F32 R124, R108.reuse, R126, R16 ;  /* 0x0000007e6c7c723c */ /* 0x040fe80000001810 */
[----:B------:R-:W-:Y:S02]  /*8f10*/  MOV R12, R134 ;  /* 0x00000086000c7202 */ /* 0x000fe40000000f00 */
[----:B------:R-:W-:Y:S02]  /*8f20*/  MOV R15, R133 ;  /* 0x00000085000f7202 */ /* 0x000fe40000000f00 */
[-C--:B------:R-:W-:Y:S04]  /*8f30*/  HMMA.16816.F32 R128, R108, R140.reuse, R20 ;  /* 0x0000008c6c80723c */ /* 0x080fe80000001814 */
[----:B------:R-:W-:Y:S02]  /*8f40*/  MOV R19, R8 ;  /* 0x0000000800137202 */ /* 0x000fe40000000f00 */
[----:B------:R-:W-:Y:S02]  /*8f50*/  MOV R8, R3 ;  /* 0x0000000300087202 */ /* 0x000fe40000000f00 */
[----:B------:R-:W-:Y:S02]  /*8f60*/  MOV R3, R220 ;  /* 0x000000dc00037202 */ /* 0x000fe40000000f00 */
[----:B------:R1:W5:Y:S02]  /*8f70*/  LDL.LU R220, [R1+0x30] ;  /* 0x0000300001dc7983 */ /* 0x0003640000300800 */
[----:B------:R-:W-:Y:S02]  /*8f80*/  MOV R14, R132 ;  /* 0x00000084000e7202 */ /* 0x000fe40000000f00 */
[C---:B------:R-:W-:Y:S01]  /*8f90*/  HMMA.16816.F32 R132, R176.reuse, R140, R24 ;  /* 0x0000008cb084723c */ /* 0x040fe20000001818 */
[----:B------:R-:W4:Y:S03]  /*8fa0*/  LDL.LU R16, [R1+0xc] ;  /* 0x00000c0001107983 */ /* 0x000f260000300800 */
[----:B------:R-:W-:Y:S04]  /*8fb0*/  MOV R10, R151 ;  /* 0x00000097000a7202 */ /* 0x000fe80000000f00 */
        /* <DEDUP_REMOVED lines=14> */
[-C--:B--2---:R-:W-:Y:S08]  /*90a0*/  HMMA.16816.F32 R84, R108, R4.reuse, R84 ;  /* 0x000000046c54723c */ /* 0x084ff00000001854 */
[C---:B------:R-:W-:Y:S08]  /*90b0*/  HMMA.16816.F32 R88, R176.reuse, R4, R88 ;  /* 0x00000004b058723c */ /* 0x040ff00000001858 */
[-C--:B------:R-:W-:Y:S08]  /*90c0*/  HMMA.16816.F32 R92, R176, R6.reuse, R92 ;  /* 0x00000006b05c723c */ /* 0x080ff0000000185c */
[----:B------:R-:W-:Y:S04]  /*90d0*/  HMMA.16816.F32 R96, R108, R6, R96 ;  /* 0x000000066c60723c */ /* 0x000fe80000001860 */
[----:B---3--:R-:W-:Y:S02]  /*90e0*/  FFMA.FTZ R102, R102, R13, R12 ;  /* 0x0000000d66667223 */ /* 0x008fe4000001000c */
[----:B------:R-:W2:Y:S02]  /*90f0*/  LDL.LU R13, [R1+0x10] ;  /* 0x00001000010d7983 */ /* 0x000ea40000300800 */
[----:B------:R-:W-:Y:S02]  /*9100*/  FADD.FTZ R8, R8, R102 ;  /* 0x0000006608087221 */ /* 0x000fe40000010000 */
[----:B------:R-:W3:Y:S02]  /*9110*/  LDL.LU R12, [R1+0x14] ;  /* 0x00001400010c7983 */ /* 0x000ee40000300800 */
[----:B------:R-:W-:Y:S04]  /*9120*/  FADD.FTZ R8, R11, R8 ;  /* 0x000000080b087221 */ /* 0x000fe80000010000 */
[----:B------:R-:W-:Y:S04]  /*9130*/  FADD.FTZ R8, R242, R8 ;  /* 0x00000008f2087221 */ /* 0x000fe80000010000 */
[----:B------:R-:W-:Y:S04]  /*9140*/  FADD.FTZ R8, R238, R8 ;  /* 0x00000008ee087221 */ /* 0x000fe80000010000 */
[----:B------:R-:W-:Y:S04]  /*9150*/  FADD.FTZ R8, R233, R8 ;  /* 0x00000008e9087221 */ /* 0x000fe80000010000 */
[----:B------:R-:W-:Y:S02]  /*9160*/  FADD.FTZ R11, R229, R8 ;  /* 0x00000008e50b7221 */ /* 0x000fe40000010000 */
[----:B----4-:R-:W-:Y:S04]  /*9170*/  FFMA.FTZ R101, R101, R16, R19 ;  /* 0x0000001065657223 */ /* 0x010fe80000010013 */
[----:B------:R-:W-:Y:S04]  /*9180*/  FADD.FTZ R3, R3, R101 ;  /* 0x0000006503037221 */ /* 0x000fe80000010000 */
[----:B------:R-:W-:Y:S04]  /*9190*/  FADD.FTZ R3, R241, R3 ;  /* 0x00000003f1037221 */ /* 0x000fe80000010000 */
[----:B------:R-:W-:Y:S04]  /*91a0*/  FADD.FTZ R3, R240, R3 ;  /* 0x00000003f0037221 */ /* 0x000fe80000010000 */
[----:B------:R-:W-:Y:S04]  /*91b0*/  FADD.FTZ R3, R237, R3 ;  /* 0x00000003ed037221 */ /* 0x000fe80000010000 */
[----:B------:R-:W-:Y:S02]  /*91c0*/  FADD.FTZ R3, R232, R3 ;  /* 0x00000003e8037221 */ /* 0x000fe40000010000 */
[----:B--2---:R-:W-:Y:S02]  /*91d0*/  FFMA.FTZ R100, R100, R13, R14 ;  /* 0x0000000d64647223 */ /* 0x004fe4000001000e */
[----:B---3--:R-:W-:Y:S02]  /*91e0*/  FFMA.FTZ R0, R0, R12, R15 ;  /* 0x0000000c00007223 */ /* 0x008fe4000001000f */
        /* <DEDUP_REMOVED lines=41> */
[----:B------:R2:W-:Y:S01]  /*9480*/  STL [R1+0x8], R4 ;  /* 0x0000080401007387 */ /* 0x0005e20000100800 */
[----:B------:R-:W-:Y:S02]  /*9490*/  FADD.FTZ R8, R187, R8 ;  /* 0x00000008bb087221 */ /* 0x000fe40000010000 */
[----:B------:R-:W-:Y:S02]  /*94a0*/  FADD.FTZ R5, R188, R0 ;  /* 0x00000000bc057221 */ /* 0x000fe40000010000 */
[----:B------:R-:W-:Y:S02]  /*94b0*/  FADD.FTZ R6, R191, R3 ;  /* 0x00000003bf067221 */ /* 0x000fe40000010000 */
[----:B------:R-:W-:Y:S02]  /*94c0*/  FADD.FTZ R5, R185, R5 ;  /* 0x00000005b9057221 */ /* 0x000fe40000010000 */
[----:B------:R-:W-:Y:S02]  /*94d0*/  FADD.FTZ R6, R190, R6 ;  /* 0x00000006be067221 */ /* 0x000fe40000010000 */
[----:B------:R-:W-:Y:S03]  /*94e0*/  FADD.FTZ R0, R186, R8 ;  /* 0x00000008ba007221 */ /* 0x000fe60000010000 */
[----:B------:R-:W-:Y:S01]  /*94f0*/  STL [R1+0xc], R6 ;  /* 0x00000c0601007387 */ /* 0x000fe20000100800 */
[----:B------:R-:W-:Y:S01]  /*9500*/  FADD.FTZ R3, R107, R0 ;  /* 0x000000006b037221 */ /* 0x000fe20000010000 */
[----:B------:R-:W-:Y:S02]  /*9510*/  IADD3 R0, R245, -0x1, RZ ;  /* 0xfffffffff5007810 */ /* 0x000fe40007ffe0ff */
[----:B------:R-:W-:Y:S01]  /*9520*/  MOV R107, R2 ;  /* 0x00000002006b7202 */ /* 0x000fe20000000f00 */
[----:B------:R-:W-:Y:S01]  /*9530*/  FADD.FTZ R3, R106, R3 ;  /* 0x000000036a037221 */ /* 0x000fe20000010000 */
[----:B------:R-:W-:Y:S02]  /*9540*/  MOV R245, R0 ;  /* 0x0000000000f57202 */ /* 0x000fe40000000f00 */
[----:B------:R-:W-:Y:S01]  /*9550*/  MOV R106, R103 ;  /* 0x00000067006a7202 */ /* 0x000fe20000000f00 */
[----:B--2---:R-:W-:Y:S05]  /*9560*/  FADD.FTZ R4, R184, R5 ;  /* 0x00000005b8047221 */ /* 0x004fea0000010000 */
[----:B------:R-:W-:Y:S04]  /*9570*/  STL [R1+0x10], R4 ;  /* 0x0000100401007387 */ /* 0x000fe80000100800 */
[----:B------:R2:W-:Y:S02]  /*9580*/  STL [R1+0x14], R3 ;  /* 0x0000140301007387 */ /* 0x0005e40000100800 */
[----:B--2---:R-:W-:Y:S01]  /*9590*/  MOV R3, R105 ;  /* 0x0000006900037202 */ /* 0x004fe20000000f00 */
[----:B-1---5:R-:W-:-:S05]  /*95a0*/  @P0 BRA `(.L_x_33) ;  /* 0xffffc5b000000947 */ /* 0x022fca000383ffff */
.L_x_32:
[----:B--2---:R-:W2:Y:S04]  /*95b0*/  LDL.LU R0, [R1+0x8] ;  /* 0x0000080001007983 */ /* 0x004ea80000300800 */
[----:B------:R-:W3:Y:S04]  /*95c0*/  LDL.LU R4, [R1+0xc] ;  /* 0x00000c0001047983 */ /* 0x000ee80000300800 */
[----:B------:R-:W4:Y:S04]  /*95d0*/  LDL.LU R10, [R1+0x10] ;  /* 0x00001000010a7983 */ /* 0x000f280000300800 */
[----:B------:R-:W5:Y:S01]  /*95e0*/  LDL.LU R8, [R1+0x14] ;  /* 0x0000140001087983 */ /* 0x000f620000300800 */
[----:B------:R-:W-:-:S02]  /*95f0*/  MOV R50, 0xff800000 ;  /* 0xff80000000327802 */ /* 0x000fc40000000f00 */
[----:B------:R-:W-:Y:S02]  /*9600*/  MOV R51, 0xff800000 ;  /* 0xff80000000337802 */ /* 0x000fe40000000f00 */
[----:B------:R-:W-:Y:S02]  /*9610*/  MOV R53, 0xff800000 ;  /* 0xff80000000357802 */ /* 0x000fe40000000f00 */
[----:B------:R-:W-:Y:S02]  /*9620*/  MOV R54, 0xff800000 ;  /* 0xff80000000367802 */ /* 0x000fe40000000f00 */
[----:B------:R-:W-:Y:S01]  /*9630*/  PLOP3.LUT P4, PT, PT, PT, PT, 0x8, 0x0 ;  /* 0x000000000000781c */ /* 0x000fe20003f8e170 */
[----:B--2---:R-:W1:Y:S04]  /*9640*/  SHFL.BFLY PT, R5, R0, 0x2, 0x1f ;  /* 0x0c401f0000057f89 */ /* 0x004e6800000e0000 */
[----:B---3--:R-:W2:Y:S04]  /*9650*/  SHFL.BFLY PT, R9, R4, 0x2, 0x1f ;  /* 0x0c401f0004097f89 */ /* 0x008ea800000e0000 */
[----:B----4-:R-:W3:Y:S04]  /*9660*/  SHFL.BFLY PT, R7, R10, 0x2, 0x1f ;  /* 0x0c401f000a077f89 */ /* 0x010ee800000e0000 */
[----:B-----5:R-:W4:Y:S01]  /*9670*/  SHFL.BFLY PT, R6, R8, 0x2, 0x1f ;  /* 0x0c401f0008067f89 */ /* 0x020f2200000e0000 */
[----:B-1----:R-:W-:-:S02]  /*9680*/  FADD.FTZ R5, R5, R0 ;  /* 0x0000000005057221 */ /* 0x002fc40000010000 */
[----:B--2---:R-:W-:-:S03]  /*9690*/  FADD.FTZ R9, R9, R4 ;  /* 0x0000000409097221 */ /* 0x004fc60000010000 */
[----:B------:R-:W1:Y:S01]  /*96a0*/  SHFL.BFLY PT, R0, R5, 0x1, 0x1f ;  /* 0x0c201f0005007f89 */ /* 0x000e6200000e0000 */
[----:B---3--:R-:W-:-:S03]  /*96b0*/  FADD.FTZ R7, R7, R10 ;  /* 0x0000000a07077221 */ /* 0x008fc60000010000 */
[----:B------:R-:W2:Y:S01]  /*96c0*/  SHFL.BFLY PT, R4, R9, 0x1, 0x1f ;  /* 0x0c201f0009047f89 */ /* 0x000ea200000e0000 */
[----:B----4-:R-:W-:-:S03]  /*96d0*/  FADD.FTZ R6, R6, R8 ;  /* 0x0000000806067221 */ /* 0x010fc60000010000 */
[----:B------:R-:W3:Y:S04]  /*96e0*/  SHFL.BFLY PT, R3, R7, 0x1, 0x1f ;  /* 0x0c201f0007037f89 */ /* 0x000ee800000e0000 */
[----:B------:R-:W4:Y:S01]  /*96f0*/  SHFL.BFLY PT, R8, R6, 0x1, 0x1f ;  /* 0x0c201f0006087f89 */ /* 0x000f2200000e0000 */
[----:B-1----:R-:W-:Y:S01]  /*9700*/  FADD.FTZ R5, R5, R0 ;  /* 0x0000000005057221 */ /* 0x002fe20000010000 */
[----:B------:R-:W-:Y:S01]  /*9710*/  MOV R0, RZ ;  /* 0x000000ff00007202 */ /* 0x000fe20000000f00 */
[----:B--2---:R-:W-:-:S03]  /*9720*/  FADD.FTZ R9, R9, R4 ;  /* 0x0000000409097221 */ /* 0x004fc60000010000 */
[----:B------:R-:W-:Y:S02]  /*9730*/  FSETP.NE.FTZ.AND P3, PT, R5, RZ, PT ;  /* 0x000000ff0500720b */ /* 0x000fe40003f75000 */
[----:B------:R-:W-:Y:S01]  /*9740*/  MOV R4, RZ ;  /* 0x000000ff00047202 */ /* 0x000fe20000000f00 */
[----:B---3--:R-:W-:Y:S01]  /*9750*/  FADD.FTZ R7, R7, R3 ;  /* 0x0000000307077221 */ /* 0x008fe20000010000 */
[----:B------:R-:W-:Y:S02]  /*9760*/  FSETP.NE.FTZ.AND P2, PT, R9, RZ, PT ;  /* 0x000000ff0900720b */ /* 0x000fe40003f55000 */
[----:B------:R-:W-:Y:S01]  /*9770*/  MOV R3, RZ ;  /* 0x000000ff00037202 */ /* 0x000fe20000000f00 */
[----:B----4-:R-:W-:Y:S01]  /*9780*/  FADD.FTZ R6, R8, R6 ;  /* 0x0000000608067221 */ /* 0x010fe20000010000 */
[----:B------:R-:W-:-:S04]  /*9790*/  FSETP.NE.FTZ.AND P1, PT, R7, RZ, PT ;  /* 0x000000ff0700720b */ /* 0x000fc80003f35000 */
[----:B------:R-:W-:Y:S01]  /*97a0*/  FSETP.NE.FTZ.AND P0, PT, R6, RZ, PT ;  /* 0x000000ff0600720b */ /* 0x000fe20003f15000 */
[----:B------:R-:W1:Y:S08]  /*97b0*/  @P3 MUFU.RCP R0, R5 ;  /* 0x0000000500003308 */ /* 0x000e700000001000 */
[----:B------:R-:W2:Y:S04]  /*97c0*/  @P1 MUFU.RCP R3, R7 ;  /* 0x0000000700031308 */ /* 0x000ea80000001000 */
[----:B------:R-:W-:Y:S01]  /*97d0*/  @P0 MOV R8, 0x3f317218 ;  /* 0x3f31721800080802 */ /* 0x000fe20000000f00 */
[----:B-1----:R-:W-:-:S03]  /*97e0*/  FMUL.FTZ R116, R0, R116 ;  /* 0x0000007400747220 */ /* 0x002fc60000410000 */
[----:B------:R-:W1:Y:S01]  /*97f0*/  @P2 MUFU.RCP R4, R9 ;  /* 0x0000000900042308 */ /* 0x000e620000001000 */
[C---:B------:R-:W-:Y:S02]  /*9800*/  FMUL.FTZ R45, R0.reuse, R117 ;  /* 0x00000075002d7220 */ /* 0x040fe40000410000 */
[C---:B------:R-:W-:Y:S02]  /*9810*/  FMUL.FTZ R124, R0.reuse, R124 ;  /* 0x0000007c007c7220 */ /* 0x040fe40000410000 */
[C---:B------:R-:W-:Y:S02]  /*9820*/  FMUL.FTZ R43, R0.reuse, R125 ;  /* 0x0000007d002b7220 */ /* 0x040fe40000410000 */
[C---:B------:R-:W-:Y:S01]  /*9830*/  FMUL.FTZ R128, R0.reuse, R128 ;  /* 0x0000008000807220 */ /* 0x040fe20000410000 */
[----:B------:R-:W-:Y:S01]  /*9840*/  @P3 MUFU.LG2 R11, R5 ;  /* 0x00000005000b3308 */ /* 0x000fe20000000c00 */
[C---:B------:R-:W-:Y:S02]  /*9850*/  FMUL.FTZ R41, R0.reuse, R129 ;  /* 0x0000008100297220 */ /* 0x040fe40000410000 */
[----:B------:R-:W-:-:S02]  /*9860*/  FMUL.FTZ R140, R0, R140 ;  /* 0x0000008c008c7220 */ /* 0x000fc40000410000 */
[C---:B------:R-:W-:Y:S02]  /*9870*/  FMUL.FTZ R38, R0.reuse, R141 ;  /* 0x0000008d00267220 */ /* 0x040fe40000410000 */
[C---:B------:R-:W-:Y:S01]  /*9880*/  FMUL.FTZ R144, R0.reuse, R144 ;  /* 0x0000009000907220 */ /* 0x040fe20000410000 */
[----:B------:R-:W-:Y:S01]  /*9890*/  @P2 MUFU.LG2 R9, R9 ;  /* 0x0000000900092308 */ /* 0x000fe20000000c00 */
[C---:B------:R-:W-:Y:S02]  /*98a0*/  FMUL.FTZ R35, R0.reuse, R145 ;  /* 0x0000009100237220 */ /* 0x040fe40000410000 */
[C---:B------:R-:W-:Y:S02]  /*98b0*/  FMUL.FTZ R156, R0.reuse, R156 ;  /* 0x0000009c009c7220 */ /* 0x040fe40000410000 */
[C---:B------:R-:W-:Y:S02]  /*98c0*/  FMUL.FTZ R32, R0.reuse, R157 ;  /* 0x0000009d00207220 */ /* 0x040fe40000410000 */
[C---:B------:R-:W-:Y:S01]  /*98d0*/  FMUL.FTZ R160, R0.reuse, R160 ;  /* 0x000000a000a07220 */ /* 0x040fe20000410000 */
[----:B------:R-:W-:Y:S01]  /*98e0*/  @P1 MUFU.LG2 R7, R7 ;  /* 0x0000000700071308 */ /* 0x000fe20000000c00 */
        /* <DEDUP_REMOVED lines=11> */
[----:B------:R-:W-:Y:S01]  /*99a0*/  MOV R0, RZ ;  /* 0x000000ff00007202 */ /* 0x000fe20000000f00 */
[C---:B--2---:R-:W-:Y:S02]  /*99b0*/  FMUL.FTZ R112, R3.reuse, R112 ;  /* 0x0000007003707220 */ /* 0x044fe40000410000 */
[----:B------:R-:W-:-:S02]  /*99c0*/  FMUL.FTZ R47, R3, R113 ;  /* 0x00000071032f7220 */ /* 0x000fc40000410000 */
[C---:B------:R-:W-:Y:S01]  /*99d0*/  FMUL.FTZ R120, R3.reuse, R120 ;  /* 0x0000007803787220 */ /* 0x040fe20000410000 */
[----:B------:R-:W2:Y:S01]  /*99e0*/  @P0 MUFU.RCP R0, R6 ;  /* 0x0000000600000308 */ /* 0x000ea20000001000 */
[C---:B------:R-:W-:Y:S02]  /*99f0*/  FMUL.FTZ R46, R3.reuse, R121 ;  /* 0x00000079032e7220 */ /* 0x040fe40000410000 */
[C---:B------:R-:W-:Y:S02]  /*9a00*/  FMUL.FTZ R132, R3.reuse, R132 ;  /* 0x0000008403847220 */ /* 0x040fe40000410000 */
[C---:B------:R-:W-:Y:S02]  /*9a10*/  FMUL.FTZ R39, R3.reuse, R133 ;  /* 0x0000008503277220 */ /* 0x040fe40000410000 */
[C---:B------:R-:W-:Y:S01]  /*9a20*/  FMUL.FTZ R136, R3.reuse, R136 ;  /* 0x0000008803887220 */ /* 0x040fe20000410000 */
[----:B------:R-:W3:Y:S01]  /*9a30*/  @P0 MUFU.LG2 R6, R6 ;  /* 0x0000000600060308 */ /* 0x000ee20000000c00 */
        /* <DEDUP_REMOVED lines=17> */
[----:B------:R-:W-:Y:S01]  /*9b50*/  @P2 MOV R3, 0x3f317218 ;  /* 0x3f31721800032802 */ /* 0x000fe20000000f00 */
[C---:B-1----:R-:W-:Y:S02]  /*9b60*/  FMUL.FTZ R118, R4.reuse, R118 ;  /* 0x0000007604767220 */ /* 0x042fe40000410000 */
        /* <DEDUP_REMOVED lines=24> */
[C---:B--2---:R-:W-:Y:S02]  /*9cf0*/  FMUL.FTZ R114, R0.reuse, R114 ;  /* 0x0000007200727220 */ /* 0x044fe40000410000 */
        /* <DEDUP_REMOVED lines=24> */
[----:B------:R-:W-:Y:S02]  /*9e80*/  @P2 FMUL.FTZ R5, R3, c[0x0][0x2d0] ;  /* 0x0000b40003052a20 */ /* 0x000fe40000410000 */
[----:B------:R-:W-:-:S02]  /*9e90*/  @P3 FMUL.FTZ R10, R4, c[0x0][0x2d0] ;  /* 0x0000b400040a3a20 */ /* 0x000fc40000410000 */
[----:B------:R-:W-:Y:S02]  /*9ea0*/  @P1 FMUL.FTZ R3, R0, c[0x0][0x2d0] ;  /* 0x0000b40000031a20 */ /* 0x000fe40000410000 */
[----:B------:R-:W-:Y:S02]  /*9eb0*/  @P3 FMUL.FTZ R11, R11, 0.69314718246459960938 ;  /* 0x3f3172180b0b3820 */ /* 0x000fe40000410000 */
[----:B------:R-:W-:Y:S02]  /*9ec0*/  @P2 FMUL.FTZ R9, R9, 0.69314718246459960938 ;  /* 0x3f31721809092820 */ /* 0x000fe40000410000 */
[----:B------:R-:W-:Y:S02]  /*9ed0*/  @P1 FMUL.FTZ R7, R7, 0.69314718246459960938 ;  /* 0x3f31721807071820 */ /* 0x000fe40000410000 */
[----:B---3--:R-:W-:Y:S02]  /*9ee0*/  @P0 FMUL.FTZ R4, R6, 0.69314718246459960938 ;  /* 0x3f31721806040820 */ /* 0x008fe40000410000 */
[----:B------:R-:W-:-:S02]  /*9ef0*/  @P0 FMUL.FTZ R0, R8, c[0x0][0x2d0] ;  /* 0x0000b40008000a20 */ /* 0x000fc40000410000 */
[----:B------:R-:W-:Y:S02]  /*9f00*/  @P3 FFMA.FTZ R50, R10, R105, R11 ;  /* 0x000000690a323223 */ /* 0x000fe4000001000b */
[----:B------:R-:W-:Y:S02]  /*9f10*/  @P2 FFMA.FTZ R51, R5, R104, R9 ;  /* 0x0000006805332223 */ /* 0x000fe40000010009 */
[----:B------:R-:W-:Y:S02]  /*9f20*/  @P1 FFMA.FTZ R53, R3, R103, R7 ;  /* 0x0000006703351223 */ /* 0x000fe40000010007 */
[----:B------:R-:W-:Y:S02]  /*9f30*/  @P0 FFMA.FTZ R54, R0, R2, R4 ;  /* 0x0000000200360223 */ /* 0x000fe40000010004 */
.L_x_24:
[----:B------:R-:W-:Y:S05]  /*9f40*/  @P4 BRA `(.L_x_36) ;  /* 0x0000176000004947 */ /* 0x000fea0003800000 */
[----:B------:R-:W2:Y:S01]  /*9f50*/  LDL R57, [R1+0x2c] ;  /* 0x00002c0001397983 */ /* 0x000ea20000100800 */
[----:B------:R-:W-:Y:S02]  /*9f60*/  F2FP.PACK_AB R45, R45, R116 ;  /* 0x000000742d2d723e */ /* 0x000fe400000000ff */
[----:B------:R-:W-:Y:S01]  /*9f70*/  F2FP.PACK_AB R44, R44, R118 ;  /* 0x000000762c2c723e */ /* 0x000fe200000000ff */
[----:B------:R-:W1:Y:S01]  /*9f80*/  S2R R55, SR_TID.X ;  /* 0x0000000000377919 */ /* 0x000e620000002100 */
[----:B------:R-:W-:-:S02]  /*9f90*/  F2FP.PACK_AB R43, R43, R124 ;  /* 0x0000007c2b2b723e */ /* 0x000fc400000000ff */
[----:B------:R-:W-:Y:S02]  /*9fa0*/  F2FP.PACK_AB R42, R42, R126 ;  /* 0x0000007e2a2a723e */ /* 0x000fe400000000ff */
[----:B------:R-:W-:Y:S02]  /*9fb0*/  F2FP.PACK_AB R47, R47, R112 ;  /* 0x000000702f2f723e */ /* 0x000fe400000000ff */
[----:B------:R-:W-:Y:S02]  /*9fc0*/  F2FP.PACK_AB R114, R115, R114 ;  /* 0x000000727372723e */ /* 0x000fe400000000ff */
[----:B------:R-:W-:Y:S02]  /*9fd0*/  F2FP.PACK_AB R46, R46, R120 ;  /* 0x000000782e2e723e */ /* 0x000fe400000000ff */
[----:B------:R-:W-:Y:S02]  /*9fe0*/  F2FP.PACK_AB R122, R123, R122 ;  /* 0x0000007a7b7a723e */ /* 0x000fe400000000ff */
[----:B------:R-:W-:-:S02]  /*9ff0*/  F2FP.PACK_AB R41, R41, R128 ;  /* 0x000000802929723e */ /* 0x000fc400000000ff */
[----:B------:R-:W-:Y:S02]  /*a000*/  F2FP.PACK_AB R40, R40, R130 ;  /* 0x000000822828723e */ /* 0x000fe400000000ff */
[----:B------:R-:W-:Y:S02]  /*a010*/  F2FP.PACK_AB R38, R38, R140 ;  /* 0x0000008c2626723e */ /* 0x000fe400000000ff */
[----:B------:R-:W-:Y:S02]  /*a020*/  F2FP.PACK_AB R37, R37, R142 ;  /* 0x0000008e2525723e */ /* 0x000fe400000000ff */
[----:B------:R-:W-:Y:S02]  /*a030*/  F2FP.PACK_AB R39, R39, R132 ;  /* 0x000000842727723e */ /* 0x000fe400000000ff */
[----:B------:R-:W-:Y:S02]  /*a040*/  F2FP.PACK_AB R134, R135, R134 ;  /* 0x000000868786723e */ /* 0x000fe400000000ff */
[----:B-1----:R-:W-:-:S02]  /*a050*/  SHF.R.S32.HI R56, RZ, 0x1f, R55 ;  /* 0x0000001fff387819 */ /* 0x002fc40000011437 */
[----:B------:R-:W-:Y:S02]  /*a060*/  F2FP.PACK_AB R36, R36, R136 ;  /* 0x000000882424723e */ /* 0x000fe400000000ff */
[CC--:B------:R-:W-:Y:S02]  /*a070*/  LEA.HI R3, R56.reuse, R55.reuse, RZ, 0x2 ;  /* 0x0000003738037211 */ /* 0x0c0fe400078f10ff */
[----:B------:R-:W-:Y:S02]  /*a080*/  LEA.HI R48, R56, R55, RZ, 0x5 ;  /* 0x0000003738307211 */ /* 0x000fe400078f28ff */
[--C-:B------:R-:W-:Y:S02]  /*a090*/  SHF.R.S32.HI R52, RZ, 0x2, R3.reuse ;  /* 0x00000002ff347819 */ /* 0x100fe40000011403 */
[----:B------:R-:W-:Y:S02]  /*a0a0*/  SHF.R.S32.HI R0, RZ, 0x1f, R3 ;  /* 0x0000001fff007819 */ /* 0x000fe40000011403 */
[----:B------:R-:W-:-:S02]  /*a0b0*/  LOP3.LUT R3, R3, 0xfffffffc, RZ, 0xc0, !PT ;  /* 0xfffffffc03037812 */ /* 0x000fc400078ec0ff */
[----:B------:R-:W-:Y:S02]  /*a0c0*/  LEA.HI R0, R0, R52, RZ, 0x3 ;  /* 0x0000003400007211 */ /* 0x000fe400078f18ff */
[----:B------:R-:W-:Y:S01]  /*a0d0*/  SHF.R.S32.HI R49, RZ, 0x5, R48 ;  /* 0x00000005ff317819 */ /* 0x000fe20000011430 */
[----:B------:R-:W-:Y:S01]  /*a0e0*/  IMAD.IADD R29, R55, 0x1, -R3 ;  /* 0x00000001371d7824 */ /* 0x000fe200078e0a03 */
[----:B------:R-:W-:Y:S02]  /*a0f0*/  LOP3.LUT R0, R0, 0xfffffff8, RZ, 0xc0, !PT ;  /* 0xfffffff800007812 */ /* 0x000fe400078ec0ff */
[----:B------:R-:W-:Y:S02]  /*a100*/  F2FP.PACK_AB R138, R139, R138 ;  /* 0x0000008a8b8a723e */ /* 0x000fe400000000ff */
[----:B------:R-:W-:Y:S01]  /*a110*/  F2FP.PACK_AB R35, R35, R144 ;  /* 0x000000902323723e */ /* 0x000fe200000000ff */
[----:B------:R-:W-:Y:S01]  /*a120*/  IMAD.IADD R2, R52, 0x1, -R0 ;  /* 0x0000000134027824 */ /* 0x000fe200078e0a00 */
[----:B------:R-:W-:-:S02]  /*a130*/  F2FP.PACK_AB R34, R34, R146 ;  /* 0x000000922222723e */ /* 0x000fc400000000ff */
[----:B------:R-:W-:Y:S02]  /*a140*/  F2FP.PACK_AB R32, R32, R156 ;  /* 0x0000009c2020723e */ /* 0x000fe400000000ff */
[----:B------:R-:W-:Y:S02]  /*a150*/  LEA.HI R0, R2, R2, RZ, 0x1 ;  /* 0x0000000202007211 */ /* 0x000fe400078f08ff */
[----:B------:R-:W-:Y:S02]  /*a160*/  F2FP.PACK_AB R31, R31, R158 ;  /* 0x0000009e1f1f723e */ /* 0x000fe400000000ff */
[----:B------:R-:W-:Y:S02]  /*a170*/  SHF.R.S32.HI R13, RZ, 0x1, R0 ;  /* 0x00000001ff0d7819 */ /* 0x000fe40000011400 */
[----:B------:R-:W-:Y:S02]  /*a180*/  LOP3.LUT R0, R0, 0x3fffffe, RZ, 0xc0, !PT ;  /* 0x03fffffe00007812 */ /* 0x000fe400078ec0ff */
[C---:B------:R-:W-:Y:S01]  /*a190*/  LOP3.LUT R3, R13.reuse, 0x1, RZ, 0xc0, !PT ;  /* 0x000000010d037812 */ /* 0x040fe200078ec0ff */
[C---:B------:R-:W-:Y:S01]  /*a1a0*/  IMAD.SHL.U32 R4, R13.reuse, 0x40, RZ ;  /* 0x000000400d047824 */ /* 0x040fe200078e00ff */
[----:B------:R-:W-:Y:S01]  /*a1b0*/  LOP3.LUT P0, RZ, R13, 0x2, RZ, 0xc0, !PT ;  /* 0x000000020dff7812 */ /* 0x000fe2000780c0ff */
[----:B------:R-:W-:Y:S01]  /*a1c0*/  IMAD.IADD R2, R2, 0x1, -R0 ;  /* 0x0000000102027824 */ /* 0x000fe200078e0a00 */
[----:B------:R-:W-:Y:S01]  /*a1d0*/  ISETP.NE.U32.AND P1, PT, R3, 0x1, PT ;  /* 0x000000010300780c */ /* 0x000fe20003f25070 */
[----:B------:R-:W-:Y:S01]  /*a1e0*/  IMAD R0, R49, 0x100, R29 ;  /* 0x0000010031007824 */ /* 0x000fe200078e021d */
[----:B------:R-:W-:-:S02]  /*a1f0*/  LOP3.LUT R4, R4, 0xc0, RZ, 0xc0, !PT ;  /* 0x000000c004047812 */ /* 0x000fc400078ec0ff */
[----:B------:R-:W-:Y:S01]  /*a200*/  F2FP.PACK_AB R33, R33, R148 ;  /* 0x000000942121723e */ /* 0x000fe200000000ff */
[----:B------:R-:W-:Y:S01]  /*a210*/  IMAD R0, R2, 0x10, R0 ;  /* 0x0000001002007824 */ /* 0x000fe200078e0200 */
[----:B------:R-:W-:Y:S01]  /*a220*/  LEA.HI R2, R4, R4, RZ, 0x1d ;  /* 0x0000000404027211 */ /* 0x000fe200078fe8ff */
[----:B------:R-:W-:Y:S01]  /*a230*/  IMAD.MOV.U32 R4, RZ, RZ, 0x20 ;  /* 0x00000020ff047424 */ /* 0x000fe200078e00ff */
[----:B------:R-:W-:Y:S02]  /*a240*/  F2FP.PACK_AB R150, R151, R150 ;  /* 0x000000969796723e */ /* 0x000fe400000000ff */
[----:B------:R-:W-:Y:S01]  /*a250*/  F2FP.PACK_AB R30, R30, R152 ;  /* 0x000000981e1e723e */ /* 0x000fe200000000ff */
[----:B------:R-:W-:Y:S01]  /*a260*/  IMAD.U32 R0, R0, 0x2, R2 ;  /* 0x0000000200007824 */ /* 0x000fe200078e0002 */
[----:B------:R-:W-:Y:S02]  /*a270*/  SEL R4, R4, 0xffffffe0, !P0 ;  /* 0xffffffe004047807 */ /* 0x000fe40004000000 */
[----:B------:R-:W-:Y:S01]  /*a280*/  F2FP.PACK_AB R154, R155, R154 ;  /* 0x0000009a9b9a723e */ /* 0x000fe200000000ff */
[----:B------:R-:W-:Y:S01]  /*a290*/  IMAD.SHL.U32 R0, R0, 0x2, RZ ;  /* 0x0000000200007824 */ /* 0x000fe200078e00ff */
[----:B------:R-:W-:Y:S01]  /*a2a0*/  BAR.SYNC.DEFER_BLOCKING 0x1, 0x80 ;  /* 0x0042000000007b1d */ /* 0x000fe20000010000 */
[----:B------:R-:W-:-:S02]  /*a2b0*/  F2FP.PACK_AB R28, R28, R160 ;  /* 0x000000a01c1c723e */ /* 0x000fc400000000ff */
[----:B------:R-:W-:Y:S02]  /*a2c0*/  F2FP.PACK_AB R27, R27, R162 ;  /* 0x000000a21b1b723e */ /* 0x000fe400000000ff */
[C---:B------:R-:W-:Y:S02]  /*a2d0*/  IADD3 R3, R0.reuse, 0x80, RZ ;  /* 0x0000008000037810 */ /* 0x040fe40007ffe0ff */
[C---:B------:R-:W-:Y:S02]  /*a2e0*/  IADD3 R2, R0.reuse, 0x70, RZ ;  /* 0x0000007000027810 */ /* 0x040fe40007ffe0ff */
[----:B------:R-:W-:Y:S01]  /*a2f0*/  @P1 IADD3 R2, R3, 0x10, RZ ;  /* 0x0000001003021810 */ /* 0x000fe20007ffe0ff */
[----:B------:R-:W-:Y:S01]  /*a300*/  IMAD.IADD R3, R0, 0x1, R4 ;  /* 0x0000000100037824 */ /* 0x000fe200078e0204 */
[----:B------:R-:W-:Y:S02]  /*a310*/  F2FP.PACK_AB R25, R25, R172 ;  /* 0x000000ac1919723e */ /* 0x000fe400000000ff */
[----:B------:R-:W-:Y:S01]  /*a320*/  F2FP.PACK_AB R24, R24, R174 ;  /* 0x000000ae1818723e */ /* 0x000fe200000000ff */
[----:B------:R-:W-:Y:S01]  /*a330*/  IMAD.IADD R4, R4, 0x1, R2 ;  /* 0x0000000104047824 */ /* 0x000fe200078e0202 */
[----:B------:R-:W-:-:S02]  /*a340*/  F2FP.PACK_AB R26, R26, R164 ;  /* 0x000000a41a1a723e */ /* 0x000fc400000000ff */
[----:B------:R-:W-:Y:S02]  /*a350*/  F2FP.PACK_AB R166, R167, R166 ;  /* 0x000000a6a7a6723e */ /* 0x000fe400000000ff */
[----:B------:R-:W-:Y:S02]  /*a360*/  F2FP.PACK_AB R23, R23, R168 ;  /* 0x000000a81717723e */ /* 0x000fe400000000ff */
[----:B------:R-:W-:Y:S02]  /*a370*/  F2FP.PACK_AB R22, R22, R170 ;  /* 0x000000aa1616723e */ /* 0x000fe400000000ff */
[----:B------:R-:W-:Y:S01]  /*a380*/  F2FP.PACK_AB R21, R21, R68 ;  /* 0x000000441515723e */ /* 0x000fe200000000ff */
[----:B------:R-:W-:Y:S01]  /*a390*/  STS [R0+0x80], R45 ;  /* 0x0000802d00007388 */ /* 0x000fe20000000800 */
[----:B------:R-:W-:Y:S02]  /*a3a0*/  F2FP.PACK_AB R20, R20, R70 ;  /* 0x000000461414723e */ /* 0x000fe400000000ff */
[----:B------:R-:W-:Y:S01]  /*a3b0*/  F2FP.PACK_AB R17, R17, R80 ;  /* 0x000000501111723e */ /* 0x000fe200000000ff */
[----:B------:R-:W-:Y:S01]  /*a3c0*/  STS [R0+0x280], R44 ;  /* 0x0002802c00007388 */ /* 0x000fe20000000800 */
[----:B------:R-:W-:-:S02]  /*a3d0*/  F2FP.PACK_AB R16, R16, R82 ;  /* 0x000000521010723e */ /* 0x000fc400000000ff */
[----:B------:R-:W-:Y:S01]  /*a3e0*/  F2FP.PACK_AB R19, R19, R72 ;  /* 0x000000481313723e */ /* 0x000fe200000000ff */
[----:B------:R-:W-:Y:S01]  /*a3f0*/  STS [R2], R43 ;  /* 0x0000002b02007388 */ /* 0x000fe20000000800 */
        /* <DEDUP_REMOVED lines=15> */
[----:B------:R-:W-:-:S02]  /*a4f0*/  F2FP.PACK_AB R10, R95, R94 ;  /* 0x0000005e5f0a723e */ /* 0x000fc400000000ff */
[----:B------:R-:W-:Y:S01]  /*a500*/  ISETP.NE.U32.AND P0, PT, RZ, c[0x0][0x500], PT ;  /* 0x00014000ff007a0c */ /* 0x000fe20003f05070 */
[----:B------:R-:W-:Y:S03]  /*a510*/  STS [R3+0x80], R41 ;  /* 0x0000802903007388 */ /* 0x000fe60000000800 */
[----:B------:R-:W-:Y:S01]  /*a520*/  ISETP.NE.AND.EX P1, PT, RZ, c[0x0][0x504], PT, P0 ;  /* 0x00014100ff007a0c */ /* 0x000fe20003f25300 */
[----:B------:R-:W-:Y:S01]  /*a530*/  STS [R3+0x280], R40 ;  /* 0x0002802803007388 */ /* 0x000fe20000000800 */
[----:B------:R-:W-:-:S03]  /*a540*/  ISETP.NE.U32.AND P0, PT, RZ, c[0x0][0x508], PT ;  /* 0x00014200ff007a0c */ /* 0x000fc60003f05070 */
[----:B------:R-:W-:Y:S01]  /*a550*/  STS [R4], R38 ;  /* 0x0000002604007388 */ /* 0x000fe20000000800 */
[----:B------:R-:W-:-:S03]  /*a560*/  ISETP.NE.AND.EX P0, PT, RZ, c[0x0][0x50c], PT, P0 ;  /* 0x00014300ff007a0c */ /* 0x000fc60003f05300 */
        /* <DEDUP_REMOVED lines=31> */
[----:B------:R-:W-:Y:S04]  /*a760*/  STS [R4+0x4000], R6 ;  /* 0x0040000604007388 */ /* 0x000fe80000000800 */
[----:B------:R-:W-:Y:S04]  /*a770*/  STS [R4+0x4200], R5 ;  /* 0x0042000504007388 */ /* 0x000fe80000000800 */
[----:B------:R2:W-:Y:S04]  /*a780*/  STS [R3+0x5080], R7 ;  /* 0x0050800703007388 */ /* 0x0005e80000000800 */
[----:B------:R3:W-:Y:S01]  /*a790*/  STS [R3+0x5280], R12 ;  /* 0x0052800c03007388 */ /* 0x0007e20000000800 */
[----:B-1----:R-:W-:-:S03]  /*a7a0*/  IMAD.MOV.U32 R2, RZ, RZ, 0x4 ;  /* 0x00000004ff027424 */ /* 0x002fc600078e00ff */
[----:B------:R1:W-:Y:S04]  /*a7b0*/  STS [R4+0x5000], R11 ;  /* 0x0050000b04007388 */ /* 0x0003e80000000800 */
[----:B------:R1:W-:Y:S01]  /*a7c0*/  STS [R4+0x5200], R10 ;  /* 0x0052000a04007388 */ /* 0x0003e20000000800 */
[----:B--2---:R-:W-:-:S03]  /*a7d0*/  IMAD.WIDE R6, R57, R2, c[0x0][0x500] ;  /* 0x0001400039067625 */ /* 0x004fc600078e0202 */
[----:B------:R-:W-:Y:S06]  /*a7e0*/  BAR.SYNC.DEFER_BLOCKING 0x1, 0x80 ;  /* 0x0042000000007b1d */ /* 0x000fec0000010000 */
[----:B------:R-:W2:Y:S01]  /*a7f0*/  @P1 LDG.E R0, [R6.64] ;  /* 0x0000000606001981 */ /* 0x000ea2000c1e1900 */
[----:B------:R-:W-:Y:S02]  /*a800*/  IMAD.MOV.U32 R24, RZ, RZ, c[0x0][0x388] ;  /* 0x0000e200ff187624 */ /* 0x000fe400078e00ff */
[----:B---3--:R-:W-:-:S05]  /*a810*/  @P0 IMAD.WIDE R2, R57, R2, c[0x0][0x508] ;  /* 0x0001420039020625 */ /* 0x008fca00078e0202 */
[----:B------:R3:W5:Y:S02]  /*a820*/  @P0 LDG.E R24, [R2.64] ;  /* 0x0000000602180981 */ /* 0x000764000c1e1900 */
[----:B---3--:R-:W-:Y:S02]  /*a830*/  CS2R R2, SRZ ;  /* 0x0000000000027805 */ /* 0x008fe4000001ff00 */
[--C-:B--2---:R-:W-:Y:S01]  /*a840*/  @P1 SHF.R.S32.HI R3, RZ, 0x1f, R0.reuse ;  /* 0x0000001fff031819 */ /* 0x104fe20000011400 */
[----:B------:R-:W-:Y:S01]  /*a850*/  @P1 IMAD.MOV.U32 R2, RZ, RZ, R0 ;  /* 0x000000ffff021224 */ /* 0x000fe200078e0000 */
[----:B------:R-:W-:Y:S05]  /*a860*/  @P0 BRA `(.L_x_37) ;  /* 0x0000004000000947 */ /* 0x000fea0003800000 */
[----:B-1----:R-:W-:Y:S05]  /*a870*/  @!P1 BRA `(.L_x_37) ;  /* 0x0000003000009947 */ /* 0x002fea0003800000 */
[----:B------:R-:W2:Y:S04]  /*a880*/  LDG.E R4, [R6.64] ;  /* 0x0000000606047981 */ /* 0x000ea8000c1e1900 */
[----:B------:R-:W2:Y:S02]  /*a890*/  LDG.E R0, [R6.64+0x4] ;  /* 0x0000040606007981 */ /* 0x000ea4000c1e1900 */
[----:B--2--5:R-:W-:-:S02]  /*a8a0*/  IADD3 R24, -R4, R0, RZ ;  /* 0x0000000004187210 */ /* 0x024fc40007ffe1ff */
.L_x_37:
[----:B-1----:R-:W-:Y:S01]  /*a8b0*/  LOP3.LUT R4, R48, 0xffffffe0, RZ, 0xc0, !PT ;  /* 0xffffffe030047812 */ /* 0x002fe200078ec0ff */
[----:B------:R-:W1:Y:S01]  /*a8c0*/  S2R R10, SR_CTAID.Y ;  /* 0x00000000000a7919 */ /* 0x000e620000002600 */
[----:B------:R-:W-:Y:S01]  /*a8d0*/  SHF.R.S32.HI R5, RZ, 0x1f, R49 ;  /* 0x0000001fff057819 */ /* 0x000fe20000011431 */
[----:B------:R-:W-:Y:S01]  /*a8e0*/  IMAD.MOV.U32 R9, RZ, RZ, c[0x0][0x4e8] ;  /* 0x00013a00ff097624 */ /* 0x000fe200078e00ff */
[----:B------:R-:W-:Y:S01]  /*a8f0*/  LEA.HI R0, R29, R29, RZ, 0x1 ;  /* 0x0000001d1d007211 */ /* 0x000fe200078f08ff */
[----:B------:R-:W-:Y:S01]  /*a900*/  IMAD.IADD R7, R55, 0x1, -R4 ;  /* 0x0000000137077824 */ /* 0x000fe200078e0a04 */
[----:B------:R-:W2:Y:S01]  /*a910*/  S2R R14, SR_CTAID.Y ;  /* 0x00000000000e7919 */ /* 0x000ea20000002600 */
[----:B------:R-:W-:Y:S01]  /*a920*/  LEA.HI R4, R5, R49, RZ, 0x2 ;  /* 0x0000003105047211 */ /* 0x000fe200078f10ff */
[C---:B------:R-:W-:Y:S01]  /*a930*/  IMAD R12, R29.reuse, 0x20, R52 ;  /* 0x000000201d0c7824 */ /* 0x040fe200078e0234 */
[C---:B------:R-:W-:Y:S01]  /*a940*/  LOP3.LUT R6, R0.reuse, 0x1ffffffe, RZ, 0xc0, !PT ;  /* 0x1ffffffe00067812 */ /* 0x040fe200078ec0ff */
[----:B------:R-:W3:Y:S01]  /*a950*/  S2R R21, SR_CTAID.X ;  /* 0x0000000000157919 */ /* 0x000ee20000002500 */
[----:B------:R-:W-:Y:S01]  /*a960*/  SHF.R.S32.HI R8, RZ, 0x1f, R7 ;  /* 0x0000001fff087819 */ /* 0x000fe20000011407 */
[----:B------:R-:W-:Y:S01]  /*a970*/  IMAD.SHL.U32 R5, R0, 0x20, RZ ;  /* 0x0000002000057824 */ /* 0x000fe200078e00ff */
[----:B------:R-:W-:Y:S01]  /*a980*/  LOP3.LUT R4, R4, 0xffffffc, RZ, 0xc0, !PT ;  /* 0x0ffffffc04047812 */ /* 0x000fe200078ec0ff */
[----:B-----5:R-:W-:Y:S01]  /*a990*/  IMAD R24, R24, c[0x0][0x4e8], RZ ;  /* 0x00013a0018187a24 */ /* 0x020fe200078e02ff */
[----:B------:R-:W-:Y:S01]  /*a9a0*/  LEA.HI R0, R8, R7, RZ, 0x2 ;  /* 0x0000000708007211 */ /* 0x000fe200078f10ff */
[----:B------:R-:W-:Y:S01]  /*a9b0*/  BSSY B0, `(.L_x_38) ;  /* 0x0000087000007945 */ /* 0x000fe20003800000 */
[----:B------:R-:W-:Y:S01]  /*a9c0*/  IADD3 R6, R29, -R6, RZ ;  /* 0x800000061d067210 */ /* 0x000fe20007ffe0ff */
[----:B------:R-:W-:Y:S01]  /*a9d0*/  IMAD.IADD R4, R49, 0x1, -R4 ;  /* 0x0000000131047824 */ /* 0x000fe200078e0a04 */
[----:B------:R-:W-:-:S02]  /*a9e0*/  LOP3.LUT R5, R5, 0xffffffc0, RZ, 0xc0, !PT ;  /* 0xffffffc005057812 */ /* 0x000fc400078ec0ff */
[----:B------:R-:W-:Y:S02]  /*a9f0*/  SHF.R.S32.HI R0, RZ, 0x2, R0 ;  /* 0x00000002ff007819 */ /* 0x000fe40000011400 */
[----:B------:R-:W-:Y:S01]  /*aa00*/  ISETP.NE.AND P2, PT, R9, 0x1, PT ;  /* 0x000000010900780c */ /* 0x000fe20003f45270 */
[----:B------:R-:W-:Y:S01]  /*aa10*/  IMAD R6, R6, 0x8, R5 ;  /* 0x0000000806067824 */ /* 0x000fe200078e0205 */
[----:B------:R-:W-:Y:S01]  /*aa20*/  LEA R16, R4, R0, 0x4 ;  /* 0x0000000004107211 */ /* 0x000fe200078e20ff */
[----:B------:R-:W-:Y:S01]  /*aa30*/  IMAD R0, R3, c[0x0][0x3a0], RZ ;  /* 0x0000e80003007a24 */ /* 0x000fe200078e02ff */
[----:B-1----:R-:W-:Y:S02]  /*aa40*/  SHF.R.S32.HI R11, RZ, 0x1f, R10 ;  /* 0x0000001fff0b7819 */ /* 0x002fe4000001140a */
[----:B------:R-:W-:Y:S01]  /*aa50*/  LEA.HI R10, R52, R52, RZ, 0x1 ;  /* 0x00000034340a7211 */ /* 0x000fe200078f08ff */
[----:B------:R-:W-:Y:S01]  /*aa60*/  IMAD.IADD R6, R16, 0x1, R6 ;  /* 0x0000000110067824 */ /* 0x000fe200078e0206 */
[----:B------:R-:W-:Y:S01]  /*aa70*/  LOP3.LUT P0, RZ, R7, 0x3, RZ, 0xc0, !PT ;  /* 0x0000000307ff7812 */ /* 0x000fe2000780c0ff */
[----:B--2---:R-:W-:Y:S01]  /*aa80*/  IMAD.WIDE.U32 R4, R14, c[0x0][0x490], R2 ;  /* 0x000124000e047a25 */ /* 0x004fe200078e0002 */
[----:B------:R-:W-:-:S02]  /*aa90*/  LOP3.LUT R10, R10, 0x3fffffe, RZ, 0xc0, !PT ;  /* 0x03fffffe0a0a7812 */ /* 0x000fc400078ec0ff */
[----:B------:R-:W-:Y:S01]  /*aaa0*/  LEA.HI R13, R56, R55, RZ, 0x3 ;  /* 0x00000037380d7211 */ /* 0x000fe200078f18ff */
[C---:B------:R-:W-:Y:S02]  /*aab0*/  IMAD R8, R2.reuse, c[0x0][0x3a4], R0 ;  /* 0x0000e90002087a24 */ /* 0x040fe400078e0200 */
[----:B------:R-:W-:-:S04]  /*aac0*/  IMAD.WIDE.U32 R2, R2, c[0x0][0x3a0], RZ ;  /* 0x0000e80002027a25 */ /* 0x000fc800078e00ff */
[----:B---3--:R-:W-:Y:S02]  /*aad0*/  IMAD R0, R21, 0x80, R6 ;  /* 0x0000008015007824 */ /* 0x008fe400078e0206 */
[----:B------:R-:W-:Y:S02]  /*aae0*/  IMAD.IADD R3, R3, 0x1, R8 ;  /* 0x0000000103037824 */ /* 0x000fe400078e0208 */
[----:B------:R-:W-:Y:S01]  /*aaf0*/  IMAD R9, R11, c[0x0][0x490], RZ ;  /* 0x000124000b097a24 */ /* 0x000fe200078e02ff */
[----:B------:R-:W-:Y:S01]  /*ab00*/  MOV R6, R0 ;  /* 0x0000000000067202 */ /* 0x000fe20000000f00 */
[----:B------:R-:W-:-:S04]  /*ab10*/  @P2 IMAD.HI.U32 R8, R0, c[0x0][0x4ec], RZ ;  /* 0x00013b0000082a27 */ /* 0x000fc800078e00ff */
[----:B------:R-:W-:Y:S01]  /*ab20*/  IMAD.IADD R7, R52, 0x1, -R10 ;  /* 0x0000000134077824 */ /* 0x000fe200078e0a0a */
[----:B------:R-:W-:Y:S01]  /*ab30*/  @P2 SHF.R.U32.HI R6, RZ, c[0x0][0x4f0], R8 ;  /* 0x00013c00ff062a19 */ /* 0x000fe20000011608 */
[C---:B------:R-:W-:Y:S02]  /*ab40*/  IMAD R9, R14.reuse, c[0x0][0x494], R9 ;  /* 0x000125000e097a24 */ /* 0x040fe400078e0209 */
[----:B------:R-:W-:Y:S01]  /*ab50*/  IMAD R20, R49, 0x8, R7 ;  /* 0x0000000831147824 */ /* 0x000fe200078e0207 */
[----:B------:R-:W-:Y:S01]  /*ab60*/  SHF.R.S32.HI R7, RZ, 0x1f, R57 ;  /* 0x0000001fff077819 */ /* 0x000fe20000011439 */
[----:B------:R-:W-:Y:S01]  /*ab70*/  IMAD R11, R11, c[0x0][0x3e8], RZ ;  /* 0x0000fa000b0b7a24 */ /* 0x000fe200078e02ff */
[----:B------:R-:W-:Y:S01]  /*ab80*/  IADD3 R5, R5, R9, RZ ;  /* 0x0000000905057210 */ /* 0x000fe20007ffe0ff */
[----:B------:R-:W-:Y:S01]  /*ab90*/  IMAD.WIDE.U32 R2, R14, c[0x0][0x3e8], R2 ;  /* 0x0000fa000e027a25 */ /* 0x000fe200078e0002 */
[----:B------:R-:W-:Y:S02]  /*aba0*/  IADD3 R8, -R6, RZ, RZ ;  /* 0x000000ff06087210 */ /* 0x000fe40007ffe1ff */
[----:B------:R-:W-:Y:S01]  /*abb0*/  SEL R9, R57, RZ, !P1 ;  /* 0x000000ff39097207 */ /* 0x000fe20004800000 */
[----:B------:R-:W-:Y:S01]  /*abc0*/  IMAD R12, R21, 0x80, R12 ;  /* 0x00000080150c7824 */ /* 0x000fe200078e020c */
[----:B------:R-:W-:Y:S01]  /*abd0*/  SEL R10, R7, RZ, !P1 ;  /* 0x000000ff070a7207 */ /* 0x000fe20004800000 */
[----:B------:R-:W-:-:S02]  /*abe0*/  IMAD R7, R14, c[0x0][0x3ec], R11 ;  /* 0x0000fb000e077a24 */ /* 0x000fc400078e020b */
[----:B------:R-:W-:Y:S02]  /*abf0*/  IMAD R11, R8, c[0x0][0x4e8], R0 ;  /* 0x00013a00080b7a24 */ /* 0x000fe400078e0200 */
[----:B------:R-:W-:Y:S01]  /*ac00*/  IMAD R0, R10, c[0x0][0x498], RZ ;  /* 0x000126000a007a24 */ /* 0x000fe200078e02ff */
[----:B------:R-:W-:Y:S01]  /*ac10*/  IADD3 R3, R3, R7, RZ ;  /* 0x0000000703037210 */ /* 0x000fe20007ffe0ff */
[----:B------:R-:W-:-:S04]  /*ac20*/  IMAD.WIDE.U32 R4, R9, c[0x0][0x498], R4 ;  /* 0x0001260009047a25 */ /* 0x000fc800078e0004 */
[----:B------:R-:W-:Y:S01]  /*ac30*/  IMAD R7, R9, c[0x0][0x49c], R0 ;  /* 0x0001270009077a24 */ /* 0x000fe200078e0200 */
[----:B------:R-:W-:Y:S01]  /*ac40*/  SHF.R.S32.HI R0, RZ, 0x1f, R6 ;  /* 0x0000001fff007819 */ /* 0x000fe20000011406 */
[----:B------:R-:W-:Y:S01]  /*ac50*/  @P2 IMAD.HI.U32 R8, R12, c[0x0][0x4ec], RZ ;  /* 0x00013b000c082a27 */ /* 0x000fe200078e00ff */
[----:B------:R-:W-:-:S03]  /*ac60*/  IADD3 R4, P1, R6, R4, RZ ;  /* 0x0000000406047210 */ /* 0x000fc60007f3e0ff */
[----:B------:R-:W-:Y:S01]  /*ac70*/  IMAD R6, R10, c[0x0][0x3f0], RZ ;  /* 0x0000fc000a067a24 */ /* 0x000fe200078e02ff */
[----:B------:R-:W-:Y:S01]  /*ac80*/  IADD3.X R5, R0, R5, R7, P1, !PT ;  /* 0x0000000500057210 */ /* 0x000fe20000ffe407 */
[----:B------:R-:W-:Y:S01]  /*ac90*/  IMAD.SHL.U32 R10, R13, 0x8, RZ ;  /* 0x000000080d0a7824 */ /* 0x000fe200078e00ff */
[----:B------:R-:W-:Y:S01]  /*aca0*/  SHF.R.S32.HI R0, RZ, 0x1f, R11 ;  /* 0x0000001fff007819 */ /* 0x000fe2000001140b */
[----:B------:R-:W-:Y:S01]  /*acb0*/  IMAD.MOV.U32 R18, RZ, RZ, R12 ;  /* 0x000000ffff127224 */ /* 0x000fe200078e000c */
[----:B------:R-:W-:Y:S01]  /*acc0*/  @P2 SHF.R.U32.HI R18, RZ, c[0x0][0x4f0], R8 ;  /* 0x00013c00ff122a19 */ /* 0x000fe20000011608 */
[----:B------:R-:W-:Y:S02]  /*acd0*/  IMAD R13, R9, c[0x0][0x3f4], R6 ;  /* 0x0000fd00090d7a24 */ /* 0x000fe400078e0206 */
[----:B------:R-:W-:Y:S01]  /*ace0*/  IMAD R7, R0, c[0x0][0x488], RZ ;  /* 0x0001220000077a24 */ /* 0x000fe200078e02ff */
[----:B------:R-:W-:Y:S01]  /*acf0*/  LOP3.LUT R0, R10, 0xc0, RZ, 0xc0, !PT ;  /* 0x000000c00a007812 */ /* 0x000fe200078ec0ff */
[----:B------:R-:W-:-:S02]  /*ad00*/  IMAD.SHL.U32 R6, R29, 0x8, RZ ;  /* 0x000000081d067824 */ /* 0x000fc400078e00ff */
[----:B------:R-:W-:-:S03]  /*ad10*/  IMAD.WIDE.U32 R8, R9, c[0x0][0x3f0], R2 ;  /* 0x0000fc0009087a25 */ /* 0x000fc600078e0002 */
[----:B------:R-:W-:Y:S01]  /*ad20*/  LOP3.LUT R10, R0, 0x18, R6, 0xf8, !PT ;  /* 0x00000018000a7812 */ /* 0x000fe200078ef806 */
[----:B------:R-:W-:-:S04]  /*ad30*/  IMAD.WIDE.U32 R2, R11, c[0x0][0x488], R4 ;  /* 0x000122000b027a25 */ /* 0x000fc800078e0004 */
[----:B------:R-:W-:Y:S01]  /*ad40*/  IMAD R4, R11, c[0x0][0x48c], R7 ;  /* 0x000123000b047a24 */ /* 0x000fe200078e0207 */
[----:B------:R-:W-:Y:S01]  /*ad50*/  SHF.R.U32.HI R11, RZ, 0x3, R0 ;  /* 0x00000003ff0b7819 */ /* 0x000fe20000011600 */
[----:B------:R-:W-:Y:S01]  /*ad60*/  IMAD.IADD R5, R9, 0x1, R13 ;  /* 0x0000000109057824 */ /* 0x000fe200078e020d */
[----:B------:R-:W-:Y:S01]  /*ad70*/  IADD3 R0, -R18, RZ, RZ ;  /* 0x000000ff12007210 */ /* 0x000fe20007ffe1ff */
[----:B------:R-:W-:Y:S01]  /*ad80*/  IMAD.IADD R3, R3, 0x1, R4 ;  /* 0x0000000103037824 */ /* 0x000fe200078e0204 */
[----:B------:R-:W-:Y:S02]  /*ad90*/  LEA R7, P1, R2, c[0x0][0x450], 0x2 ;  /* 0x0001140002077a11 */ /* 0x000fe400078210ff */
[----:B------:R-:W-:Y:S01]  /*ada0*/  LOP3.LUT R19, R10, R11, RZ, 0x3c, !PT ;  /* 0x0000000b0a137212 */ /* 0x000fe200078e3cff */
[----:B------:R-:W-:Y:S01]  /*adb0*/  IMAD R9, R0, c[0x0][0x4e8], R12 ;  /* 0x00013a0000097a24 */ /* 0x000fe200078e020c */
[----:B------:R-:W-:Y:S01]  /*adc0*/  LEA.HI.X R0, R2, c[0x0][0x454], R3, 0x2, P1 ;  /* 0x0001150002007a11 */ /* 0x000fe200008f1403 */
[----:B------:R-:W-:Y:S01]  /*add0*/  SHFL.IDX PT, R14, R7, RZ, 0x1c1f ;  /* 0x001c1fff070e7589 */ /* 0x000fe200000e0000 */
[----:B------:R-:W-:-:S02]  /*ade0*/  SHF.R.S32.HI R10, RZ, 0x1f, R18 ;  /* 0x0000001fff0a7819 */ /* 0x000fc40000011412 */
[----:B------:R-:W-:Y:S01]  /*adf0*/  MOV R4, R8 ;  /* 0x0000000800047202 */ /* 0x000fe20000000f00 */
[----:B------:R-:W1:Y:S01]  /*ae00*/  SHFL.IDX PT, R15, R0, RZ, 0x1c1f ;  /* 0x001c1fff000f7589 */ /* 0x000e6200000e0000 */
[----:B------:R-:W-:Y:S02]  /*ae10*/  IMAD R8, R21, 0x80, R16 ;  /* 0x0000008015087824 */ /* 0x000fe400078e0210 */
[----:B------:R-:W-:Y:S01]  /*ae20*/  IMAD R2, R10, c[0x0][0x3e0], RZ ;  /* 0x0000f8000a027a24 */ /* 0x000fe200078e02ff */
[----:B------:R-:W-:Y:S02]  /*ae30*/  SHFL.IDX PT, R12, R7, 0x1, 0x1c1f ;  /* 0x003c1f00070c7f89 */ /* 0x000fe400000e0000 */
[----:B------:R-:W-:Y:S02]  /*ae40*/  ISETP.GE.OR P3, PT, R8, R24, P0 ;  /* 0x000000180800720c */ /* 0x000fe40000766670 */
[----:B------:R-:W2:Y:S04]  /*ae50*/  SHFL.IDX PT, R13, R0, 0x1, 0x1c1f ;  /* 0x003c1f00000d7f89 */ /* 0x000ea800000e0000 */
[----:B------:R-:W-:Y:S04]  /*ae60*/  SHFL.IDX PT, R16, R7, 0x2, 0x1c1f ;  /* 0x005c1f0007107f89 */ /* 0x000fe800000e0000 */
[----:B------:R-:W3:Y:S04]  /*ae70*/  SHFL.IDX PT, R17, R0, 0x2, 0x1c1f ;  /* 0x005c1f0000117f89 */ /* 0x000ee800000e0000 */
[----:B------:R4:W-:Y:S04]  /*ae80*/  SHFL.IDX PT, R10, R7, 0x3, 0x1c1f ;  /* 0x007c1f00070a7f89 */ /* 0x0009e800000e0000 */
[----:B------:R2:W2:Y:S04]  /*ae90*/  SHFL.IDX PT, R11, R0, 0x3, 0x1c1f ;  /* 0x007c1f00000b7f89 */ /* 0x0004a800000e0000 */
[----:B-1----:R-:W-:Y:S01]  /*aea0*/  @!P3 ST.E [R14.64], R50 ;  /* 0x000000320e00b985 */ /* 0x002fe2000c101906 */
[----:B----4-:R-:W-:-:S02]  /*aeb0*/  IMAD R7, R18, c[0x0][0x3e4], R2 ;  /* 0x0000f90012077a24 */ /* 0x010fc400078e0202 */
[----:B------:R-:W-:Y:S01]  /*aec0*/  IMAD.WIDE.U32 R2, R18, c[0x0][0x3e0], R4 ;  /* 0x0000f80012027a25 */ /* 0x000fe200078e0004 */
[C---:B------:R-:W-:Y:S02]  /*aed0*/  IADD3 R5, R8.reuse, 0x40, RZ ;  /* 0x0000004008057810 */ /* 0x040fe40007ffe0ff */
[C---:B--2---:R-:W-:Y:S01]  /*aee0*/  IADD3 R0, R8.reuse, 0x8, RZ ;  /* 0x0000000808007810 */ /* 0x044fe20007ffe0ff */
[----:B------:R-:W-:Y:S01]  /*aef0*/  IMAD.IADD R3, R3, 0x1, R7 ;  /* 0x0000000103037824 */ /* 0x000fe200078e0207 */
[----:B------:R-:W-:Y:S02]  /*af00*/  IADD3 R8, R8, 0x48, RZ ;  /* 0x0000004808087810 */ /* 0x000fe40007ffe0ff */
[-C--:B------:R-:W-:Y:S01]  /*af10*/  ISETP.GE.OR P2, PT, R0, R24.reuse, P0 ;  /* 0x000000180000720c */ /* 0x080fe20000746670 */
[----:B------:R-:W-:Y:S01]  /*af20*/  IMAD.WIDE.U32 R2, R9, c[0x0][0x3d8], R2 ;  /* 0x0000f60009027a25 */ /* 0x000fe200078e0002 */
[----:B------:R-:W-:Y:S02]  /*af30*/  SHF.R.S32.HI R4, RZ, 0x1f, R9 ;  /* 0x0000001fff047819 */ /* 0x000fe40000011409 */
[----:B------:R-:W-:-:S02]  /*af40*/  ISETP.GE.OR P1, PT, R5, R24, P0 ;  /* 0x000000180500720c */ /* 0x000fc40000726670 */
[----:B------:R-:W-:Y:S01]  /*af50*/  ISETP.GE.OR P0, PT, R8, R24, P0 ;  /* 0x000000180800720c */ /* 0x000fe20000706670 */
[----:B------:R-:W-:Y:S01]  /*af60*/  IMAD R0, R4, c[0x0][0x3d8], RZ ;  /* 0x0000f60004007a24 */ /* 0x000fe200078e02ff */
[----:B------:R-:W-:-:S03]  /*af70*/  LEA R5, R20, R19, 0x5 ;  /* 0x0000001314057211 */ /* 0x000fc600078e28ff */
[----:B------:R-:W-:Y:S02]  /*af80*/  IMAD R4, R9, c[0x0][0x3dc], R0 ;  /* 0x0000f70009047a24 */ /* 0x000fe400078e0200 */
[----:B------:R-:W-:Y:S01]  /*af90*/  IMAD.SHL.U32 R0, R5, 0x2, RZ ;  /* 0x0000000205007824 */ /* 0x000fe200078e00ff */
[----:B------:R-:W-:Y:S01]  /*afa0*/  @!P2 ST.E [R12.64], R51 ;  /* 0x000000330c00a985 */ /* 0x000fe2000c101906 */
[----:B------:R-:W-:-:S03]  /*afb0*/  IMAD.IADD R3, R3, 0x1, R4 ;  /* 0x0000000103037824 */ /* 0x000fc600078e0204 */
[----:B---3--:R-:W-:Y:S04]  /*afc0*/  @!P1 ST.E [R16.64], R53 ;  /* 0x0000003510009985 */ /* 0x008fe8000c101906 */
[----:B------:R1:W-:Y:S01]  /*afd0*/  @!P0 ST.E [R10.64], R54 ;  /* 0x000000360a008985 */ /* 0x0003e2000c101906 */
[----:B------:R-:W-:-:S03]  /*afe0*/  LEA R25, P0, R2, c[0x0][0x380], 0x1 ;  /* 0x0000e00002197a11 */ /* 0x000fc600078008ff */
[----:B------:R2:W3:Y:S04]  /*aff0*/  LDS.128 R36, [R0+0x880] ;  /* 0x0008800000247984 */ /* 0x0004e80000000c00 */
[----:B------:R2:W4:Y:S04]  /*b000*/  LDS.128 R48, [R0+0x1080] ;  /* 0x0010800000307984 */ /* 0x0005280000000c00 */
[----:B------:R2:W2:Y:S04]  /*b010*/  LDS.128 R60, [R0+0x1880] ;  /* 0x00188000003c7984 */ /* 0x0004a80000000c00 */
[----:B------:R2:W2:Y:S04]  /*b020*/  LDS.128 R32, [R0+0x2880] ;  /* 0x0028800000207984 */ /* 0x0004a80000000c00 */
[----:B------:R2:W2:Y:S04]  /*b030*/  LDS.128 R44, [R0+0x3080] ;  /* 0x00308000002c7984 */ /* 0x0004a80000000c00 */
[----:B------:R2:W2:Y:S01]  /*b040*/  LDS.128 R56, [R0+0x3880] ;  /* 0x0038800000387984 */ /* 0x0004a20000000c00 */
[----:B-1----:R-:W-:-:S03]  /*b050*/  LEA R11, R21, R52, 0x7 ;  /* 0x00000034150b7211 */ /* 0x002fc600078e38ff */
[----:B------:R1:W1:Y:S01]  /*b060*/  LDS.128 R28, [R0+0x4880] ;  /* 0x00488000001c7984 */ /* 0x0002620000000c00 */
[----:B------:R-:W-:Y:S02]  /*b070*/  LEA.HI.X R10, R2, c[0x0][0x384], R3, 0x1, P0 ;  /* 0x0000e100020a7a11 */ /* 0x000fe400000f0c03 */
[----:B------:R-:W-:Y:S01]  /*b080*/  ISETP.GE.AND P0, PT, R11, R24, PT ;  /* 0x000000180b00720c */ /* 0x000fe20003f06270 */
[----:B------:R1:W1:Y:S04]  /*b090*/  LDS.128 R40, [R0+0x5080] ;  /* 0x0050800000287984 */ /* 0x0002680000000c00 */
[----:B------:R1:W1:Y:S04]  /*b0a0*/  LDS.128 R64, [R0+0x5880] ;  /* 0x0058800000407984 */ /* 0x0002680000000c00 */
[----:B------:R1:W1:Y:S04]  /*b0b0*/  SHFL.IDX PT, R2, R25, RZ, 0x1c1f ;  /* 0x001c1fff19027589 */ /* 0x00026800000e0000 */
[----:B------:R1:W1:Y:S01]  /*b0c0*/  SHFL.IDX PT, R3, R10, RZ, 0x1c1f ;  /* 0x001c1fff0a037589 */ /* 0x00026200000e0000 */
[----:B------:R-:W-:Y:S05]  /*b0d0*/  @P0 BRA `(.L_x_39) ;  /* 0x0000014000000947 */ /* 0x000fea0003800000 */
[----:B---3--:R-:W3:Y:S01]  /*b0e0*/  LDS.128 R20, [R0+0x80] ;  /* 0x0000800000147984 */ /* 0x008ee20000000c00 */
[----:B------:R-:W-:-:S02]  /*b0f0*/  IADD3 R5, R6, 0x20, RZ ;  /* 0x0000002006057810 */ /* 0x000fc40007ffe0ff */
[C---:B------:R-:W-:Y:S01]  /*b100*/  IADD3 R7, R6.reuse, 0x40, RZ ;  /* 0x0000004006077810 */ /* 0x040fe20007ffe0ff */
[----:B------:R-:W5:Y:S01]  /*b110*/  LDS.128 R16, [R0+0x2080] ;  /* 0x0020800000107984 */ /* 0x000f620000000c00 */
[----:B------:R-:W-:Y:S02]  /*b120*/  ISETP.GE.AND P1, PT, R5, c[0x0][0x3c8], PT ;  /* 0x0000f20005007a0c */ /* 0x000fe40003f26270 */
[----:B------:R-:W-:Y:S01]  /*b130*/  ISETP.GE.AND P0, PT, R7, c[0x0][0x3c8], PT ;  /* 0x0000f20007007a0c */ /* 0x000fe20003f06270 */
[----:B------:R4:W2:Y:S01]  /*b140*/  LDS.128 R12, [R0+0x4080] ;  /* 0x00408000000c7984 */ /* 0x0008a20000000c00 */
[----:B------:R-:W-:-:S09]  /*b150*/  ISETP.GE.AND P2, PT, R6, c[0x0][0x3c8], PT ;  /* 0x0000f20006007a0c */ /* 0x000fd20003f46270 */
[----:B------:R-:W-:-:S04]  /*b160*/  @!P1 SHF.R.S32.HI R4, RZ, 0x1f, R5 ;  /* 0x0000001fff049819 */ /* 0x000fc80000011405 */
[----:B------:R-:W-:Y:S01]  /*b170*/  @!P1 LEA.HI R4, R4, R5, RZ, 0x3 ;  /* 0x0000000504049211 */ /* 0x000fe200078f18ff */
[----:B-1----:R-:W-:-:S03]  /*b180*/  @!P2 IMAD.WIDE R8, R6, 0x2, R2 ;  /* 0x000000020608a825 */ /* 0x002fc600078e0202 */
[----:B------:R-:W-:Y:S02]  /*b190*/  @!P1 LOP3.LUT R4, R4, 0xfffffff8, RZ, 0xc0, !PT ;  /* 0xfffffff804049812 */ /* 0x000fe400078ec0ff */
[----:B--2-4-:R-:W-:-:S03]  /*b1a0*/  @!P0 SHF.R.S32.HI R0, RZ, 0x1f, R7 ;  /* 0x0000001fff008819 */ /* 0x014fc60000011407 */
[----:B------:R-:W-:Y:S01]  /*b1b0*/  @!P1 IMAD.WIDE R4, R4, 0x2, R2 ;  /* 0x0000000204049825 */ /* 0x000fe200078e0202 */
[----:B------:R-:W-:-:S04]  /*b1c0*/  @!P0 LEA.HI R0, R0, R7, RZ, 0x3 ;  /* 0x0000000700008211 */ /* 0x000fc800078f18ff */
[----:B------:R-:W-:Y:S01]  /*b1d0*/  @!P0 LOP3.LUT R0, R0, 0xfffffff8, RZ, 0xc0, !PT ;  /* 0xfffffff800008812 */ /* 0x000fe200078ec0ff */
[----:B---3--:R1:W-:Y:S04]  /*b1e0*/  @!P2 ST.E.128 [R8.64], R20 ;  /* 0x000000140800a985 */ /* 0x0083e8000c101d06 */
[----:B------:R-:W-:Y:S01]  /*b1f0*/  @!P0 IMAD.WIDE R2, R0, 0x2, R2 ;  /* 0x0000000200028825 */ /* 0x000fe200078e0202 */
[----:B-----5:R1:W-:Y:S04]  /*b200*/  @!P1 ST.E.128 [R4.64], R16 ;  /* 0x0000001004009985 */ /* 0x0203e8000c101d06 */
[----:B------:R1:W-:Y:S02]  /*b210*/  @!P0 ST.E.128 [R2.64], R12 ;  /* 0x0000000c02008985 */ /* 0x0003e4000c101d06 */
.L_x_39:
[----:B---3--:R-:W-:Y:S05]  /*b220*/  BSYNC B0 ;  /* 0x0000000000007941 */ /* 0x008fea0003800000 */
.L_x_38:
[----:B-12---:R-:W-:Y:S01]  /*b230*/  IADD3 R0, R11, 0x20, RZ ;  /* 0x000000200b007810 */ /* 0x006fe20007ffe0ff */
[----:B------:R1:W2:Y:S01]  /*b240*/  SHFL.IDX PT, R3, R10, 0x1, 0x1c1f ;  /* 0x003c1f000a037f89 */ /* 0x0002a200000e0000 */
[----:B------:R-:W-:Y:S02]  /*b250*/  BSSY B0, `(.L_x_40) ;  /* 0x0000015000007945 */ /* 0x000fe40003800000 */
[----:B------:R-:W-:Y:S01]  /*b260*/  ISETP.GE.AND P0, PT, R0, R24, PT ;  /* 0x000000180000720c */ /* 0x000fe20003f06270 */
[----:B------:R1:W3:-:S12]  /*b270*/  SHFL.IDX PT, R2, R25, 0x1, 0x1c1f ;  /* 0x003c1f0019027f89 */ /* 0x0002d800000e0000 */
[----:B------:R-:W-:Y:S05]  /*b280*/  @P0 BRA `(.L_x_41) ;  /* 0x0000011000000947 */ /* 0x000fea0003800000 */
[C---:B------:R-:W-:Y:S02]  /*b290*/  IADD3 R5, R6.reuse, 0x20, RZ ;  /* 0x0000002006057810 */ /* 0x040fe40007ffe0ff */
[C---:B------:R-:W-:Y:S02]  /*b2a0*/  IADD3 R7, R6.reuse, 0x40, RZ ;  /* 0x0000004006077810 */ /* 0x040fe40007ffe0ff */
[----:B------:R-:W-:Y:S02]  /*b2b0*/  ISETP.GE.AND P1, PT, R5, c[0x0][0x3c8], PT ;  /* 0x0000f20005007a0c */ /* 0x000fe40003f26270 */
        /* <DEDUP_REMOVED lines=14> */
.L_x_41:
[----:B------:R-:W-:Y:S05]  /*b3a0*/  BSYNC B0 ;  /* 0x0000000000007941 */ /* 0x000fea0003800000 */
.L_x_40:
[----:B------:R-:W-:Y:S01]  /*b3b0*/  IADD3 R0, R11, 0x40, RZ ;  /* 0x000000400b007810 */ /* 0x000fe20007ffe0ff */
[----:B--2---:R2:W1:Y:S01]  /*b3c0*/  SHFL.IDX PT, R3, R10, 0x2, 0x1c1f ;  /* 0x005c1f000a037f89 */ /* 0x00446200000e0000 */
[----:B------:R-:W-:Y:S02]  /*b3d0*/  BSSY B0, `(.L_x_42) ;  /* 0x0000015000007945 */ /* 0x000fe40003800000 */
[----:B------:R-:W-:Y:S01]  /*b3e0*/  ISETP.GE.AND P0, PT, R0, R24, PT ;  /* 0x000000180000720c */ /* 0x000fe20003f06270 */
[----:B---3--:R2:W3:-:S12]  /*b3f0*/  SHFL.IDX PT, R2, R25, 0x2, 0x1c1f ;  /* 0x005c1f0019027f89 */ /* 0x0084d800000e0000 */
        /* <DEDUP_REMOVED lines=9> */
[--C-:B-1-3--:R-:W-:Y:S01]  /*b490*/  @!P2 IMAD.WIDE R8, R6, 0x2, R2.reuse ;  /* 0x000000020608a825 */ /* 0x10afe200078e0202 */
[----:B------:R-:W-:Y:S02]  /*b4a0*/  @!P0 LEA.HI R0, R0, R7, RZ, 0x3 ;  /* 0x0000000700008211 */ /* 0x000fe400078f18ff */
[----:B------:R-:W-:Y:S02]  /*b4b0*/  @!P1 LOP3.LUT R4, R4, 0xfffffff8, RZ, 0xc0, !PT ;  /* 0xfffffff804049812 */ /* 0x000fe400078ec0ff */
[----:B------:R-:W-:Y:S01]  /*b4c0*/  @!P0 LOP3.LUT R0, R0, 0xfffffff8, RZ, 0xc0, !PT ;  /* 0xfffffff800008812 */ /* 0x000fe200078ec0ff */
[----:B----4-:R1:W-:Y:S02]  /*b4d0*/  @!P2 ST.E.128 [R8.64], R48 ;  /* 0x000000300800a985 */ /* 0x0103e4000c101d06 */
[----:B------:R-:W-:-:S04]  /*b4e0*/  @!P1 IMAD.WIDE R4, R4, 0x2, R2 ;  /* 0x0000000204049825 */ /* 0x000fc800078e0202 */
[----:B------:R-:W-:Y:S01]  /*b4f0*/  @!P0 IMAD.WIDE R2, R0, 0x2, R2 ;  /* 0x0000000200028825 */ /* 0x000fe200078e0202 */
[----:B------:R1:W-:Y:S04]  /*b500*/  @!P1 ST.E.128 [R4.64], R44 ;  /* 0x0000002c04009985 */ /* 0x0003e8000c101d06 */
[----:B------:R1:W-:Y:S02]  /*b510*/  @!P0 ST.E.128 [R2.64], R40 ;  /* 0x0000002802008985 */ /* 0x0003e4000c101d06 */
.L_x_43:
[----:B------:R-:W-:Y:S05]  /*b520*/  BSYNC B0 ;  /* 0x0000000000007941 */ /* 0x000fea0003800000 */
.L_x_42:
[----:B------:R-:W-:Y:S01]  /*b530*/  IADD3 R0, R11, 0x60, RZ ;  /* 0x000000600b007810 */ /* 0x000fe20007ffe0ff */
[----:B-1----:R1:W2:Y:S03]  /*b540*/  SHFL.IDX PT, R3, R10, 0x3, 0x1c1f ;  /* 0x007c1f000a037f89 */ /* 0x0022a600000e0000 */
[----:B------:R-:W-:Y:S01]  /*b550*/  ISETP.GE.AND P0, PT, R0, R24, PT ;  /* 0x000000180000720c */ /* 0x000fe20003f06270 */
[----:B---3--:R1:W3:-:S12]  /*b560*/  SHFL.IDX PT, R2, R25, 0x3, 0x1c1f ;  /* 0x007c1f0019027f89 */ /* 0x0082d800000e0000 */
[----:B------:R-:W-:Y:S05]  /*b570*/  @P0 EXIT ;  /* 0x000000000000094d */ /* 0x000fea0003800000 */
[C---:B------:R-:W-:Y:S02]  /*b580*/  IADD3 R4, R6.reuse, 0x20, RZ ;  /* 0x0000002006047810 */ /* 0x040fe40007ffe0ff */
[----:B------:R-:W-:Y:S02]  /*b590*/  ISETP.GE.AND P1, PT, R6, c[0x0][0x3c8], PT ;  /* 0x0000f20006007a0c */ /* 0x000fe40003f26270 */
[----:B------:R-:W-:-:S11]  /*b5a0*/  ISETP.GE.AND P0, PT, R4, c[0x0][0x3c8], PT ;  /* 0x0000f20004007a0c */ /* 0x000fd60003f06270 */
[----:B--23--:R-:W-:Y:S02]  /*b5b0*/  @!P1 IMAD.WIDE R8, R6, 0x2, R2 ;  /* 0x0000000206089825 */ /* 0x00cfe400078e0202 */
[----:B------:R-:W-:-:S03]  /*b5c0*/  @!P0 SHF.R.S32.HI R0, RZ, 0x1f, R4 ;  /* 0x0000001fff008819 */ /* 0x000fc60000011404 */
[----:B------:R2:W-:Y:S01]  /*b5d0*/  @!P1 ST.E.128 [R8.64], R60 ;  /* 0x0000003c08009985 */ /* 0x0005e2000c101d06 */
[----:B------:R-:W-:-:S04]  /*b5e0*/  @!P0 LEA.HI R0, R0, R4, RZ, 0x3 ;  /* 0x0000000400008211 */ /* 0x000fc800078f18ff */
[----:B------:R-:W-:-:S05]  /*b5f0*/  @!P0 LOP3.LUT R0, R0, 0xfffffff8, RZ, 0xc0, !PT ;  /* 0xfffffff800008812 */ /* 0x000fca00078ec0ff */
[----:B------:R-:W-:Y:S01]  /*b600*/  @!P0 IMAD.WIDE R4, R0, 0x2, R2 ;  /* 0x0000000200048825 */ /* 0x000fe200078e0202 */
[----:B------:R-:W-:-:S04]  /*b610*/  IADD3 R0, R6, 0x40, RZ ;  /* 0x0000004006007810 */ /* 0x000fc80007ffe0ff */
[----:B------:R2:W-:Y:S01]  /*b620*/  @!P0 ST.E.128 [R4.64], R56 ;  /* 0x0000003804008985 */ /* 0x0005e2000c101d06 */
[----:B------:R-:W-:-:S13]  /*b630*/  ISETP.GE.AND P0, PT, R0, c[0x0][0x3c8], PT ;  /* 0x0000f20000007a0c */ /* 0x000fda0003f06270 */
[----:B------:R-:W-:Y:S05]  /*b640*/  @P0 EXIT ;  /* 0x000000000000094d */ /* 0x000fea0003800000 */
[----:B--2---:R-:W-:-:S04]  /*b650*/  SHF.R.S32.HI R4, RZ, 0x1f, R0 ;  /* 0x0000001fff047819 */ /* 0x004fc80000011400 */
[----:B------:R-:W-:-:S04]  /*b660*/  LEA.HI R0, R4, R0, RZ, 0x3 ;  /* 0x0000000004007211 */ /* 0x000fc800078f18ff */
[----:B------:R-:W-:-:S05]  /*b670*/  LOP3.LUT R0, R0, 0xfffffff8, RZ, 0xc0, !PT ;  /* 0xfffffff800007812 */ /* 0x000fca00078ec0ff */
[----:B------:R-:W-:-:S05]  /*b680*/  IMAD.WIDE R2, R0, 0x2, R2 ;  /* 0x0000000200027825 */ /* 0x000fca00078e0202 */
[----:B------:R-:W-:Y:S01]  /*b690*/  ST.E.128 [R2.64], R64 ;  /* 0x0000004002007985 */ /* 0x000fe2000c101d06 */
[----:B------:R-:W-:Y:S05]  /*b6a0*/  EXIT ;  /* 0x000000000000794d */ /* 0x000fea0003800000 */
.L_x_36:
[----:B------:R-:W2:Y:S01]  /*b6b0*/  LDL R8, [R1+0x2c] ;  /* 0x00002c0001087983 */ /* 0x000ea20000100800 */
[----:B------:R-:W-:Y:S01]  /*b6c0*/  ISETP.NE.U32.AND P1, PT, RZ, c[0x0][0x508], PT ;  /* 0x00014200ff007a0c */ /* 0x000fe20003f25070 */
[----:B------:R-:W-:Y:S01]  /*b6d0*/  IMAD.MOV.U32 R2, RZ, RZ, 0x4 ;  /* 0x00000004ff027424 */ /* 0x000fe200078e00ff */
[----:B------:R-:W-:Y:S02]  /*b6e0*/  ISETP.NE.U32.AND P0, PT, RZ, c[0x0][0x500], PT ;  /* 0x00014000ff007a0c */ /* 0x000fe40003f05070 */
[----:B------:R-:W-:Y:S02]  /*b6f0*/  ISETP.NE.AND.EX P1, PT, RZ, c[0x0][0x50c], PT, P1 ;  /* 0x00014300ff007a0c */ /* 0x000fe40003f25310 */
[----:B------:R-:W-:Y:S01]  /*b700*/  ISETP.NE.AND.EX P0, PT, RZ, c[0x0][0x504], PT, P0 ;  /* 0x00014100ff007a0c */ /* 0x000fe20003f05300 */
[----:B------:R-:W-:Y:S02]  /*b710*/  IMAD.MOV.U32 R13, RZ, RZ, c[0x0][0x388] ;  /* 0x0000e200ff0d7624 */ /* 0x000fe400078e00ff */
[----:B--2---:R-:W-:-:S08]  /*b720*/  IMAD.WIDE R6, R8, R2, c[0x0][0x500] ;  /* 0x0001400008067625 */ /* 0x004fd000078e0202 */
[----:B------:R-:W-:Y:S02]  /*b730*/  @P1 IMAD.WIDE R2, R8, R2, c[0x0][0x508] ;  /* 0x0001420008021625 */ /* 0x000fe400078e0202 */
[----:B------:R-:W2:Y:S04]  /*b740*/  @P0 LDG.E R0, [R6.64] ;  /* 0x0000000606000981 */ /* 0x000ea8000c1e1900 */
[----:B------:R1:W5:Y:S01]  /*b750*/  @P1 LDG.E R13, [R2.64] ;  /* 0x00000006020d1981 */ /* 0x000362000c1e1900 */
[----:B------:R-:W-:Y:S02]  /*b760*/  CS2R R4, SRZ ;  /* 0x0000000000047805 */ /* 0x000fe4000001ff00 */
[--C-:B--2---:R-:W-:Y:S01]  /*b770*/  @P0 SHF.R.S32.HI R5, RZ, 0x1f, R0.reuse ;  /* 0x0000001fff050819 */ /* 0x104fe20000011400 */
[----:B------:R-:W-:Y:S01]  /*b780*/  @P0 IMAD.MOV.U32 R4, RZ, RZ, R0 ;  /* 0x000000ffff040224 */ /* 0x000fe200078e0000 */
[----:B------:R-:W-:Y:S05]  /*b790*/  @P1 BRA `(.L_x_44) ;  /* 0x0000004000001947 */ /* 0x000fea0003800000 */
[----:B-1----:R-:W-:Y:S05]  /*b7a0*/  @!P0 BRA `(.L_x_44) ;  /* 0x0000003000008947 */ /* 0x002fea0003800000 */
[----:B------:R1:W2:Y:S04]  /*b7b0*/  LDG.E R0, [R6.64] ;  /* 0x0000000606007981 */ /* 0x0002a8000c1e1900 */
[----:B-1----:R-:W2:Y:S02]  /*b7c0*/  LDG.E R6, [R6.64+0x4] ;  /* 0x0000040606067981 */ /* 0x002ea4000c1e1900 */
[----:B--2--5:R-:W-:-:S02]  /*b7d0*/  IADD3 R13, -R0, R6, RZ ;  /* 0x00000006000d7210 */ /* 0x024fc40007ffe1ff */
.L_x_44:
[----:B-1----:R-:W1:Y:S01]  /*b7e0*/  S2R R11, SR_TID.X ;  /* 0x00000000000b7919 */ /* 0x002e620000002100 */
[----:B------:R-:W-:Y:S01]  /*b7f0*/  SHF.R.S32.HI R0, RZ, 0x1f, R8 ;  /* 0x0000001fff007819 */ /* 0x000fe20000011408 */
[----:B------:R-:W-:Y:S01]  /*b800*/  BSSY B0, `(.L_x_45) ;  /* 0x0000029000007945 */ /* 0x000fe20003800000 */
[----:B------:R-:W-:Y:S01]  /*b810*/  SEL R9, R8, RZ, !P0 ;  /* 0x000000ff08097207 */ /* 0x000fe20004000000 */
[----:B------:R-:W2:Y:S01]  /*b820*/  S2R R2, SR_CTAID.Y ;  /* 0x0000000000027919 */ /* 0x000ea20000002600 */
[----:B------:R-:W-:-:S03]  /*b830*/  SEL R10, R0, RZ, !P0 ;  /* 0x000000ff000a7207 */ /* 0x000fc60004000000 */
[----:B------:R-:W3:Y:S01]  /*b840*/  S2R R12, SR_CTAID.Y ;  /* 0x00000000000c7919 */ /* 0x000ee20000002600 */
[----:B-1----:R-:W-:Y:S02]  /*b850*/  ISETP.GE.AND P1, PT, R11, 0x80, PT ;  /* 0x000000800b00780c */ /* 0x002fe40003f26270 */
[----:B--2---:R-:W-:-:S11]  /*b860*/  SHF.R.S32.HI R14, RZ, 0x1f, R2 ;  /* 0x0000001fff0e7819 */ /* 0x004fd60000011402 */
[----:B------:R-:W-:Y:S05]  /*b870*/  @P1 BRA `(.L_x_46) ;  /* 0x0000021000001947 */ /* 0x000fea0003800000 */
[----:B---3--:R-:W1:Y:S01]  /*b880*/  S2R R8, SR_CTAID.X ;  /* 0x0000000000087919 */ /* 0x008e620000002500 */
[----:B-----5:R-:W-:Y:S01]  /*b890*/  IMAD R0, R13, c[0x0][0x4e8], RZ ;  /* 0x00013a000d007a24 */ /* 0x020fe200078e02ff */
[----:B-1----:R-:W-:-:S04]  /*b8a0*/  LEA R8, R8, R11, 0x7 ;  /* 0x0000000b08087211 */ /* 0x002fc800078e38ff */
[----:B------:R-:W-:-:S13]  /*b8b0*/  ISETP.GE.AND P0, PT, R8, R0, PT ;  /* 0x000000000800720c */ /* 0x000fda0003f06270 */
[----:B------:R-:W-:Y:S05]  /*b8c0*/  @P0 BRA `(.L_x_46) ;  /* 0x000001c000000947 */ /* 0x000fea0003800000 */
[----:B------:R-:W-:Y:S01]  /*b8d0*/  MOV R0, c[0x0][0x4e8] ;  /* 0x00013a0000007a02 */ /* 0x000fe20000000f00 */
[----:B------:R-:W-:Y:S01]  /*b8e0*/  IMAD R6, R14, c[0x0][0x490], RZ ;  /* 0x000124000e067a24 */ /* 0x000fe200078e02ff */
[----:B------:R-:W-:Y:S01]  /*b8f0*/  MOV R2, R4 ;  /* 0x0000000400027202 */ /* 0x000fe20000000f00 */
[----:B------:R-:W-:Y:S01]  /*b900*/  IMAD.MOV.U32 R3, RZ, RZ, R5 ;  /* 0x000000ffff037224 */ /* 0x000fe200078e0005 */
[----:B------:R-:W-:Y:S01]  /*b910*/  ISETP.NE.AND P0, PT, R0, 0x1, PT ;  /* 0x000000010000780c */ /* 0x000fe20003f05270 */
[C---:B------:R-:W-:Y:S01]  /*b920*/  IMAD R6, R12.reuse, c[0x0][0x494], R6 ;  /* 0x000125000c067a24 */ /* 0x040fe200078e0206 */
[----:B------:R-:W-:Y:S01]  /*b930*/  MOV R0, R8 ;  /* 0x0000000800007202 */ /* 0x000fe20000000f00 */
[----:B------:R-:W-:-:S05]  /*b940*/  IMAD.WIDE.U32 R2, R12, c[0x0][0x490], R2 ;  /* 0x000124000c027a25 */ /* 0x000fca00078e0002 */
[----:B------:R-:W-:-:S05]  /*b950*/  IADD3 R3, R6, R3, RZ ;  /* 0x0000000306037210 */ /* 0x000fca0007ffe0ff */
[----:B------:R-:W-:-:S04]  /*b960*/  @P0 IMAD.HI.U32 R7, R8, c[0x0][0x4ec], RZ ;  /* 0x00013b0008070a27 */ /* 0x000fc800078e00ff */
[----:B------:R-:W-:Y:S01]  /*b970*/  IMAD.WIDE.U32 R2, R9, c[0x0][0x498], R2 ;  /* 0x0001260009027a25 */ /* 0x000fe200078e0002 */
[----:B------:R-:W-:-:S03]  /*b980*/  @P0 SHF.R.U32.HI R0, RZ, c[0x0][0x4f0], R7 ;  /* 0x00013c00ff000a19 */ /* 0x000fc60000011607 */
[----:B------:R-:W-:Y:S01]  /*b990*/  IMAD R7, R10, c[0x0][0x498], RZ ;  /* 0x000126000a077a24 */ /* 0x000fe200078e02ff */
[----:B------:R-:W-:Y:S01]  /*b9a0*/  IADD3 R2, P0, R0, R2, RZ ;  /* 0x0000000200027210 */ /* 0x000fe20007f1e0ff */
[----:B------:R-:W-:Y:S02]  /*b9b0*/  IMAD.MOV R6, RZ, RZ, -R0 ;  /* 0x000000ffff067224 */ /* 0x000fe400078e0a00 */
[----:B------:R-:W-:Y:S02]  /*b9c0*/  IMAD R7, R9, c[0x0][0x49c], R7 ;  /* 0x0001270009077a24 */ /* 0x000fe400078e0207 */
[----:B------:R-:W-:Y:S01]  /*b9d0*/  IMAD R6, R6, c[0x0][0x4e8], R8 ;  /* 0x00013a0006067a24 */ /* 0x000fe200078e0208 */
[----:B------:R-:W-:-:S04]  /*b9e0*/  SHF.R.S32.HI R8, RZ, 0x1f, R0 ;  /* 0x0000001fff087819 */ /* 0x000fc80000011400 */
[----:B------:R-:W-:Y:S02]  /*b9f0*/  SHF.R.S32.HI R0, RZ, 0x1f, R6 ;  /* 0x0000001fff007819 */ /* 0x000fe40000011406 */
[----:B------:R-:W-:-:S03]  /*ba00*/  IADD3.X R3, R8, R3, R7, P0, !PT ;  /* 0x0000000308037210 */ /* 0x000fc600007fe407 */
[----:B------:R-:W-:Y:S02]  /*ba10*/  IMAD R0, R0, c[0x0][0x488], RZ ;  /* 0x0001220000007a24 */ /* 0x000fe400078e02ff */
[----:B------:R-:W-:-:S04]  /*ba20*/  IMAD.WIDE.U32 R2, R6, c[0x0][0x488], R2 ;  /* 0x0001220006027a25 */ /* 0x000fc800078e0002 */
[----:B------:R-:W-:Y:S01]  /*ba30*/  IMAD R0, R6, c[0x0][0x48c], R0 ;  /* 0x0001230006007a24 */ /* 0x000fe200078e0200 */
[----:B------:R-:W-:-:S04]  /*ba40*/  LEA R6, P0, R2, c[0x0][0x450], 0x2 ;  /* 0x0001140002067a11 */ /* 0x000fc800078010ff */
[----:B------:R-:W-:-:S04]  /*ba50*/  IADD3 R0, R3, R0, RZ ;  /* 0x0000000003007210 */ /* 0x000fc80007ffe0ff */
[----:B------:R-:W-:Y:S02]  /*ba60*/  LEA.HI.X R7, R2, c[0x0][0x454], R0, 0x2, P0 ;  /* 0x0001150002077a11 */ /* 0x000fe400000f1400 */
[----:B------:R-:W-:-:S05]  /*ba70*/  MOV R0, 0xff800000 ;  /* 0xff80000000007802 */ /* 0x000fca0000000f00 */
[----:B------:R1:W-:Y:S02]  /*ba80*/  STG.E [R6.64], R0 ;  /* 0x0000000006007986 */ /* 0x0003e4000c101906 */
.L_x_46:
[----:B---3--:R-:W-:Y:S05]  /*ba90*/  BSYNC B0 ;  /* 0x0000000000007941 */ /* 0x008fea0003800000 */
.L_x_45:
[----:B------:R-:W2:Y:S01]  /*baa0*/  S2R R15, SR_CTAID.X ;  /* 0x00000000000f7919 */ /* 0x000ea20000002500 */
[----:B-1----:R-:W-:Y:S01]  /*bab0*/  IMAD R0, R5, c[0x0][0x3a0], RZ ;  /* 0x0000e80005007a24 */ /* 0x002fe200078e02ff */
[----:B------:R-:W-:Y:S01]  /*bac0*/  SHF.R.S32.HI R5, RZ, 0x1f, R11 ;  /* 0x0000001fff057819 */ /* 0x000fe2000001140b */
[C---:B------:R-:W-:Y:S01]  /*bad0*/  IMAD.WIDE.U32 R2, R4.reuse, c[0x0][0x3a0], RZ ;  /* 0x0000e80004027a25 */ /* 0x040fe200078e00ff */
[----:B------:R-:W-:Y:S01]  /*bae0*/  MOV R6, c[0x0][0x4e8] ;  /* 0x00013a0000067a02 */ /* 0x000fe20000000f00 */
[----:B------:R-:W-:Y:S01]  /*baf0*/  BSSY B0, `(.L_x_47) ;  /* 0x000003b000007945 */ /* 0x000fe20003800000 */
[----:B------:R-:W-:Y:S01]  /*bb00*/  LEA.HI R5, R5, R11, RZ, 0x2 ;  /* 0x0000000b05057211 */ /* 0x000fe200078f10ff */
[----:B------:R-:W-:Y:S01]  /*bb10*/  IMAD R0, R4, c[0x0][0x3a4], R0 ;  /* 0x0000e90004007a24 */ /* 0x000fe200078e0200 */
[----:B------:R-:W-:Y:S01]  /*bb20*/  ISETP.NE.AND P0, PT, R6, 0x1, PT ;  /* 0x000000010600780c */ /* 0x000fe20003f05270 */
[----:B------:R-:W-:Y:S01]  /*bb30*/  IMAD R6, R10, c[0x0][0x3f0], RZ ;  /* 0x0000fc000a067a24 */ /* 0x000fe200078e02ff */
[----:B------:R-:W-:Y:S01]  /*bb40*/  LOP3.LUT R4, R5, 0xfffffffc, RZ, 0xc0, !PT ;  /* 0xfffffffc05047812 */ /* 0x000fe200078ec0ff */
[----:B-----5:R-:W-:Y:S01]  /*bb50*/  IMAD R13, R13, c[0x0][0x4e8], RZ ;  /* 0x00013a000d0d7a24 */ /* 0x020fe200078e02ff */
[----:B------:R-:W-:Y:S01]  /*bb60*/  IADD3 R3, R3, R0, RZ ;  /* 0x0000000003037210 */ /* 0x000fe20007ffe0ff */
[----:B------:R-:W-:-:S02]  /*bb70*/  IMAD R0, R14, c[0x0][0x3e8], RZ ;  /* 0x0000fa000e007a24 */ /* 0x000fc400078e02ff */
[----:B------:R-:W-:Y:S01]  /*bb80*/  IMAD.IADD R8, R11, 0x1, -R4 ;  /* 0x000000010b087824 */ /* 0x000fe200078e0a04 */
[----:B------:R-:W-:Y:S01]  /*bb90*/  SHF.R.S32.HI R11, RZ, 0x2, R5 ;  /* 0x00000002ff0b7819 */ /* 0x000fe20000011405 */
[C---:B------:R-:W-:Y:S02]  /*bba0*/  IMAD R0, R12.reuse, c[0x0][0x3ec], R0 ;  /* 0x0000fb000c007a24 */ /* 0x040fe400078e0200 */
[----:B------:R-:W-:Y:S01]  /*bbb0*/  IMAD.WIDE.U32 R2, R12, c[0x0][0x3e8], R2 ;  /* 0x0000fa000c027a25 */ /* 0x000fe200078e0002 */
[----:B------:R-:W-:-:S03]  /*bbc0*/  LEA R4, R8, R11, 0x5 ;  /* 0x0000000b08047211 */ /* 0x000fc600078e28ff */
[----:B------:R-:W-:Y:S01]  /*bbd0*/  IMAD R7, R9, c[0x0][0x3f4], R6 ;  /* 0x0000fd0009077a24 */ /* 0x000fe200078e0206 */
[----:B------:R-:W-:Y:S01]  /*bbe0*/  IADD3 R3, R0, R3, RZ ;  /* 0x0000000300037210 */ /* 0x000fe20007ffe0ff */
[C---:B--2---:R-:W-:Y:S01]  /*bbf0*/  IMAD R4, R15.reuse, 0x80, R4 ;  /* 0x000000800f047824 */ /* 0x044fe200078e0204 */
[----:B------:R-:W-:-:S03]  /*bc00*/  LEA R11, R15, R11, 0x7 ;  /* 0x0000000b0f0b7211 */ /* 0x000fc600078e38ff */
[----:B------:R-:W-:Y:S01]  /*bc10*/  @P0 IMAD.HI.U32 R5, R4, c[0x0][0x4ec], RZ ;  /* 0x00013b0004050a27 */ /* 0x000fe200078e00ff */
[----:B------:R-:W-:-:S03]  /*bc20*/  MOV R0, R4 ;  /* 0x0000000400007202 */ /* 0x000fc60000000f00 */
[----:B------:R-:W-:Y:S01]  /*bc30*/  IMAD.WIDE.U32 R2, R9, c[0x0][0x3f0], R2 ;  /* 0x0000fc0009027a25 */ /* 0x000fe200078e0002 */
[----:B------:R-:W-:-:S04]  /*bc40*/  @P0 SHF.R.U32.HI R0, RZ, c[0x0][0x4f0], R5 ;  /* 0x00013c00ff000a19 */ /* 0x000fc80000011605 */
[--C-:B------:R-:W-:Y:S01]  /*bc50*/  SHF.R.S32.HI R6, RZ, 0x1f, R0.reuse ;  /* 0x0000001fff067819 */ /* 0x100fe20000011400 */
[----:B------:R-:W-:Y:S01]  /*bc60*/  IMAD.MOV R5, RZ, RZ, -R0 ;  /* 0x000000ffff057224 */ /* 0x000fe200078e0a00 */
[----:B------:R-:W-:-:S03]  /*bc70*/  IADD3 R3, R3, R7, RZ ;  /* 0x0000000703037210 */ /* 0x000fc60007ffe0ff */
[----:B------:R-:W-:Y:S02]  /*bc80*/  IMAD R6, R6, c[0x0][0x3e0], RZ ;  /* 0x0000f80006067a24 */ /* 0x000fe400078e02ff */
[----:B------:R-:W-:Y:S02]  /*bc90*/  IMAD R5, R5, c[0x0][0x4e8], R4 ;  /* 0x00013a0005057a24 */ /* 0x000fe400078e0204 */
[----:B------:R-:W-:-:S03]  /*bca0*/  IMAD.WIDE.U32 R2, R0, c[0x0][0x3e0], R2 ;  /* 0x0000f80000027a25 */ /* 0x000fc600078e0002 */
[----:B------:R-:W-:Y:S01]  /*bcb0*/  SHF.R.S32.HI R4, RZ, 0x1f, R5 ;  /* 0x0000001fff047819 */ /* 0x000fe20000011405 */
[----:B------:R-:W-:-:S05]  /*bcc0*/  IMAD R0, R0, c[0x0][0x3e4], R6 ;  /* 0x0000f90000007a24 */ /* 0x000fca00078e0206 */
[----:B------:R-:W-:Y:S01]  /*bcd0*/  IADD3 R3, R3, R0, RZ ;  /* 0x0000000003037210 */ /* 0x000fe20007ffe0ff */
[----:B------:R-:W-:-:S04]  /*bce0*/  IMAD R0, R4, c[0x0][0x3d8], RZ ;  /* 0x0000f60004007a24 */ /* 0x000fc800078e02ff */
[C---:B------:R-:W-:Y:S02]  /*bcf0*/  IMAD R0, R5.reuse, c[0x0][0x3dc], R0 ;  /* 0x0000f70005007a24 */ /* 0x040fe400078e0200 */
[----:B------:R-:W-:-:S04]  /*bd00*/  IMAD.WIDE.U32 R2, R5, c[0x0][0x3d8], R2 ;  /* 0x0000f60005027a25 */ /* 0x000fc800078e0002 */
[----:B------:R-:W-:Y:S01]  /*bd10*/  IMAD.IADD R0, R3, 0x1, R0 ;  /* 0x0000000103007824 */ /* 0x000fe200078e0200 */
[----:B------:R-:W-:-:S04]  /*bd20*/  LEA R14, P0, R2, c[0x0][0x380], 0x1 ;  /* 0x0000e000020e7a11 */ /* 0x000fc800078008ff */
[----:B------:R-:W-:Y:S02]  /*bd30*/  LEA.HI.X R12, R2, c[0x0][0x384], R0, 0x1, P0 ;  /* 0x0000e100020c7a11 */ /* 0x000fe400000f0c00 */
[----:B------:R-:W-:Y:S01]  /*bd40*/  ISETP.GE.AND P0, PT, R11, R13, PT ;  /* 0x0000000d0b00720c */ /* 0x000fe20003f06270 */
[----:B------:R1:W2:Y:S01]  /*bd50*/  SHFL.IDX PT, R2, R14, RZ, 0x1c1f ;  /* 0x001c1fff0e027589 */ /* 0x0002a200000e0000 */
[----:B------:R-:W-:-:S03]  /*bd60*/  SHF.L.U32 R0, R8, 0x3, RZ ;  /* 0x0000000308007819 */ /* 0x000fc600000006ff */
[----:B------:R1:W3:Y:S01]  /*bd70*/  SHFL.IDX PT, R3, R12, RZ, 0x1c1f ;  /* 0x001c1fff0c037589 */ /* 0x0002e200000e0000 */
[C---:B------:R-:W-:Y:S02]  /*bd80*/  IADD3 R9, R0.reuse, 0x20, RZ ;  /* 0x0000002000097810 */ /* 0x040fe40007ffe0ff */
[----:B------:R-:W-:-:S05]  /*bd90*/  IADD3 R10, R0, 0x40, RZ ;  /* 0x00000040000a7810 */ /* 0x000fca0007ffe0ff */
[----:B------:R-:W-:Y:S05]  /*bda0*/  @P0 BRA `(.L_x_48) ;  /* 0x000000f000000947 */ /* 0x000fea0003800000 */
        /* <DEDUP_REMOVED lines=10> */
[----:B------:R2:W-:Y:S02]  /*be50*/  @!P2 ST.E.128 [R6.64], RZ ;  /* 0x000000ff0600a985 */ /* 0x0005e4000c101d06 */
[----:B------:R-:W-:-:S04]  /*be60*/  @!P1 IMAD.WIDE R4, R5, 0x2, R2 ;  /* 0x0000000205049825 */ /* 0x000fc800078e0202 */
[----:B------:R-:W-:Y:S01]  /*be70*/  @!P0 IMAD.WIDE R2, R8, 0x2, R2 ;  /* 0x0000000208028825 */ /* 0x000fe200078e0202 */
[----:B------:R2:W-:Y:S04]  /*be80*/  @!P1 ST.E.128 [R4.64], RZ ;  /* 0x000000ff04009985 */ /* 0x0005e8000c101d06 */
[----:B------:R2:W-:Y:S02]  /*be90*/  @!P0 ST.E.128 [R2.64], RZ ;  /* 0x000000ff02008985 */ /* 0x0005e4000c101d06 */
.L_x_48:
[----:B------:R-:W-:Y:S05]  /*bea0*/  BSYNC B0 ;  /* 0x0000000000007941 */ /* 0x000fea0003800000 */
.L_x_47:
[----:B--2---:R-:W-:Y:S01]  /*beb0*/  IADD3 R4, R11, 0x20, RZ ;  /* 0x000000200b047810 */ /* 0x004fe20007ffe0ff */
[----:B---3--:R2:W3:Y:S01]  /*bec0*/  SHFL.IDX PT, R3, R12, 0x1, 0x1c1f ;  /* 0x003c1f000c037f89 */ /* 0x0084e200000e0000 */
[----:B------:R-:W-:Y:S02]  /*bed0*/  BSSY B0, `(.L_x_49) ;  /* 0x0000013000007945 */ /* 0x000fe40003800000 */
[----:B------:R-:W-:Y:S01]  /*bee0*/  ISETP.GE.AND P0, PT, R4, R13, PT ;  /* 0x0000000d0400720c */ /* 0x000fe20003f06270 */
[----:B------:R2:W4:-:S12]  /*bef0*/  SHFL.IDX PT, R2, R14, 0x1, 0x1c1f ;  /* 0x003c1f000e027f89 */ /* 0x00051800000e0000 */
[----:B------:R-:W-:Y:S05]  /*bf00*/  @P0 BRA `(.L_x_50) ;  /* 0x000000f000000947 */ /* 0x000fea0003800000 */
[----:B------:R-:W-:Y:S02]  /*bf10*/  ISETP.GE.AND P1, PT, R9, c[0x0][0x3c8], PT ;  /* 0x0000f20009007a0c */ /* 0x000fe40003f26270 */
        /* <DEDUP_REMOVED lines=14> */
.L_x_50:
[----:B------:R-:W-:Y:S05]  /*c000*/  BSYNC B0 ;  /* 0x0000000000007941 */ /* 0x000fea0003800000 */
.L_x_49:
[----:B---3--:R-:W-:Y:S01]  /*c010*/  IADD3 R4, R11, 0x40, RZ ;  /* 0x000000400b047810 */ /* 0x008fe20007ffe0ff */
[----:B------:R3:W1:Y:S01]  /*c020*/  SHFL.IDX PT, R3, R12, 0x2, 0x1c1f ;  /* 0x005c1f000c037f89 */ /* 0x00066200000e0000 */
[----:B------:R-:W-:Y:S02]  /*c030*/  BSSY B0, `(.L_x_51) ;  /* 0x0000013000007945 */ /* 0x000fe40003800000 */
[----:B------:R-:W-:Y:S01]  /*c040*/  ISETP.GE.AND P0, PT, R4, R13, PT ;  /* 0x0000000d0400720c */ /* 0x000fe20003f06270 */
[----:B----4-:R3:W4:-:S12]  /*c050*/  SHFL.IDX PT, R2, R14, 0x2, 0x1c1f ;  /* 0x005c1f000e027f89 */ /* 0x01071800000e0000 */
[----:B------:R-:W-:Y:S05]  /*c060*/  @P0 BRA `(.L_x_52) ;  /* 0x000000f000000947 */ /* 0x000fea0003800000 */
[----:B------:R-:W-:Y:S02]  /*c070*/  ISETP.GE.AND P1, PT, R9, c[0x0][0x3c8], PT ;  /* 0x0000f20009007a0c */ /* 0x000fe40003f26270 */
[----:B------:R-:W-:Y:S02]  /*c080*/  ISETP.GE.AND P0, PT, R10, c[0x0][0x3c8], PT ;  /* 0x0000f2000a007a0c */ /* 0x000fe40003f06270 */
[----:B------:R-:W-:-:S09]  /*c090*/  ISETP.GE.AND P2, PT, R0, c[0x0][0x3c8], PT ;  /* 0x0000f20000007a0c */ /* 0x000fd20003f46270 */
[----:B------:R-:W-:Y:S02]  /*c0a0*/  @!P1 SHF.R.S32.HI R5, RZ, 0x1f, R9 ;  /* 0x0000001fff059819 */ /* 0x000fe40000011409 */
[----:B------:R-:W-:Y:S02]  /*c0b0*/  @!P0 SHF.R.S32.HI R4, RZ, 0x1f, R10 ;  /* 0x0000001fff048819 */ /* 0x000fe4000001140a */
[----:B------:R-:W-:Y:S01]  /*c0c0*/  @!P1 LEA.HI R5, R5, R9, RZ, 0x3 ;  /* 0x0000000905059211 */ /* 0x000fe200078f18ff */
[--C-:B-1--4-:R-:W-:Y:S01]  /*c0d0*/  @!P2 IMAD.WIDE R6, R0, 0x2, R2.reuse ;  /* 0x000000020006a825 */ /* 0x112fe200078e0202 */
        /* <DEDUP_REMOVED lines=8> */
.L_x_52:
[----:B------:R-:W-:Y:S05]  /*c160*/  BSYNC B0 ;  /* 0x0000000000007941 */ /* 0x000fea0003800000 */
.L_x_51:
[----:B-1----:R-:W-:Y:S01]  /*c170*/  IADD3 R4, R11, 0x60, RZ ;  /* 0x000000600b047810 */ /* 0x002fe20007ffe0ff */
[----:B------:R1:W2:Y:S03]  /*c180*/  SHFL.IDX PT, R3, R12, 0x3, 0x1c1f ;  /* 0x007c1f000c037f89 */ /* 0x0002a600000e0000 */
[----:B------:R-:W-:Y:S01]  /*c190*/  ISETP.GE.AND P0, PT, R4, R13, PT ;  /* 0x0000000d0400720c */ /* 0x000fe20003f06270 */
[----:B----4-:R1:W4:-:S12]  /*c1a0*/  SHFL.IDX PT, R2, R14, 0x3, 0x1c1f ;  /* 0x007c1f000e027f89 */ /* 0x01031800000e0000 */
[----:B------:R-:W-:Y:S05]  /*c1b0*/  @P0 EXIT ;  /* 0x000000000000094d */ /* 0x000fea0003800000 */
[----:B------:R-:W-:Y:S02]  /*c1c0*/  ISETP.GE.AND P0, PT, R9, c[0x0][0x3c8], PT ;  /* 0x0000f20009007a0c */ /* 0x000fe40003f06270 */
[----:B------:R-:W-:-:S11]  /*c1d0*/  ISETP.GE.AND P1, PT, R0, c[0x0][0x3c8], PT ;  /* 0x0000f20000007a0c */ /* 0x000fd60003f26270 */
[----:B------:R-:W-:Y:S02]  /*c1e0*/  @!P0 SHF.R.S32.HI R4, RZ, 0x1f, R9 ;  /* 0x0000001fff048819 */ /* 0x000fe40000011409 */
[----:B--2-4-:R-:W-:Y:S02]  /*c1f0*/  @!P1 IMAD.WIDE R6, R0, 0x2, R2 ;  /* 0x0000000200069825 */ /* 0x014fe400078e0202 */
[----:B------:R-:W-:-:S03]  /*c200*/  @!P0 LEA.HI R4, R4, R9, RZ, 0x3 ;  /* 0x0000000904048211 */ /* 0x000fc600078f18ff */
[----:B------:R2:W-:Y:S01]  /*c210*/  @!P1 ST.E.128 [R6.64], RZ ;  /* 0x000000ff06009985 */ /* 0x0005e2000c101d06 */
[----:B------:R-:W-:-:S05]  /*c220*/  @!P0 LOP3.LUT R4, R4, 0xfffffff8, RZ, 0xc0, !PT ;  /* 0xfffffff804048812 */ /* 0x000fca00078ec0ff */
[----:B------:R-:W-:-:S05]  /*c230*/  @!P0 IMAD.WIDE R4, R4, 0x2, R2 ;  /* 0x0000000204048825 */ /* 0x000fca00078e0202 */
[----:B------:R2:W-:Y:S01]  /*c240*/  @!P0 ST.E.128 [R4.64], RZ ;  /* 0x000000ff04008985 */ /* 0x0005e2000c101d06 */
[----:B------:R-:W-:-:S13]  /*c250*/  ISETP.GE.AND P0, PT, R10, c[0x0][0x3c8], PT ;  /* 0x0000f2000a007a0c */ /* 0x000fda0003f06270 */
[----:B------:R-:W-:Y:S05]  /*c260*/  @P0 EXIT ;  /* 0x000000000000094d */ /* 0x000fea0003800000 */
[----:B------:R-:W-:-:S04]  /*c270*/  SHF.R.S32.HI R0, RZ, 0x1f, R10 ;  /* 0x0000001fff007819 */ /* 0x000fc8000001140a */
[----:B------:R-:W-:-:S04]  /*c280*/  LEA.HI R0, R0, R10, RZ, 0x3 ;  /* 0x0000000a00007211 */ /* 0x000fc800078f18ff */
[----:B------:R-:W-:-:S05]  /*c290*/  LOP3.LUT R0, R0, 0xfffffff8, RZ, 0xc0, !PT ;  /* 0xfffffff800007812 */ /* 0x000fca00078ec0ff */
[----:B------:R-:W-:-:S05]  /*c2a0*/  IMAD.WIDE R2, R0, 0x2, R2 ;  /* 0x0000000200027825 */ /* 0x000fca00078e0202 */
[----:B------:R-:W-:Y:S01]  /*c2b0*/  ST.E.128 [R2.64], RZ ;  /* 0x000000ff02007985 */ /* 0x000fe2000c101d06 */
[----:B------:R-:W-:Y:S05]  /*c2c0*/  EXIT ;  /* 0x000000000000794d */ /* 0x000fea0003800000 */
.L_x_53:
        /* <DEDUP_REMOVED lines=11> */
.L_x_856:


//--------------------- .text._ZN7cutlass13device_kernelIN5flash19enable_sm80_to_sm89INS1_16FlashAttnFwdSm80INS1_25CollectiveMainloopFwdSm80ILi4ELi1ELb0EN4cute5tupleIJNS5_1CILi128EEENS7_ILi64EEENS7_ILi96EEEEEELi96ENS_6half_tEfNS_4arch4Sm80ELb0ELb0ELb1ELb1ELb1ELb1ELb1ELb0EEENS1_21CollectiveEpilogueFwdINS6_IJS8_SA_S9_EEENS6_IJNS7_ILi1EEESI_SI_EEESC_SE_Li128ELb1ELb1ELb0ELb0EEENS1_19SingleTileSchedulerILb1ELb0ELb1ELi128EEEEEEEEEvNT_6ParamsE --------------------------
	.section	.text._ZN7cutlass13device_kernelIN5flash19enable_sm80_to_sm89INS1_16FlashAttnFwdSm80INS1_25CollectiveMainloopFwdSm80ILi4ELi1ELb0EN4cute5tupleIJNS5_1CILi128EEENS7_ILi64EEENS7_ILi96EEEEEELi96ENS_6half_tEfNS_4arch4Sm80ELb0ELb0ELb1ELb1ELb1ELb1ELb1ELb0EEENS1_21CollectiveEpilogueFwdINS6_IJS8_SA_S9_EEENS6_IJNS7_ILi1EEESI_SI_EEESC_SE_Li128ELb1ELb1ELb0ELb0EEENS1_19SingleTileSchedulerILb1ELb0ELb1ELi128EEEEEEEEEvNT_6ParamsE,"ax",@progbits
	.sectioninfo	@"SHI_REGISTERS=255"
	.align	128
.text._ZN7cutlass13device_kernelIN5flash19enable_sm80_to_sm89INS1_16FlashAttnFwdSm80INS1_25CollectiveMainloopFwdSm80ILi4ELi1ELb0EN4cute5tupleIJNS5_1CILi128EEENS7_ILi64EEENS7_ILi96EEEEEELi96ENS_6half_tEfNS_4arch4Sm80ELb0ELb0ELb1ELb1ELb1ELb1ELb1ELb0EEENS1_21CollectiveEpilogueFwdINS6_IJS8_SA_S9_EEENS6_IJNS7_ILi1EEESI_SI_EEESC_SE_Li128ELb1ELb1ELb0ELb0EEENS1_19SingleTileSchedulerILb1ELb0ELb1ELi128EEEEEEEEEvNT_6ParamsE:
        .type           _ZN7cutlass13device_kernelIN5flash19enable_sm80_to_sm89INS1_16FlashAttnFwdSm80INS1_25CollectiveMainloopFwdSm80ILi4ELi1ELb0EN4cute5tupleIJNS5_1CILi128EEENS7_ILi64EEENS7_ILi96EEEEEELi96ENS_6half_tEfNS_4arch4Sm80ELb0ELb0ELb1ELb1ELb1ELb1ELb1ELb0EEENS1_21CollectiveEpilogueFwdINS6_IJS8_SA_S9_EEENS6_IJNS7_ILi1EEESI_SI_EEESC_SE_Li128ELb1ELb1ELb0ELb0EEENS1_19SingleTileSchedulerILb1ELb0ELb1ELi128EEEEEEEEEvNT_6ParamsE,@function
        .size           _ZN7cutlass13device_kernelIN5flash19enable_sm80_to_sm89INS1_16FlashAttnFwdSm80INS1_25CollectiveMainloopFwdSm80ILi4ELi1ELb0EN4cute5tupleIJNS5_1CILi128EEENS7_ILi64EEENS7_ILi96EEEEEELi96ENS_6half_tEfNS_4arch4Sm80ELb0ELb0ELb1ELb1ELb1ELb1ELb1ELb0EEENS1_21CollectiveEpilogueFwdINS6_IJS8_SA_S9_EEENS6_IJNS7_ILi1EEESI_SI_EEESC_SE_Li128ELb1ELb1ELb0ELb0EEENS1_19SingleTileSchedulerILb1ELb0ELb1ELi128EEEEEEEEEvNT_6ParamsE,(.L_x_857 - _ZN7cutlass13device_kernelIN5flash19enable_sm80_to_sm89INS1_16FlashAttnFwdSm80INS1_25CollectiveMainloopFwdSm80ILi4ELi1ELb0EN4cute5tupleIJNS5_1CILi128EEENS7_ILi64EEENS7_ILi96EEEEEELi96ENS_6half_tEfNS_4arch4Sm80ELb0ELb0ELb1ELb1ELb1ELb1ELb1ELb0EEENS1_21CollectiveEpilogueFwdINS6_IJS8_SA_S9_EEENS6_IJNS7_ILi1EEESI_SI_EEESC_SE_Li128ELb1ELb1ELb0ELb0EEENS1_19SingleTileSchedulerILb1ELb0ELb1ELi128EEEEEEEEEvNT_6ParamsE)
        .other          _ZN7cutlass13device_kernelIN5flash19enable_sm80_to_sm89INS1_16FlashAttnFwdSm80INS1_25CollectiveMainloopFwdSm80ILi4ELi1ELb0EN4cute5tupleIJNS5_1CILi128EEENS7_ILi64EEENS7_ILi96EEEEEELi96ENS_6half_tEfNS_4arch4Sm80ELb0ELb0ELb1ELb1ELb1ELb1ELb1ELb0EEENS1_21CollectiveEpilogueFwdINS6_IJS8_SA_S9_EEENS6_IJNS7_ILi1EEESI_SI_EEESC_SE_Li128ELb1ELb1ELb0ELb0EEENS1_19SingleTileSchedulerILb1ELb0ELb1ELi128EEEEEEEEEvNT_6ParamsE,@"STO_CUDA_ENTRY STV_DEFAULT"
_ZN7cutlass13device_kernelIN5flash19enable_sm80_to_sm89INS1_16FlashAttnFwdSm80INS1_25CollectiveMainloopFwdSm80ILi4ELi1ELb0EN4cute5tupleIJNS5_1CILi128EEENS7_ILi64EEENS7_ILi96EEEEEELi96ENS_6half_tEfNS_4arch4Sm80ELb0ELb0ELb1ELb1ELb1ELb1ELb1ELb0EEENS1_21CollectiveEpilogueFwdINS6_IJS8_SA_S9_EEENS6_IJNS7_ILi1EEESI_SI_EEESC_SE_Li128ELb1ELb1ELb0ELb0EEENS1_19SingleTileSchedulerILb1ELb0ELb1ELi128EEEEEEEEEvNT_6ParamsE:
        /* <DEDUP_REMOVED lines=17> */
.L_x_55:
        /* <DEDUP_REMOVED lines=8> */
.L_x_57:
[----:B------:R-:W-:-:S05]  /*0190*/  MOV R0, c[0x0][0x54c] ;  /* 0x0001530000007a02 */ /* 0x000fca0000000f00 */
.L_x_56:
[----:B-----5:R-:W-:Y:S01]  /*01a0*/  IMAD R0, R0, c[0x0][0x548], RZ ;  /* 0x0001520000007a24 */ /* 0x020fe200078e02ff */
[----:B-1----:R-:W-:-:S04]  /*01b0*/  SHF.L.U32 R2, R175, 0x7, RZ ;  /* 0x00000007af027819 */ /* 0x002fc800000006ff */
[----:B------:R-:W-:-:S04]  /*01c0*/  ISETP.GE.AND P0, PT, R2, R0, PT ;  /* 0x000000000200720c */ /* 0x000fc80003f06270 */
[----:B------:R-:W-:-:S05]  /*01d0*/  SEL R0, R5, 0xffffffff, !P0 ;  /* 0xffffffff05007807 */ /* 0x000fca0004000000 */
[----:B------:R1:W-:Y:S01]  /*01e0*/  STL [R1+0x20], R0 ;  /* 0x0000200001007387 */ /* 0x0003e20000100800 */
[----:B------:R-:W-:Y:S05]  /*01f0*/  BRA `(.L_x_58) ;  /* 0x0000013000007947 */ /* 0x000fea0003800000 */
.L_x_54:
[----:B---3--:R-:W-:-:S04]  /*0200*/  ISETP.NE.U32.AND P0, PT, RZ, c[0x0][0x568], PT ;  /* 0x00015a00ff007a0c */ /* 0x008fc80003f05070 */
[----:B------:R-:W-:-:S13]  /*0210*/  ISETP.NE.AND.EX P0, PT, RZ, c[0x0][0x56c], PT, P0 ;  /* 0x00015b00ff007a0c */ /* 0x000fda0003f05300 */
[----:B------:R-:W-:Y:S05]  /*0220*/  @!P0 BRA `(.L_x_59) ;  /* 0x0000002000008947 */ /* 0x000fea0003800000 */
[----:B------:R1:W5:Y:S01]  /*0230*/  LDG.E R0, [R2.64] ;  /* 0x0000000602007981 */ /* 0x000362000c1e1900 */
[----:B------:R-:W-:Y:S05]  /*0240*/  BRA `(.L_x_60) ;  /* 0x0000009000007947 */ /* 0x000fea0003800000 */
.L_x_59:
        /* <DEDUP_REMOVED lines=8> */
.L_x_61:
[----:B------:R-:W-:-:S05]  /*02d0*/  MOV R0, c[0x0][0x54c] ;  /* 0x0001530000007a02 */ /* 0x000fca0000000f00 */
.L_x_60:
[----:B-----5:R-:W-:Y:S01]  /*02e0*/  IMAD R0, R0, c[0x0][0x548], RZ ;  /* 0x0001520000007a24 */ /* 0x020fe200078e02ff */
[----:B-1----:R-:W-:-:S04]  /*02f0*/  SHF.L.U32 R2, R175, 0x7, RZ ;  /* 0x00000007af027819 */ /* 0x002fc800000006ff */
[----:B------:R-:W-:-:S04]  /*0300*/  ISETP.GE.AND P0, PT, R2, R0, PT ;  /* 0x000000000200720c */ /* 0x000fc80003f06270 */
[----:B------:R-:W-:-:S05]  /*0310*/  SEL R0, R5, 0xffffffff, !P0 ;  /* 0xffffffff05007807 */ /* 0x000fca0004000000 */
[----:B------:R1:W-:Y:S04]  /*0320*/  STL [R1+0x20], R0 ;  /* 0x0000200001007387 */ /* 0x0003e80000100800 */
.L_x_58:
[----:B------:R-:W2:Y:S02]  /*0330*/  LDL R38, [R1+0x20] ;  /* 0x0000200001267983 */ /* 0x000ea40000100800 */
[----:B--2---:R-:W-:-:S13]  /*0340*/  ISETP.GE.AND P0, PT, R38, RZ, PT ;  /* 0x000000ff2600720c */ /* 0x004fda0003f06270 */
[----:B------:R-:W-:Y:S05]  /*0350*/  @!P0 EXIT ;  /* 0x000000000000894d */ /* 0x000fea0003800000 */
[----:B------:R-:W-:Y:S01]  /*0360*/  ISETP.NE.U32.AND P0, PT, RZ, c[0x0][0x370], PT ;  /* 0x0000dc00ff007a0c */ /* 0x000fe20003f05070 */
[----:B------:R-:W-:Y:S01]  /*0370*/  CS2R R14, SRZ ;  /* 0x00000000000e7805 */ /* 0x000fe2000001ff00 */
[----:B------:R-:W-:Y:S01]  /*0380*/  ISETP.NE.U32.AND P1, PT, RZ, c[0x0][0x360], PT ;  /* 0x0000d800ff007a0c */ /* 0x000fe20003f25070 */
[----:B------:R-:W-:Y:S01]  /*0390*/  IMAD.MOV.U32 R157, RZ, RZ, RZ ;  /* 0x000000ffff9d7224 */ /* 0x000fe200078e00ff */
[----:B------:R-:W-:Y:S01]  /*03a0*/  ISETP.NE.AND.EX P2, PT, RZ, c[0x0][0x374], PT, P0 ;  /* 0x0000dd00ff007a0c */ /* 0x000fe20003f45300 */
[----:B------:R-:W-:Y:S01]  /*03b0*/  IMAD.MOV.U32 R12, RZ, RZ, RZ ;  /* 0x000000ffff0c7224 */ /* 0x000fe200078e00ff */
[----:B------:R-:W-:Y:S01]  /*03c0*/  ISETP.NE.AND.EX P0, PT, RZ, c[0x0][0x364], PT, P1 ;  /* 0x0000d900ff007a0c */ /* 0x000fe20003f05310 */
[CC--:B------:R-:W-:Y:S01]  /*03d0*/  IMAD.WIDE R6, R38.reuse, R13.reuse, c[0x0][0x348] ;  /* 0x0000d20026067625 */ /* 0x0c0fe200078e020d */
[----:B------:R-:W-:Y:S02]  /*03e0*/  ISETP.NE.U32.AND P1, PT, RZ, c[0x0][0x348], PT ;  /* 0x0000d200ff007a0c */ /* 0x000fe40003f25070 */
[----:B------:R-:W-:Y:S01]  /*03f0*/  ISETP.NE.U32.AND P3, PT, RZ, c[0x0][0x350], PT ;  /* 0x0000d400ff007a0c */ /* 0x000fe20003f65070 */
[----:B------:R-:W-:Y:S01]  /*0400*/  IMAD.WIDE R4, R38, R13, c[0x0][0x350] ;  /* 0x0000d40026047625 */ /* 0x000fe200078e020d */
[----:B------:R-:W-:-:S02]  /*0410*/  ISETP.NE.U32.AND P4, PT, RZ, c[0x0][0x358], PT ;  /* 0x0000d600ff007a0c */ /* 0x000fc40003f85070 */
[----:B------:R-:W-:Y:S01]  /*0420*/  ISETP.NE.AND.EX P1, PT, RZ, c[0x0][0x34c], PT, P1 ;  /* 0x0000d300ff007a0c */ /* 0x000fe20003f25310 */
[CC--:B------:R-:W-:Y:S01]  /*0430*/  IMAD.WIDE R2, R38.reuse, R13.reuse, c[0x0][0x358] ;  /* 0x0000d60026027625 */ /* 0x0c0fe200078e020d */
[----:B------:R-:W-:Y:S02]  /*0440*/  ISETP.NE.AND.EX P3, PT, RZ, c[0x0][0x354], PT, P3 ;  /* 0x0000d500ff007a0c */ /* 0x000fe40003f65330 */
[----:B------:R-:W-:Y:S01]  /*0450*/  ISETP.NE.AND.EX P4, PT, RZ, c[0x0][0x35c], PT, P4 ;  /* 0x0000d700ff007a0c */ /* 0x000fe20003f85340 */
[----:B------:R-:W-:Y:S01]  /*0460*/  @P2 IMAD.WIDE R10, R38, R13, c[0x0][0x370] ;  /* 0x0000dc00260a2625 */ /* 0x000fe200078e020d */
[----:B------:R-:W2:Y:S01]  /*0470*/  S2R R34, SR_CTAID.Y ;  /* 0x0000000000227919 */ /* 0x000ea20000002600 */
[----:B------:R-:W-:Y:S02]  /*0480*/  ULDC UR5, c[0x0][0x2ac] ;  /* 0x0000ab0000057ab9 */ /* 0x000fe40000000800 */
[----:B------:R-:W-:Y:S01]  /*0490*/  ULDC UR4, c[0x0][0x1d0] ;  /* 0x0000740000047ab9 */ /* 0x000fe20000000800 */
[----:B------:R-:W3:Y:S01]  /*04a0*/  @P2 LDG.E R14, [R10.64] ;  /* 0x000000060a0e2981 */ /* 0x000ee2000c1e1900 */
[----:B------:R-:W-:-:S02]  /*04b0*/  IMAD.MOV.U32 R159, RZ, RZ, c[0x0][0x168] ;  /* 0x00005a00ff9f7624 */ /* 0x000fc400078e00ff */
[----:B------:R-:W-:Y:S01]  /*04c0*/  @P0 IMAD.WIDE R8, R38, R13, c[0x0][0x360] ;  /* 0x0000d80026080625 */ /* 0x000fe200078e020d */
[----:B------:R4:W5:Y:S04]  /*04d0*/  @P1 LDG.E R157, [R6.64] ;  /* 0x00000006069d1981 */ /* 0x000968000c1e1900 */
[----:B------:R4:W5:Y:S04]  /*04e0*/  @P3 LDG.E R15, [R4.64] ;  /* 0x00000006040f3981 */ /* 0x000968000c1e1900 */
[----:B------:R4:W5:Y:S01]  /*04f0*/  @P4 LDG.E R12, [R2.64] ;  /* 0x00000006020c4981 */ /* 0x000962000c1e1900 */
[----:B------:R-:W-:-:S03]  /*0500*/  UIMAD UR4, UR5, UR4, URZ ;  /* 0x00000004050472a4 */ /* 0x000fc6000f8e023f */
[----:B------:R1:W5:Y:S01]  /*0510*/  @P0 LDG.E R159, [R8.64] ;  /* 0x00000006089f0981 */ /* 0x000362000c1e1900 */
[----:B------:R-:W-:Y:S01]  /*0520*/  IMAD.MOV.U32 R105, RZ, RZ, c[0x0][0x228] ;  /* 0x00008a00ff697624 */ /* 0x000fe200078e00ff */
[----:B--2---:R-:W-:Y:S01]  /*0530*/  SHF.R.S32.HI R37, RZ, 0x1f, R34 ;  /* 0x0000001fff257819 */ /* 0x004fe20000011422 */
[----:B-1----:R-:W-:Y:S01]  /*0540*/  IMAD.U32 R8, RZ, RZ, UR4 ;  /* 0x00000004ff087e24 */ /* 0x002fe2000f8e00ff */
[----:B---3--:R4:W-:Y:S01]  /*0550*/  STL [R1+0x28], R14 ;  /* 0x0000280e01007387 */ /* 0x0089e20000100800 */
[----:B------:R-:W-:Y:S05]  /*0560*/  @P0 BRA `(.L_x_62) ;  /* 0x0000004000000947 */ /* 0x000fea0003800000 */
[----:B------:R-:W-:Y:S05]  /*0570*/  @!P1 BRA `(.L_x_62) ;  /* 0x0000003000009947 */ /* 0x000fea0003800000 */
[----:B------:R1:W2:Y:S04]  /*0580*/  LDG.E R0, [R6.64] ;  /* 0x0000000606007981 */ /* 0x0002a8000c1e1900 */
[----:B-1--4-:R-:W2:Y:S02]  /*0590*/  LDG.E R6, [R6.64+0x4] ;  /* 0x0000040606067981 */ /* 0x012ea4000c1e1900 */
[----:B--2--5:R-:W-:-:S02]  /*05a0*/  IADD3 R159, -R0, R6, RZ ;  /* 0x00000006009f7210 */ /* 0x024fc40007ffe1ff */
.L_x_62:
[----:B------:R-:W-:-:S04]  /*05b0*/  ISETP.NE.U32.AND P0, PT, RZ, c[0x0][0x368], PT ;  /* 0x0000da00ff007a0c */ /* 0x000fc80003f05070 */
[----:B------:R-:W-:-:S13]  /*05c0*/  ISETP.NE.AND.EX P0, PT, RZ, c[0x0][0x36c], PT, P0 ;  /* 0x0000db00ff007a0c */ /* 0x000fda0003f05300 */
[----:B------:R-:W-:Y:S05]  /*05d0*/  @!P0 BRA `(.L_x_63) ;  /* 0x0000003000008947 */ /* 0x000fea0003800000 */
[----:B----4-:R-:W-:-:S05]  /*05e0*/  IMAD.WIDE R4, R38, R13, c[0x0][0x368] ;  /* 0x0000da0026047625 */ /* 0x010fca00078e020d */
[----:B------:R1:W5:Y:S01]  /*05f0*/  LDG.E R8, [R4.64] ;  /* 0x0000000604087981 */ /* 0x000362000c1e1900 */
[----:B------:R-:W-:Y:S05]  /*0600*/  BRA `(.L_x_64) ;  /* 0x0000004000007947 */ /* 0x000fea0003800000 */
.L_x_63:
[----:B------:R-:W-:Y:S05]  /*0610*/  @!P3 BRA `(.L_x_64) ;  /* 0x000000300000b947 */ /* 0x000fea0003800000 */
[----:B------:R1:W2:Y:S04]  /*0620*/  LDG.E R0, [R4.64] ;  /* 0x0000000604007981 */ /* 0x0002a8000c1e1900 */
[----:B-1--4-:R-:W2:Y:S02]  /*0630*/  LDG.E R4, [R4.64+0x4] ;  /* 0x0000040604047981 */ /* 0x012ea4000c1e1900 */
[----:B--2---:R-:W-:Y:S02]  /*0640*/  IADD3 R8, -R0, R4, RZ ;  /* 0x0000000400087210 */ /* 0x004fe40007ffe1ff */
.L_x_64:
[----:B-1--4-:R1:W2:Y:S04]  /*0650*/  @P4 LDG.E R5, [R2.64] ;  /* 0x0000000602054981 */ /* 0x0122a8000c1e1900 */
[----:B------:R1:W2:Y:S01]  /*0660*/  @P4 LDG.E R4, [R2.64+0x4] ;  /* 0x0000040602044981 */ /* 0x0002a2000c1e1900 */
[----:B------:R-:W-:Y:S01]  /*0670*/  ISETP.NE.U32.AND P0, PT, RZ, c[0x0][0x378], PT ;  /* 0x0000de00ff007a0c */ /* 0x000fe20003f05070 */
[----:B-----5:R-:W-:-:S03]  /*0680*/  IMAD.MOV.U32 R153, RZ, RZ, R8 ;  /* 0x000000ffff997224 */ /* 0x020fc600078e0008 */
[----:B------:R-:W-:Y:S01]  /*0690*/  ISETP.NE.AND.EX P0, PT, RZ, c[0x0][0x37c], PT, P0 ;  /* 0x0000df00ff007a0c */ /* 0x000fe20003f05300 */
[----:B------:R-:W-:-:S12]  /*06a0*/  IMAD.IADD R0, R8, 0x1, -R14 ;  /* 0x0000000108007824 */ /* 0x000fd800078e0a0e */
[----:B-1----:R-:W-:-:S05]  /*06b0*/  @P0 IMAD.WIDE R2, R38, R13, c[0x0][0x378] ;  /* 0x0000de0026020625 */ /* 0x002fca00078e020d */
[----:B------:R1:W5:Y:S01]  /*06c0*/  @P0 LDG.E R153, [R2.64] ;  /* 0x0000000602990981 */ /* 0x000362000c1e1900 */
[----:B--2---:R-:W-:-:S04]  /*06d0*/  @P4 IMAD.IADD R105, R4, 0x1, -R5 ;  /* 0x0000000104694824 */ /* 0x004fc800078e0a05 */
[----:B------:R-:W-:-:S05]  /*06e0*/  IMAD.IADD R165, R0, 0x1, R105 ;  /* 0x0000000100a57824 */ /* 0x000fca00078e0269 */
[----:B-1----:R-:W-:-:S04]  /*06f0*/  IADD3 R2, R165, 0x3f, RZ ;  /* 0x0000003fa5027810 */ /* 0x002fc80007ffe0ff */
[----:B------:R-:W-:-:S04]  /*0700*/  SHF.R.S32.HI R3, RZ, 0x1f, R2 ;  /* 0x0000001fff037819 */ /* 0x000fc80000011402 */
[----:B------:R-:W-:Y:S01]  /*0710*/  LEA.HI R6, R3, R2, RZ, 0x6 ;  /* 0x0000000203067211 */ /* 0x000fe200078f30ff */
[----:B------:R-:W-:-:S03]  /*0720*/  IMAD.MOV R2, RZ, RZ, -R0 ;  /* 0x000000ffff027224 */ /* 0x000fc600078e0a00 */
[----:B------:R-:W-:Y:S01]  /*0730*/  LOP3.LUT R171, R6, 0xffffffc0, RZ, 0xc0, !PT ;  /* 0xffffffc006ab7812 */ /* 0x000fe200078ec0ff */
[----:B------:R1:W-:Y:S01]  /*0740*/  STL [R1], R6 ;  /* 0x0000000601007387 */ /* 0x0003e20000100800 */
[----:B------:R-:W-:-:S03]  /*0750*/  IMNMX R2, RZ, R2, !PT ;  /* 0x00000002ff027217 */ /* 0x000fc60007800200 */
[----:B------:R-:W-:Y:S01]  /*0760*/  IMAD.IADD R0, R171, 0x1, -R0 ;  /* 0x00000001ab007824 */ /* 0x000fe200078e0a00 */
[----:B------:R-:W-:-:S04]  /*0770*/  SHF.R.U32.HI R144, RZ, 0x6, R2 ;  /* 0x00000006ff907819 */ /* 0x000fc80000011602 */
[----:B------:R-:W-:Y:S01]  /*0780*/  IMNMX R0, R0, R105, PT ;  /* 0x0000006900007217 */ /* 0x000fe20003800200 */
[----:B------:R-:W-:-:S03]  /*0790*/  IMAD.MOV.U32 R4, RZ, RZ, R144 ;  /* 0x000000ffff047224 */ /* 0x000fc600078e0090 */
[----:B------:R-:W-:-:S13]  /*07a0*/  ISETP.GT.AND P0, PT, R0, R2, PT ;  /* 0x000000020000720c */ /* 0x000fda0003f04270 */
[----:B------:R-:W-:-:S04]  /*07b0*/  @P0 IADD3 R0, R0, 0x3f, RZ ;  /* 0x0000003f00000810 */ /* 0x000fc80007ffe0ff */
[----:B------:R-:W-:-:S04]  /*07c0*/  @P0 SHF.R.S32.HI R2, RZ, 0x1f, R0 ;  /* 0x0000001fff020819 */ /* 0x000fc80000011400 */
[----:B------:R-:W-:-:S04]  /*07d0*/  @P0 LEA.HI R0, R2, R0, RZ, 0x6 ;  /* 0x0000000002000211 */ /* 0x000fc800078f30ff */
[----:B------:R-:W-:-:S04]  /*07e0*/  @P0 SHF.R.S32.HI R4, RZ, 0x6, R0 ;  /* 0x00000006ff040819 */ /* 0x000fc80000011400 */
[----:B------:R-:W-:-:S13]  /*07f0*/  ISETP.GT.AND P0, PT, R4, R144, PT ;  /* 0x000000900400720c */ /* 0x000fda0003f04270 */
[----:B------:R-:W-:Y:S05]  /*0800*/  @!P0 BRA `(.L_x_65) ;  /* 0x000055c000008947 */ /* 0x000fea0003800000 */
[----:B-1----:R-:W-:-:S04]  /*0810*/  ISETP.NE.U32.AND P3, PT, RZ, c[0x0][0x340], PT ;  /* 0x0000d000ff007a0c */ /* 0x002fc80003f65070 */
[----:B------:R-:W-:-:S13]  /*0820*/  ISETP.NE.AND.EX P3, PT, RZ, c[0x0][0x344], PT, P3 ;  /* 0x0000d100ff007a0c */ /* 0x000fda0003f65330 */
[----:B------:R-:W-:-:S05]  /*0830*/  @P3 IMAD.WIDE R2, R38, R13, c[0x0][0x340] ;  /* 0x0000d00026023625 */ /* 0x000fca00078e020d */
[----:B------:R1:W2:Y:S01]  /*0840*/  @P3 LDG.E R31, [R2.64] ;  /* 0x00000006021f3981 */ /* 0x0002a2000c1e1900 */
[----:B------:R-:W-:Y:S01]  /*0850*/  SHF.R.S32.HI R16, RZ, 0x1f, R173 ;  /* 0x0000001fff107819 */ /* 0x000fe200000114ad */
[----:B------:R-:W-:Y:S01]  /*0860*/  IMAD.MOV.U32 R17, RZ, RZ, c[0x0][0x238] ;  /* 0x00008e00ff117624 */ /* 0x000fe200078e00ff */
[----:B------:R-:W-:Y:S01]  /*0870*/  IADD3 R78, R4, -0x1, RZ ;  /* 0xffffffff044e7810 */ /* 0x000fe20007ffe0ff */
[----:B------:R-:W-:Y:S01]  /*0880*/  IMAD.MOV.U32 R156, RZ, RZ, 0x6 ;  /* 0x00000006ff9c7424 */ /* 0x000fe200078e00ff */
[CC--:B------:R-:W-:Y:S01]  /*0890*/  LEA.HI R14, R16.reuse, R173.reuse, RZ, 0x2 ;  /* 0x000000ad100e7211 */ /* 0x0c0fe200078f10ff */
[----:B------:R-:W-:Y:S01]  /*08a0*/  IMAD.IADD R151, R15, 0x1, R8 ;  /* 0x000000010f977824 */ /* 0x000fe200078e0208 */
[-C--:B------:R-:W-:Y:S01]  /*08b0*/  LEA.HI R4, R16, R173.reuse, RZ, 0x3 ;  /* 0x000000ad10047211 */ /* 0x080fe200078f18ff */
[C---:B------:R-:W-:Y:S01]  /*08c0*/  IMAD.SHL.U32 R164, R17.reuse, 0x40, RZ ;  /* 0x0000004011a47824 */ /* 0x040fe200078e00ff */
[----:B------:R-:W-:Y:S01]  /*08d0*/  LOP3.LUT R0, R14, 0x1ffffffc, RZ, 0xc0, !PT ;  /* 0x1ffffffc0e007812 */ /* 0x000fe200078ec0ff */
[----:B------:R-:W-:Y:S01]  /*08e0*/  IMAD.MOV.U32 R158, RZ, RZ, 0x5 ;  /* 0x00000005ff9e7424 */ /* 0x000fe200078e00ff */
[----:B------:R-:W-:Y:S01]  /*08f0*/  SHF.R.S32.HI R7, RZ, 0x2, R14 ;  /* 0x00000002ff077819 */ /* 0x000fe2000001140e */
[----:B------:R-:W-:Y:S01]  /*0900*/  IMAD.SHL.U32 R163, R17, 0x20, RZ ;  /* 0x0000002011a37824 */ /* 0x000fe200078e00ff */
[----:B------:R-:W-:Y:S01]  /*0910*/  LEA.HI R6, R16, R173, RZ, 0x5 ;  /* 0x000000ad10067211 */ /* 0x000fe200078f28ff */
[----:B------:R-:W-:Y:S01]  /*0920*/  IMAD.WIDE.U32 R166, R34, c[0x0][0x210], RZ ;  /* 0x0000840022a67a25 */ /* 0x000fe200078e00ff */
[----:B------:R-:W-:Y:S01]  /*0930*/  IADD3 R108, P0, R7, R12, RZ ;  /* 0x0000000c076c7210 */ /* 0x000fe20007f1e0ff */
[----:B------:R-:W-:Y:S01]  /*0940*/  ULDC.U8 UR4, c[0x0][0x298] ;  /* 0x0000a60000047ab9 */ /* 0x000fe20000000000 */
[----:B------:R-:W-:Y:S01]  /*0950*/  LEA.HI R5, R14, R7, RZ, 0x1 ;  /* 0x000000070e057211 */ /* 0x000fe200078f08ff */
[----:B------:R-:W-:Y:S01]  /*0960*/  IMAD.SHL.U32 R6, R6, 0x8, RZ ;  /* 0x0000000806067824 */ /* 0x000fe200078e00ff */
[----:B------:R-:W-:Y:S01]  /*0970*/  SHF.R.S32.HI R29, RZ, 0x1f, R38 ;  /* 0x0000001fff1d7819 */ /* 0x000fe20000011426 */
[----:B------:R-:W-:Y:S01]  /*0980*/  IMAD.IADD R147, R105, 0x1, -R7 ;  /* 0x0000000169937824 */ /* 0x000fe200078e0a07 */
[----:B------:R-:W-:Y:S01]  /*0990*/  LOP3.LUT R5, R5, 0x7fffffe, RZ, 0xc0, !PT ;  /* 0x07fffffe05057812 */ /* 0x000fe200078ec0ff */
[----:B------:R-:W-:Y:S01]  /*09a0*/  IMAD.WIDE.U32 R168, R34, c[0x0][0x1e8], RZ ;  /* 0x00007a0022a87a25 */ /* 0x000fe200078e00ff */
[----:B------:R-:W-:-:S02]  /*09b0*/  LOP3.LUT R9, R6, 0xffffff00, RZ, 0xc0, !PT ;  /* 0xffffff0006097812 */ /* 0x000fc400078ec0ff */
[----:B-1----:R-:W-:Y:S01]  /*09c0*/  SHF.R.S32.HI R3, RZ, 0x1f, R12 ;  /* 0x0000001fff037819 */ /* 0x002fe2000001140c */
[----:B------:R-:W-:Y:S01]  /*09d0*/  IMAD.IADD R2, R173, 0x1, -R0 ;  /* 0x00000001ad027824 */ /* 0x000fe200078e0a00 */
[----:B------:R-:W-:Y:S01]  /*09e0*/  SHF.R.S32.HI R0, RZ, 0x3, R4 ;  /* 0x00000003ff007819 */ /* 0x000fe20000011404 */
[C---:B------:R-:W-:Y:S01]  /*09f0*/  IMAD.IADD R5, R7.reuse, 0x1, -R5 ;  /* 0x0000000107057824 */ /* 0x040fe200078e0a05 */
[----:B------:R-:W-:Y:S01]  /*0a00*/  LEA.HI.X.SX32 R109, R7, R3, 0x1, P0 ;  /* 0x00000003076d7211 */ /* 0x000fe200000f0eff */
[----:B------:R-:W-:Y:S01]  /*0a10*/  IMAD.SHL.U32 R12, R2, 0x8, RZ ;  /* 0x00000008020c7824 */ /* 0x000fe200078e00ff */
[----:B------:R-:W-:Y:S01]  /*0a20*/  SEL R30, R29, RZ, !P4 ;  /* 0x000000ff1d1e7207 */ /* 0x000fe20006000000 */
[----:B------:R-:W-:Y:S01]  /*0a30*/  IMAD.SHL.U32 R0, R0, 0x40, RZ ;  /* 0x0000004000007824 */ /* 0x000fe200078e00ff */
[----:B------:R-:W-:Y:S01]  /*0a40*/  SEL R106, R38, RZ, !P4 ;  /* 0x000000ff266a7207 */ /* 0x000fe20006000000 */
[----:B------:R-:W-:Y:S01]  /*0a50*/  IMAD R2, R109, c[0x0][0x238], RZ ;  /* 0x00008e006d027a24 */ /* 0x000fe200078e02ff */
[----:B------:R-:W-:Y:S01]  /*0a60*/  SHF.R.S32.HI R13, RZ, 0x1f, R12 ;  /* 0x0000001fff0d7819 */ /* 0x000fe2000001140c */
[----:B------:R-:W-:Y:S01]  /*0a70*/  IMAD R9, R5, 0x20, R9 ;  /* 0x0000002005097824 */ /* 0x000fe200078e0209 */
[----:B------:R-:W-:Y:S01]  /*0a80*/  LOP3.LUT R0, R0, 0xc0, RZ, 0xc0, !PT ;  /* 0x000000c000007812 */ /* 0x000fe200078ec0ff */
[C---:B------:R-:W-:Y:S01]  /*0a90*/  IMAD R4, R108.reuse, c[0x0][0x23c], R2 ;  /* 0x00008f006c047a24 */ /* 0x040fe200078e0202 */
[----:B------:R-:W-:Y:S01]  /*0aa0*/  SHF.L.U64.HI R160, R17, R156, c[0x0][0x23c] ;  /* 0x00008f0011a07619 */ /* 0x000fe2000001029c */
[----:B------:R-:W-:Y:S01]  /*0ab0*/  IMAD.WIDE.U32 R2, R108, c[0x0][0x238], R12 ;  /* 0x00008e006c027a25 */ /* 0x000fe200078e000c */
[----:B------:R-:W-:-:S02]  /*0ac0*/  LOP3.LUT R6, R0, 0x18, R12, 0xf8, !PT ;  /* 0x0000001800067812 */ /* 0x000fc400078ef80c */
[----:B------:R-:W-:Y:S01]  /*0ad0*/  SHF.R.U32.HI R0, RZ, 0x3, R0 ;  /* 0x00000003ff007819 */ /* 0x000fe20000011600 */
[----:B------:R-:W-:Y:S01]  /*0ae0*/  IMAD.IADD R3, R3, 0x1, R4 ;  /* 0x0000000103037824 */ /* 0x000fe200078e0204 */
[----:B------:R-:W-:Y:S01]  /*0af0*/  IADD3 R4, R12, 0x20, RZ ;  /* 0x000000200c047810 */ /* 0x000fe20007ffe0ff */
[----:B------:R-:W-:Y:S01]  /*0b00*/  IMAD R5, R37, c[0x0][0x240], RZ ;  /* 0x0000900025057a24 */ /* 0x000fe200078e02ff */
[----:B------:R-:W-:Y:S01]  /*0b10*/  LOP3.LUT R6, R6, R0, RZ, 0x3c, !PT ;  /* 0x0000000006067212 */ /* 0x000fe200078e3cff */
[----:B------:R-:W-:Y:S01]  /*0b20*/  IMAD.WIDE.U32 R2, R34, c[0x0][0x240], R2 ;  /* 0x0000900022027a25 */ /* 0x000fe200078e0002 */
[----:B------:R-:W-:Y:S02]  /*0b30*/  ISETP.GE.AND P6, PT, R4, c[0x0][0x1d4], PT ;  /* 0x0000750004007a0c */ /* 0x000fe40003fc6270 */
[----:B------:R-:W-:Y:S01]  /*0b40*/  SHF.R.S32.HI R4, RZ, 0x1f, R14 ;  /* 0x0000001fff047819 */ /* 0x000fe2000001140e */
[----:B------:R-:W-:Y:S01]  /*0b50*/  IMAD R5, R34, c[0x0][0x244], R5 ;  /* 0x0000910022057a24 */ /* 0x000fe200078e0205 */
[----:B------:R-:W-:Y:S01]  /*0b60*/  IADD3 R0, R12, 0x40, RZ ;  /* 0x000000400c007810 */ /* 0x000fe20007ffe0ff */
[----:B------:R-:W-:Y:S01]  /*0b70*/  IMAD R8, R78, -0x40, R147 ;  /* 0xffffffc04e087824 */ /* 0x000fe200078e0293 */
[----:B------:R-:W-:Y:S01]  /*0b80*/  LEA.HI R4, R4, R7, RZ, 0x2 ;  /* 0x0000000704047211 */ /* 0x000fe200078f10ff */
[----:B------:R-:W-:Y:S01]  /*0b90*/  IMAD.IADD R3, R3, 0x1, R5 ;  /* 0x0000000103037824 */ /* 0x000fe200078e0205 */
[----:B------:R-:W-:Y:S01]  /*0ba0*/  ISETP.GE.AND P5, PT, R0, c[0x0][0x1d4], PT ;  /* 0x0000750000007a0c */ /* 0x000fe20003fa6270 */
[----:B------:R-:W-:Y:S01]  /*0bb0*/  IMAD R0, R30, c[0x0][0x248], RZ ;  /* 0x000092001e007a24 */ /* 0x000fe200078e02ff */
[----:B------:R-:W-:Y:S01]  /*0bc0*/  LOP3.LUT R4, R4, 0xfffffffc, RZ, 0xc0, !PT ;  /* 0xfffffffc04047812 */ /* 0x000fe200078ec0ff */
[----:B------:R-:W-:Y:S01]  /*0bd0*/  IMAD.IADD R79, R9, 0x1, R6 ;  /* 0x00000001094f7824 */ /* 0x000fe200078e0206 */
[----:B------:R-:W-:Y:S01]  /*0be0*/  LEA.HI R9, R173, R173, RZ, 0x1 ;  /* 0x000000adad097211 */ /* 0x000fe200078f08ff */
[----:B------:R-:W-:Y:S01]  /*0bf0*/  IMAD.WIDE.U32 R116, R106, c[0x0][0x248], R2 ;  /* 0x000092006a747a25 */ /* 0x000fe200078e0002 */
[----:B------:R-:W-:-:S02]  /*0c00*/  ISETP.GE.AND P1, PT, R8, 0x1, PT ;  /* 0x000000010800780c */ /* 0x000fc40003f26270 */
[----:B------:R-:W-:Y:S01]  /*0c10*/  ISETP.GE.AND P0, PT, R12, c[0x0][0x1d4], PT ;  /* 0x000075000c007a0c */ /* 0x000fe20003f06270 */
[----:B------:R-:W-:Y:S01]  /*0c20*/  IMAD.IADD R21, R7, 0x1, -R4 ;  /* 0x0000000107157824 */ /* 0x000fe200078e0a04 */
[----:B------:R-:W-:Y:S01]  /*0c30*/  LOP3.LUT R5, R9, 0xfffffffe, RZ, 0xc0, !PT ;  /* 0xfffffffe09057812 */ /* 0x000fe200078ec0ff */
[----:B------:R-:W-:Y:S01]  /*0c40*/  IMAD R4, R106, c[0x0][0x24c], R0 ;  /* 0x000093006a047a24 */ /* 0x000fe200078e0200 */
[----:B------:R-:W-:Y:S01]  /*0c50*/  LEA.HI R6, R16, R173, RZ, 0x4 ;  /* 0x000000ad10067211 */ /* 0x000fe200078f20ff */
[----:B------:R-:W-:Y:S01]  /*0c60*/  IMAD R10, R160, R78, RZ ;  /* 0x0000004ea00a7224 */ /* 0x000fe200078e02ff */
[----:B------:R-:W-:Y:S01]  /*0c70*/  SHF.R.S32.HI R11, RZ, 0x1f, R78 ;  /* 0x0000001fff0b7819 */ /* 0x000fe2000001144e */
[----:B------:R-:W-:Y:S01]  /*0c80*/  IMAD.IADD R115, R117, 0x1, R4 ;  /* 0x0000000175737824 */ /* 0x000fe200078e0204 */
[----:B------:R-:W-:Y:S01]  /*0c90*/  SHF.R.S32.HI R91, RZ, 0x1, R9 ;  /* 0x00000001ff5b7819 */ /* 0x000fe20000011409 */
[----:B------:R-:W-:Y:S01]  /*0ca0*/  IMAD.MOV.U32 R114, RZ, RZ, R116 ;  /* 0x000000ffff727224 */ /* 0x000fe200078e0074 */
[----:B------:R-:W-:Y:S01]  /*0cb0*/  P2R R112, PR, RZ, 0x1 ;  /* 0x00000001ff707803 */ /* 0x000fe20000000000 */
[----:B------:R-:W-:Y:S01]  /*0cc0*/  IMAD.IADD R26, R173, 0x1, -R5 ;  /* 0x00000001ad1a7824 */ /* 0x000fe200078e0a05 */
[----:B------:R-:W-:Y:S01]  /*0cd0*/  LEA.HI R0, R9, R91, RZ, 0x1 ;  /* 0x0000005b09007211 */ /* 0x000fe200078f08ff */
[----:B------:R-:W-:Y:S01]  /*0ce0*/  IMAD.SHL.U32 R2, R6, 0x10, RZ ;  /* 0x0000001006027824 */ /* 0x000fe200078e00ff */
[----:B------:R-:W-:Y:S01]  /*0cf0*/  ISETP.NE.AND P4, PT, R112, RZ, PT ;  /* 0x000000ff7000720c */ /* 0x000fe20003f85270 */
[-C--:B------:R-:W-:Y:S01]  /*0d00*/  IMAD R10, R11, R164.reuse, R10 ;  /* 0x000000a40b0a7224 */ /* 0x080fe200078e020a */
[----:B------:R-:W-:Y:S01]  /*0d10*/  SHF.R.S32.HI R11, RZ, 0x1f, R91 ;  /* 0x0000001fff0b7819 */ /* 0x000fe2000001145b */
[----:B------:R-:W-:Y:S01]  /*0d20*/  IMAD.WIDE.U32 R4, R78, R164, R114 ;  /* 0x000000a44e047225 */ /* 0x000fe200078e0072 */
[----:B------:R-:W-:-:S02]  /*0d30*/  LOP3.LUT R9, R2, 0xffffff00, RZ, 0xc0, !PT ;  /* 0xffffff0002097812 */ /* 0x000fc400078ec0ff */
[----:B------:R-:W-:Y:S01]  /*0d40*/  LOP3.LUT R0, R0, 0x7fffffe, RZ, 0xc0, !PT ;  /* 0x07fffffe00007812 */ /* 0x000fe200078ec0ff */
[----:B------:R-:W-:Y:S01]  /*0d50*/  IMAD.SHL.U32 R32, R26, 0x4, RZ ;  /* 0x000000041a207824 */ /* 0x000fe200078e00ff */
[----:B------:R-:W-:Y:S01]  /*0d60*/  @P1 LEA R2, P2, R4, c[0x0][0x220], 0x1 ;  /* 0x0000880004021a11 */ /* 0x000fe200078408ff */
[----:B------:R-:W-:Y:S01]  /*0d70*/  IMAD.IADD R14, R5, 0x1, R10 ;  /* 0x00000001050e7824 */ /* 0x000fe200078e020a */
[----:B------:R-:W-:Y:S01]  /*0d80*/  ISETP.GT.AND P0, PT, R8, 0x20, PT ;  /* 0x000000200800780c */ /* 0x000fe20003f04270 */
[----:B------:R-:W-:Y:S01]  /*0d90*/  IMAD.SHL.U32 R24, R26, 0x8, RZ ;  /* 0x000000081a187824 */ /* 0x000fe200078e00ff */
[----:B------:R-:W-:Y:S01]  /*0da0*/  SHF.R.S32.HI R33, RZ, 0x1f, R32 ;  /* 0x0000001fff217819 */ /* 0x000fe20000011420 */
[----:B------:R-:W-:Y:S01]  /*0db0*/  IMAD R15, R11, c[0x0][0x280], RZ ;  /* 0x0000a0000b0f7a24 */ /* 0x000fe200078e02ff */
[----:B------:R-:W-:Y:S01]  /*0dc0*/  @P1 LEA.HI.X R3, R4, c[0x0][0x224], R14, 0x1, P2 ;  /* 0x0000890004031a11 */ /* 0x000fe200010f0c0e */
[----:B------:R-:W-:Y:S01]  /*0dd0*/  IMAD.IADD R0, R91, 0x1, -R0 ;  /* 0x000000015b007824 */ /* 0x000fe200078e0a00 */
[----:B------:R-:W-:Y:S01]  /*0de0*/  ISETP.GE.AND P2, PT, R24, c[0x0][0x27c], PT ;  /* 0x00009f0018007a0c */ /* 0x000fe20003f46270 */
[----:B------:R-:W-:Y:S01]  /*0df0*/  IMAD.SHL.U32 R79, R79, 0x2, RZ ;  /* 0x000000024f4f7824 */ /* 0x000fe200078e00ff */
[----:B------:R-:W-:Y:S01]  /*0e00*/  SHF.R.S32.HI R25, RZ, 0x1f, R24 ;  /* 0x0000001fff197819 */ /* 0x000fe20000011418 */
[C---:B------:R-:W-:Y:S01]  /*0e10*/  IMAD R15, R91.reuse, c[0x0][0x284], R15 ;  /* 0x0000a1005b0f7a24 */ /* 0x040fe200078e020f */
[----:B------:R-:W-:Y:S01]  /*0e20*/  SEL R5, RZ, c[0x0][0x27c], !P2 ;  /* 0x00009f00ff057a07 */ /* 0x000fe20005000000 */
[----:B------:R-:W-:Y:S01]  /*0e30*/  IMAD.WIDE.U32 R6, R91, c[0x0][0x280], R32 ;  /* 0x0000a0005b067a25 */ /* 0x000fe200078e0020 */
[----:B------:R-:W-:Y:S01]  /*0e40*/  @!PT LDS RZ, [RZ] ;  /* 0x00000000fffff984 */ /* 0x000fe20000000800 */
[----:B------:R-:W-:Y:S01]  /*0e50*/  @!PT LDS RZ, [RZ] ;  /* 0x00000000fffff984 */ /* 0x000fe20000000800 */
[----:B------:R-:W-:Y:S01]  /*0e60*/  @!PT LDS RZ, [RZ] ;  /* 0x00000000fffff984 */ /* 0x000fe20000000800 */
[----:B------:R1:W-:Y:S01]  /*0e70*/  @P1 LDGSTS.E.BYPASS.LTC128B.128 [R79+0x3100], [R2.64], !P4 ;  /* 0x03100000024f1fae */ /* 0x0003e2000e101d46 */
[----:B------:R-:W-:-:S02]  /*0e80*/  SHF.L.U64.HI R158, R17, R158, c[0x0][0x23c] ;  /* 0x00008f00119e7619 */ /* 0x000fc4000001029e */
[----:B------:R-:W-:Y:S01]  /*0e90*/  IMAD R99, R0, 0x20, R9 ;  /* 0x0000002000637824 */ /* 0x000fe200078e0209 */
[----:B------:R1:W-:Y:S01]  /*0ea0*/  @P1 LDGSTS.E.BYPASS.LTC128B.128 [R79+0x4100], [R2.64+0x40], !P6 ;  /* 0x04100040024f1fae */ /* 0x0003e2000f101d46 */
[----:B------:R-:W-:Y:S01]  /*0eb0*/  IMAD R0, R11, c[0x0][0x290], RZ ;  /* 0x0000a4000b007a24 */ /* 0x000fe200078e02ff */
[C---:B------:R-:W-:Y:S01]  /*0ec0*/  IADD3 R36, R32.reuse, 0x10, RZ ;  /* 0x0000001020247810 */ /* 0x040fe20007ffe0ff */
[----:B------:R-:W-:Y:S01]  /*0ed0*/  IMAD.IADD R23, R7, 0x1, R15 ;  /* 0x0000000107177824 */ /* 0x000fe200078e020f */
[----:B------:R1:W-:Y:S01]  /*0ee0*/  @P1 LDGSTS.E.BYPASS.LTC128B.128 [R79+0x5100], [R2.64+0x80], !P5 ;  /* 0x05100080024f1fae */ /* 0x0003e2000e901d46 */
[----:B------:R-:W-:Y:S01]  /*0ef0*/  IMAD.MOV.U32 R22, RZ, RZ, R6 ;  /* 0x000000ffff167224 */ /* 0x000fe200078e0006 */
[----:B------:R-:W-:Y:S01]  /*0f00*/  @P0 IADD3 R4, P1, R163, R4, RZ ;  /* 0x00000004a3040210 */ /* 0x000fe20007f3e0ff */
[C---:B------:R-:W-:Y:S01]  /*0f10*/  IMAD.WIDE.U32 R8, R91.reuse, c[0x0][0x280], R24 ;  /* 0x0000a0005b087a25 */ /* 0x040fe200078e0018 */
[----:B------:R-:W-:Y:S02]  /*0f20*/  IADD3 R35, R32, 0x20, RZ ;  /* 0x0000002020237810 */ /* 0x000fe40007ffe0ff */
[C---:B------:R-:W-:Y:S01]  /*0f30*/  IADD3 R94, R24.reuse, 0x30, RZ ;  /* 0x00000030185e7810 */ /* 0x040fe20007ffe0ff */
[C---:B------:R-:W-:Y:S01]  /*0f40*/  IMAD R0, R91.reuse, c[0x0][0x294], R0 ;  /* 0x0000a5005b007a24 */ /* 0x040fe200078e0200 */
[C---:B------:R-:W-:Y:S01]  /*0f50*/  IADD3 R93, R24.reuse, 0x40, RZ ;  /* 0x00000040185d7810 */ /* 0x040fe20007ffe0ff */
[----:B------:R-:W-:Y:S01]  /*0f60*/  IMAD.WIDE.U32 R10, R91, c[0x0][0x290], R32 ;  /* 0x0000a4005b0a7a25 */ /* 0x000fe200078e0020 */
[----:B------:R-:W-:-:S02]  /*0f70*/  IADD3 R92, R24, 0x50, RZ ;  /* 0x00000050185c7810 */ /* 0x000fc40007ffe0ff */
[----:B------:R-:W-:Y:S01]  /*0f80*/  P2R R150, PR, RZ, 0x4 ;  /* 0x00000004ff967803 */ /* 0x000fe20000000000 */
[----:B------:R-:W-:Y:S01]  /*0f90*/  IMAD.WIDE.U32 R6, R91, c[0x0][0x290], R24 ;  /* 0x0000a4005b067a25 */ /* 0x000fe200078e0018 */
[----:B------:R-:W-:-:S03]  /*0fa0*/  IADD3 R39, R32, 0x28, RZ ;  /* 0x0000002820277810 */ /* 0x000fc60007ffe0ff */
[----:B------:R-:W-:Y:S02]  /*0fb0*/  IMAD.IADD R5, R24, 0x1, R5 ;  /* 0x0000000118057824 */ /* 0x000fe400078e0205 */
[----:B------:R-:W-:Y:S02]  /*0fc0*/  IMAD.IADD R17, R15, 0x1, R9 ;  /* 0x000000010f117824 */ /* 0x000fe400078e0209 */
[----:B------:R-:W-:Y:S02]  /*0fd0*/  IMAD.IADD R19, R11, 0x1, R0 ;  /* 0x000000010b137824 */ /* 0x000fe400078e0200 */
[----:B------:R-:W-:Y:S01]  /*0fe0*/  IMAD.IADD R15, R0, 0x1, R7 ;  /* 0x00000001000f7824 */ /* 0x000fe200078e0207 */
[----:B------:R-:W-:Y:S01]  /*0ff0*/  SHF.R.S32.HI R0, RZ, 0x1f, R5 ;  /* 0x0000001fff007819 */ /* 0x000fe20000011405 */
[----:B------:R-:W-:Y:S01]  /*1000*/  @P0 IMAD.X R14, R158, 0x1, R14, P1 ;  /* 0x000000019e0e0824 */ /* 0x000fe200008e060e */
[----:B-1----:R-:W-:Y:S01]  /*1010*/  @P0 LEA R2, P1, R4, c[0x0][0x220], 0x1 ;  /* 0x0000880004020a11 */ /* 0x002fe200078208ff */
[----:B------:R-:W-:Y:S01]  /*1020*/  IMAD.IADD R28, R32, 0x1, R36 ;  /* 0x00000001201c7824 */ /* 0x000fe200078e0224 */
[-C--:B------:R-:W-:Y:S01]  /*1030*/  LEA.HI R20, R0, R5.reuse, RZ, 0x3 ;  /* 0x0000000500147211 */ /* 0x080fe200078f18ff */
[----:B------:R-:W-:Y:S01]  /*1040*/  IMAD.MOV.U32 R16, RZ, RZ, R8 ;  /* 0x000000ffff107224 */ /* 0x000fe200078e0008 */
[----:B------:R-:W-:Y:S01]  /*1050*/  @P0 LEA.HI.X R3, R4, c[0x0][0x224], R14, 0x1, P1 ;  /* 0x0000890004030a11 */ /* 0x000fe200008f0c0e */
[----:B------:R-:W-:Y:S01]  /*1060*/  IMAD.IADD R27, R32, 0x1, R35 ;  /* 0x00000001201b7824 */ /* 0x000fe200078e0223 */
[----:B------:R-:W-:Y:S01]  /*1070*/  LEA.HI R8, R0, R5, RZ, 0x5 ;  /* 0x0000000500087211 */ /* 0x000fe200078f28ff */
[----:B------:R-:W-:Y:S01]  /*1080*/  IMAD R0, R37, c[0x0][0x260], RZ ;  /* 0x0000980025007a24 */ /* 0x000fe200078e02ff */
[----:B------:R-:W-:Y:S01]  /*1090*/  ISETP.GE.AND P1, PT, R28, c[0x0][0x27c], PT ;  /* 0x00009f001c007a0c */ /* 0x000fe20003f26270 */
[----:B------:R-:W-:Y:S01]  /*10a0*/  IMAD.MOV.U32 R14, RZ, RZ, R6 ;  /* 0x000000ffff0e7224 */ /* 0x000fe200078e0006 */
[----:B------:R2:W-:Y:S01]  /*10b0*/  @P0 LDGSTS.E.BYPASS.LTC128B.128 [R79+0x3900], [R2.64], !P4 ;  /* 0x03900000024f0fae */ /* 0x0005e2000e101d46 */
[C---:B------:R-:W-:Y:S01]  /*10c0*/  IMAD R0, R34.reuse, c[0x0][0x264], R0 ;  /* 0x0000990022007a24 */ /* 0x040fe200078e0200 */
[----:B------:R-:W-:Y:S01]  /*10d0*/  SEL R6, RZ, c[0x0][0x27c], !P1 ;  /* 0x00009f00ff067a07 */ /* 0x000fe20004800000 */
[----:B------:R-:W-:Y:S01]  /*10e0*/  IMAD.WIDE.U32 R4, R34, c[0x0][0x260], R12 ;  /* 0x0000980022047a25 */ /* 0x000fe200078e000c */
[----:B------:R-:W-:Y:S01]  /*10f0*/  P2R R149, PR, RZ, 0x2 ;  /* 0x00000002ff957803 */ /* 0x000fe20000000000 */
[----:B------:R2:W-:Y:S01]  /*1100*/  @P0 LDGSTS.E.BYPASS.LTC128B.128 [R79+0x4900], [R2.64+0x40], !P6 ;  /* 0x04900040024f0fae */ /* 0x0005e2000f101d46 */
[----:B------:R-:W-:Y:S01]  /*1110*/  ISETP.GE.AND P1, PT, R27, c[0x0][0x27c], PT ;  /* 0x00009f001b007a0c */ /* 0x000fe20003f26270 */
[----:B------:R-:W-:Y:S01]  /*1120*/  IMAD.IADD R5, R5, 0x1, R0 ;  /* 0x0000000105057824 */ /* 0x000fe200078e0200 */
[----:B------:R-:W-:Y:S01]  /*1130*/  SHF.R.S32.HI R143, RZ, 0x3, R20 ;  /* 0x00000003ff8f7819 */ /* 0x000fe20000011414 */
[----:B------:R-:W-:Y:S01]  /*1140*/  IMAD.IADD R0, R6, 0x1, R28 ;  /* 0x0000000106007824 */ /* 0x000fe200078e021c */
[----:B------:R-:W-:Y:S01]  /*1150*/  SEL R6, RZ, c[0x0][0x27c], !P1 ;  /* 0x00009f00ff067a07 */ /* 0x000fe20004800000 */
[----:B------:R-:W-:Y:S01]  /*1160*/  IMAD.SHL.U32 R7, R21, 0x40, RZ ;  /* 0x0000004015077824 */ /* 0x000fe200078e00ff */
[----:B------:R2:W-:Y:S01]  /*1170*/  @P0 LDGSTS.E.BYPASS.LTC128B.128 [R79+0x5900], [R2.64+0x80], !P5 ;  /* 0x05900080024f0fae */ /* 0x0005e2000e901d46 */
[----:B------:R-:W-:Y:S01]  /*1180*/  IMAD.SHL.U32 R8, R8, 0x40, RZ ;  /* 0x0000004008087824 */ /* 0x000fe200078e00ff */
[----:B------:R-:W-:Y:S01]  /*1190*/  SHF.R.S32.HI R9, RZ, 0x1f, R0 ;  /* 0x0000001fff097819 */ /* 0x000fe20000011400 */
[----:B------:R-:W-:Y:S01]  /*11a0*/  IMAD.IADD R6, R6, 0x1, R27 ;  /* 0x0000000106067824 */ /* 0x000fe200078e021b */
[----:B------:R-:W-:Y:S01]  /*11b0*/  LOP3.LUT R97, R7, 0xc0, RZ, 0xc0, !PT ;  /* 0x000000c007617812 */ /* 0x000fe200078ec0ff */
[----:B------:R-:W-:Y:S01]  /*11c0*/  IMAD.MOV.U32 R18, RZ, RZ, R10 ;  /* 0x000000ffff127224 */ /* 0x000fe200078e000a */
[CC--:B------:R-:W-:Y:S01]  /*11d0*/  LEA.HI R135, R9.reuse, R0.reuse, RZ, 0x3 ;  /* 0x0000000009877211 */ /* 0x0c0fe200078f18ff */
[----:B------:R-:W-:Y:S01]  /*11e0*/  IMAD R7, R30, c[0x0][0x268], RZ ;  /* 0x00009a001e077a24 */ /* 0x000fe200078e02ff */
[----:B------:R-:W-:Y:S01]  /*11f0*/  LEA.HI R12, R9, R0, RZ, 0x5 ;  /* 0x00000000090c7211 */ /* 0x000fe200078f28ff */
[----:B------:R-:W0:Y:S01]  /*1200*/  LDGDEPBAR ;  /* 0x00000000000079af */ /* 0x000e220000000000 */
[----:B------:R-:W-:Y:S01]  /*1210*/  SHF.R.S32.HI R0, RZ, 0x1f, R6 ;  /* 0x0000001fff007819 */ /* 0x000fe20000011406 */
[----:B------:R-:W-:Y:S01]  /*1220*/  IMAD R110, R106, c[0x0][0x26c], R7 ;  /* 0x00009b006a6e7a24 */ /* 0x000fe200078e0207 */
[----:B------:R-:W-:Y:S01]  /*1230*/  LOP3.LUT R10, R8, 0x7ffff800, RZ, 0xc0, !PT ;  /* 0x7ffff800080a7812 */ /* 0x000fe200078ec0ff */
[----:B------:R-:W-:Y:S01]  /*1240*/  IMAD.SHL.U32 R8, R12, 0x40, RZ ;  /* 0x000000400c087824 */ /* 0x000fe200078e00ff */
[-C--:B------:R-:W-:Y:S01]  /*1250*/  LEA.HI R11, R0, R6.reuse, RZ, 0x3 ;  /* 0x00000006000b7211 */ /* 0x080fe200078f18ff */
[----:B------:R-:W-:Y:S01]  /*1260*/  IMAD.WIDE.U32 R106, R106, c[0x0][0x268], R4 ;  /* 0x00009a006a6a7a25 */ /* 0x000fe200078e0004 */
[----:B------:R-:W-:-:S02]  /*1270*/  LEA.HI R0, R0, R6, RZ, 0x5 ;  /* 0x0000000600007211 */ /* 0x000fc400078f28ff */
[----:B------:R-:W-:Y:S01]  /*1280*/  SHF.R.U32.HI R98, RZ, 0x3, R97 ;  /* 0x00000003ff627819 */ /* 0x000fe20000011661 */
[----:B------:R-:W-:Y:S01]  /*1290*/  IMAD R4, R37, c[0x0][0x1e8], RZ ;  /* 0x00007a0025047a24 */ /* 0x000fe200078e02ff */
[C---:B------:R-:W-:Y:S01]  /*12a0*/  LOP3.LUT R6, R97.reuse, 0x18, R135, 0xf8, !PT ;  /* 0x0000001861067812 */ /* 0x040fe200078ef887 */
[----:B------:R-:W-:Y:S01]  /*12b0*/  IMAD.SHL.U32 R0, R0, 0x40, RZ ;  /* 0x0000004000007824 */ /* 0x000fe200078e00ff */
[C---:B------:R-:W-:Y:S01]  /*12c0*/  LOP3.LUT R9, R97.reuse, 0x18, R20, 0xf8, !PT ;  /* 0x0000001861097812 */ /* 0x040fe200078ef814 */
[----:B------:R-:W-:Y:S01]  /*12d0*/  IMAD R4, R34, c[0x0][0x1ec], R4 ;  /* 0x00007b0022047a24 */ /* 0x000fe200078e0204 */
[----:B------:R-:W-:Y:S01]  /*12e0*/  LOP3.LUT R7, R97, 0x18, R11, 0xf8, !PT ;  /* 0x0000001861077812 */ /* 0x000fe200078ef80b */
[----:B------:R-:W-:Y:S01]  /*12f0*/  IMAD.MOV.U32 R161, RZ, RZ, c[0x0][0x280] ;  /* 0x0000a000ffa17624 */ /* 0x000fe200078e00ff */
[----:B------:R-:W-:Y:S01]  /*1300*/  LOP3.LUT R12, R8, 0x7ffff800, RZ, 0xc0, !PT ;  /* 0x7ffff800080c7812 */ /* 0x000fe200078ec0ff */
[----:B------:R-:W-:Y:S01]  /*1310*/  IMAD.IADD R146, R169, 0x1, R4 ;  /* 0x00000001a9927824 */ /* 0x000fe200078e0204 */
[-C--:B------:R-:W-:Y:S01]  /*1320*/  LOP3.LUT R8, R6, R98.reuse, RZ, 0x3c, !PT ;  /* 0x0000006206087212 */ /* 0x080fe200078e3cff */
[----:B------:R-:W-:Y:S01]  /*1330*/  IMAD.MOV.U32 R162, RZ, RZ, c[0x0][0x290] ;  /* 0x0000a400ffa27624 */ /* 0x000fe200078e00ff */
[-C--:B------:R-:W-:Y:S01]  /*1340*/  LOP3.LUT R9, R9, R98.reuse, RZ, 0x3c, !PT ;  /* 0x0000006209097212 */ /* 0x080fe200078e3cff */
[----:B------:R-:W-:Y:S01]  /*1350*/  IMAD.MOV.U32 R172, RZ, RZ, c[0x0][0x2b8] ;  /* 0x0000ae00ffac7624 */ /* 0x000fe200078e00ff */
[----:B------:R-:W-:Y:S01]  /*1360*/  LOP3.LUT R6, R0, 0x7ffff800, RZ, 0xc0, !PT ;  /* 0x7ffff80000067812 */ /* 0x000fe200078ec0ff */
[----:B------:R-:W-:Y:S01]  /*1370*/  IMAD.MOV.U32 R170, RZ, RZ, c[0x0][0x27c] ;  /* 0x00009f00ffaa7624 */ /* 0x000fe200078e00ff */
[----:B------:R-:W-:Y:S01]  /*1380*/  LOP3.LUT R0, R7, R98, RZ, 0x3c, !PT ;  /* 0x0000006207007212 */ /* 0x000fe200078e3cff */
[----:B------:R-:W-:Y:S01]  /*1390*/  IMAD R7, R37, c[0x0][0x210], RZ ;  /* 0x0000840025077a24 */ /* 0x000fe200078e02ff */
[--C-:B------:R-:W-:Y:S01]  /*13a0*/  IADD3 R10, R9, R10, R99.reuse ;  /* 0x0000000a090a7210 */ /* 0x100fe20007ffe063 */
[----:B------:R-:W-:Y:S01]  /*13b0*/  IMAD.MOV.U32 R154, RZ, RZ, c[0x0][0x27c] ;  /* 0x00009f00ff9a7624 */ /* 0x000fe200078e00ff */
[----:B------:R-:W-:Y:S01]  /*13c0*/  IADD3 R9, R0, R6, R99 ;  /* 0x0000000600097210 */ /* 0x000fe20007ffe063 */
[----:B-----5:R-:W-:Y:S01]  /*13d0*/  IMAD.WIDE.U32 R124, R153, c[0x0][0x280], R22 ;  /* 0x0000a000997c7a25 */ /* 0x020fe200078e0016 */
[----:B------:R-:W-:-:S02]  /*13e0*/  SHF.R.S32.HI R0, RZ, 0x1f, R153 ;  /* 0x0000001fff007819 */ /* 0x000fc40000011499 */
[----:B------:R-:W-:Y:S01]  /*13f0*/  LOP3.LUT P0, RZ, R21, 0x2, RZ, 0xc0, !PT ;  /* 0x0000000215ff7812 */ /* 0x000fe2000780c0ff */
[----:B------:R-:W-:Y:S01]  /*1400*/  IMAD.WIDE.U32 R122, R153, c[0x0][0x290], R18 ;  /* 0x0000a400997a7a25 */ /* 0x000fe200078e0012 */
[----:B------:R-:W-:Y:S02]  /*1410*/  IADD3 R12, R8, R12, R99 ;  /* 0x0000000c080c7210 */ /* 0x000fe40007ffe063 */
[----:B------:R-:W-:Y:S01]  /*1420*/  SHF.R.S32.HI R4, RZ, 0x1f, R28 ;  /* 0x0000001fff047819 */ /* 0x000fe2000001141c */
[C---:B------:R-:W-:Y:S01]  /*1430*/  IMAD R6, R0.reuse, c[0x0][0x280], RZ ;  /* 0x0000a00000067a24 */ /* 0x040fe200078e02ff */
[----:B------:R-:W-:Y:S01]  /*1440*/  SHF.L.U64.HI R155, R161, R156, c[0x0][0x284] ;  /* 0x0000a100a19b7619 */ /* 0x000fe2000001029c */
[----:B------:R-:W-:Y:S01]  /*1450*/  IMAD R5, R0, c[0x0][0x290], RZ ;  /* 0x0000a40000057a24 */ /* 0x000fe200078e02ff */
[----:B------:R-:W-:Y:S01]  /*1460*/  LEA.HI R4, R4, R28, RZ, 0x3 ;  /* 0x0000001c04047211 */ /* 0x000fe200078f18ff */
[----:B------:R-:W-:Y:S01]  /*1470*/  IMAD R0, R34, c[0x0][0x214], R7 ;  /* 0x0000850022007a24 */ /* 0x000fe200078e0207 */
[----:B------:R-:W-:Y:S01]  /*1480*/  P2R R148, PR, RZ, 0x2 ;  /* 0x00000002ff947803 */ /* 0x000fe20000000000 */
[----:B------:R-:W-:Y:S01]  /*1490*/  IMAD R8, R153, c[0x0][0x284], R6 ;  /* 0x0000a10099087a24 */ /* 0x000fe200078e0206 */
[----:B------:R-:W-:Y:S01]  /*14a0*/  SHF.R.S32.HI R6, RZ, 0x1f, R93 ;  /* 0x0000001fff067819 */ /* 0x000fe2000001145d */
[----:B------:R-:W-:Y:S01]  /*14b0*/  IMAD.IADD R145, R167, 0x1, R0 ;  /* 0x00000001a7917824 */ /* 0x000fe200078e0200 */
[----:B------:R-:W-:Y:S01]  /*14c0*/  SHF.R.S32.HI R0, RZ, 0x1f, R94 ;  /* 0x0000001fff007819 */ /* 0x000fe2000001145e */
[C---:B------:R-:W-:Y:S01]  /*14d0*/  IMAD R7, R153.reuse, c[0x0][0x294], R5 ;  /* 0x0000a50099077a24 */ /* 0x040fe200078e0205 */
[----:B------:R-:W-:Y:S01]  /*14e0*/  SHF.R.S32.HI R5, RZ, 0x1f, R92 ;  /* 0x0000001fff057819 */ /* 0x000fe2000001145c */
[----:B------:R-:W-:Y:S01]  /*14f0*/  IMAD.WIDE.U32 R120, R153, c[0x0][0x280], R16 ;  /* 0x0000a00099787a25 */ /* 0x000fe200078e0010 */
[----:B------:R-:W-:-:S02]  /*1500*/  LEA.HI R89, R0, R94, RZ, 0x3 ;  /* 0x0000005e00597211 */ /* 0x000fc400078f18ff */
[----:B------:R-:W-:Y:S01]  /*1510*/  SHF.R.S32.HI R0, RZ, 0x1f, R27 ;  /* 0x0000001fff007819 */ /* 0x000fe2000001141b */
[----:B------:R-:W-:Y:S01]  /*1520*/  IMAD.WIDE.U32 R118, R153, c[0x0][0x290], R14 ;  /* 0x0000a40099767a25 */ /* 0x000fe200078e000e */
[----:B------:R-:W-:Y:S02]  /*1530*/  LEA.HI R6, R6, R93, RZ, 0x3 ;  /* 0x0000005d06067211 */ /* 0x000fe400078f18ff */
[----:B------:R-:W-:Y:S01]  /*1540*/  LEA.HI R85, R0, R27, RZ, 0x3 ;  /* 0x0000001b00557211 */ /* 0x000fe200078f18ff */
[----:B------:R-:W-:Y:S01]  /*1550*/  IMAD.SHL.U32 R161, R161, 0x40, RZ ;  /* 0x00000040a1a17824 */ /* 0x000fe200078e00ff */
[----:B------:R-:W-:Y:S01]  /*1560*/  LEA.HI R5, R5, R92, RZ, 0x3 ;  /* 0x0000005c05057211 */ /* 0x000fe200078f18ff */
[----:B------:R-:W-:Y:S01]  /*1570*/  IMAD.SHL.U32 R154, R154, 0x2, RZ ;  /* 0x000000029a9a7824 */ /* 0x000fe200078e00ff */
[----:B------:R-:W-:Y:S01]  /*1580*/  LOP3.LUT R86, R4, 0xfffffff8, RZ, 0xc0, !PT ;  /* 0xfffffff804567812 */ /* 0x000fe200078ec0ff */
[----:B------:R-:W-:Y:S01]  /*1590*/  IMAD R111, R26, 0x40, R91 ;  /* 0x000000401a6f7824 */ /* 0x000fe200078e025b */
[----:B------:R-:W-:Y:S01]  /*15a0*/  LOP3.LUT R89, R89, 0xfffffff8, RZ, 0xc0, !PT ;  /* 0xfffffff859597812 */ /* 0x000fe200078ec0ff */
[----:B------:R-:W-:Y:S01]  /*15b0*/  IMAD.IADD R141, R125, 0x1, R8 ;  /* 0x000000017d8d7824 */ /* 0x000fe200078e0208 */
[----:B------:R-:W-:Y:S01]  /*15c0*/  LOP3.LUT R88, R6, 0xfffffff8, RZ, 0xc0, !PT ;  /* 0xfffffff806587812 */ /* 0x000fe200078ec0ff */
[----:B------:R-:W-:Y:S01]  /*15d0*/  IMAD.IADD R139, R8, 0x1, R121 ;  /* 0x00000001088b7824 */ /* 0x000fe200078e0279 */
[----:B------:R-:W-:Y:S01]  /*15e0*/  LOP3.LUT R87, R5, 0xfffffff8, RZ, 0xc0, !PT ;  /* 0xfffffff805577812 */ /* 0x000fe200078ec0ff */
[----:B------:R-:W-:Y:S01]  /*15f0*/  IMAD.IADD R140, R123, 0x1, R7 ;  /* 0x000000017b8c7824 */ /* 0x000fe200078e0207 */
[----:B------:R-:W-:Y:S01]  /*1600*/  LOP3.LUT R85, R85, 0xfffffff8, RZ, 0xc0, !PT ;  /* 0xfffffff855557812 */ /* 0x000fe200078ec0ff */
[----:B------:R-:W-:Y:S01]  /*1610*/  IMAD.IADD R138, R7, 0x1, R119 ;  /* 0x00000001078a7824 */ /* 0x000fe200078e0277 */
[C---:B------:R-:W-:Y:S01]  /*1620*/  SHF.L.U64.HI R156, R162.reuse, R156, c[0x0][0x294] ;  /* 0x0000a500a29c7619 */ /* 0x040fe2000001029c */
[----:B------:R-:W-:Y:S01]  /*1630*/  IMAD.SHL.U32 R162, R162, 0x40, RZ ;  /* 0x00000040a2a27824 */ /* 0x000fe200078e00ff */
[----:B------:R-:W-:Y:S01]  /*1640*/  IADD3 R37, R32, 0x18, RZ ;  /* 0x0000001820257810 */ /* 0x000fe20007ffe0ff */
[----:B------:R-:W-:Y:S01]  /*1650*/  IMAD.IADD R110, R107, 0x1, R110 ;  /* 0x000000016b6e7824 */ /* 0x000fe200078e026e */
[----:B------:R-:W-:Y:S01]  /*1660*/  SHF.R.S32.HI R104, RZ, 0x1f, R89 ;  /* 0x0000001fff687819 */ /* 0x000fe20000011459 */
[----:B------:R-:W-:Y:S01]  /*1670*/  IMAD.SHL.U32 R133, R10, 0x2, RZ ;  /* 0x000000020a857824 */ /* 0x000fe200078e00ff */
[----:B------:R-:W-:Y:S01]  /*1680*/  SHF.R.S32.HI R103, RZ, 0x1f, R88 ;  /* 0x0000001fff677819 */ /* 0x000fe20000011458 */
[----:B------:R-:W-:Y:S01]  /*1690*/  IMAD.SHL.U32 R128, R12, 0x2, RZ ;  /* 0x000000020c807824 */ /* 0x000fe200078e00ff */
[----:B------:R-:W-:Y:S01]  /*16a0*/  SHF.R.S32.HI R102, RZ, 0x1f, R87 ;  /* 0x0000001fff667819 */ /* 0x000fe20000011457 */
[----:B------:R-:W-:Y:S01]  /*16b0*/  IMAD.SHL.U32 R113, R9, 0x2, RZ ;  /* 0x0000000209717824 */ /* 0x000fe200078e00ff */
[----:B------:R-:W-:-:S02]  /*16c0*/  SHF.R.S32.HI R101, RZ, 0x1f, R86 ;  /* 0x0000001fff657819 */ /* 0x000fc40000011456 */
[----:B------:R-:W-:Y:S02]  /*16d0*/  SHF.R.S32.HI R100, RZ, 0x1f, R85 ;  /* 0x0000001fff647819 */ /* 0x000fe40000011455 */
[----:B------:R-:W-:Y:S01]  /*16e0*/  SHF.R.S32.HI R134, RZ, 0x3, R11 ;  /* 0x00000003ff867819 */ /* 0x000fe2000001140b */
[----:B------:R-:W-:Y:S01]  /*16f0*/  BAR.SYNC.DEFER_BLOCKING 0x0 ;  /* 0x0000000000007b1d */ /* 0x000fe20000010000 */
[----:B------:R-:W-:Y:S02]  /*1700*/  ISETP.NE.AND P1, PT, R172, 0x1, PT ;  /* 0x00000001ac00780c */ /* 0x000fe40003f25270 */
[----:B--2---:R-:W-:Y:S01]  /*1710*/  @P3 SHF.R.S32.HI R3, RZ, 0x1f, R31 ;  /* 0x0000001fff033819 */ /* 0x004fe2000001141f */
[----:B------:R-:W-:Y:S02]  /*1720*/  @!P3 IMAD.MOV.U32 R3, RZ, RZ, R29 ;  /* 0x000000ffff03b224 */ /* 0x000fe400078e001d */
[----:B------:R-:W-:Y:S02]  /*1730*/  @P3 IMAD.MOV.U32 R2, RZ, RZ, R31 ;  /* 0x000000ffff023224 */ /* 0x000fe400078e001f */
[----:B------:R-:W-:Y:S01]  /*1740*/  @!P3 IMAD.MOV.U32 R2, RZ, RZ, R38 ;  /* 0x000000ffff02b224 */ /* 0x000fe200078e0026 */
[----:B------:R-:W-:Y:S01]  /*1750*/  IADD3 R38, R32, 0x8, RZ ;  /* 0x0000000820267810 */ /* 0x000fe20007ffe0ff */
[----:B------:R-:W-:-:S02]  /*1760*/  IMAD R0, R3, c[0x0][0x2b0], RZ ;  /* 0x0000ac0003007a24 */ /* 0x000fc400078e02ff */
[----:B------:R-:W-:-:S04]  /*1770*/  IMAD.WIDE.U32 R126, R2, c[0x0][0x2b0], RZ ;  /* 0x0000ac00027e7a25 */ /* 0x000fc800078e00ff */
[----:B------:R-:W-:Y:S01]  /*1780*/  IMAD R3, R2, c[0x0][0x2b4], R0 ;  /* 0x0000ad0002037a24 */ /* 0x000fe200078e0200 */
[----:B------:R-:W-:Y:S02]  /*1790*/  LOP3.LUT R2, R97, 0x8, R24, 0xf8, !PT ;  /* 0x0000000861027812 */ /* 0x000fe400078ef818 */
[----:B------:R-:W-:Y:S01]  /*17a0*/  LOP3.LUT R0, R20, 0xfffffff8, RZ, 0xc0, !PT ;  /* 0xfffffff814007812 */ /* 0x000fe200078ec0ff */
[----:B------:R-:W-:Y:S01]  /*17b0*/  IMAD.IADD R142, R127, 0x1, R3 ;  /* 0x000000017f8e7824 */ /* 0x000fe200078e0203 */
[----:B------:R-:W-:Y:S02]  /*17c0*/  LOP3.LUT R2, R2, R98, RZ, 0x3c, !PT ;  /* 0x0000006202027212 */ /* 0x000fe400078e3cff */
[----:B------:R-:W-:Y:S01]  /*17d0*/  LOP3.LUT R3, R135, 0xfffffff8, RZ, 0xc0, !PT ;  /* 0xfffffff887037812 */ /* 0x000fe200078ec0ff */
[----:B------:R-:W-:Y:S01]  /*17e0*/  IMAD.SHL.U32 R136, R0, 0x2, RZ ;  /* 0x0000000200887824 */ /* 0x000fe200078e00ff */
[----:B------:R-:W-:Y:S01]  /*17f0*/  SHF.R.S32.HI R135, RZ, 0x3, R135 ;  /* 0x00000003ff877819 */ /* 0x000fe20000011487 */
[----:B------:R-:W-:Y:S01]  /*1800*/  IMAD.IADD R80, R99, 0x1, R2 ;  /* 0x0000000163507824 */ /* 0x000fe200078e0202 */
[----:B------:R-:W-:Y:S01]  /*1810*/  SHF.R.S32.HI R2, RZ, 0x1f, R0 ;  /* 0x0000001fff027819 */ /* 0x000fe20000011400 */
[----:B------:R-:W-:Y:S01]  /*1820*/  IMAD.SHL.U32 R131, R3, 0x2, RZ ;  /* 0x0000000203837824 */ /* 0x000fe200078e00ff */
[----:B------:R-:W-:-:S02]  /*1830*/  SHF.R.S32.HI R4, RZ, 0x1f, R3 ;  /* 0x0000001fff047819 */ /* 0x000fc40000011403 */
[----:B------:R-:W-:Y:S02]  /*1840*/  SHF.L.U64.HI R137, R0, 0x1, R2 ;  /* 0x0000000100897819 */ /* 0x000fe40000010202 */
[----:B------:R-:W-:Y:S02]  /*1850*/  LOP3.LUT R0, R11, 0xfffffff8, RZ, 0xc0, !PT ;  /* 0xfffffff80b007812 */ /* 0x000fe400078ec0ff */
[----:B------:R-:W-:Y:S02]  /*1860*/  LEA R80, R80, 0x100, 0x1 ;  /* 0x0000010050507811 */ /* 0x000fe400078e08ff */
[----:B------:R-:W-:Y:S01]  /*1870*/  SHF.R.S32.HI R2, RZ, 0x1f, R0 ;  /* 0x0000001fff027819 */ /* 0x000fe20000011400 */
[----:B------:R-:W-:Y:S01]  /*1880*/  IMAD.SHL.U32 R129, R0, 0x2, RZ ;  /* 0x0000000200817824 */ /* 0x000fe200078e00ff */
[C---:B------:R-:W-:Y:S02]  /*1890*/  IADD3 R81, R80.reuse, 0x20, RZ ;  /* 0x0000002050517810 */ /* 0x040fe40007ffe0ff */
[----:B------:R-:W-:-:S02]  /*18a0*/  @P0 IADD3 R81, R80, -0x20, RZ ;  /* 0xffffffe050510810 */ /* 0x000fc40007ffe0ff */
[----:B------:R-:W-:Y:S02]  /*18b0*/  SHF.L.U64.HI R132, R3, 0x1, R4 ;  /* 0x0000000103847819 */ /* 0x000fe40000010204 */
[----:B------:R-:W-:Y:S02]  /*18c0*/  SHF.L.U64.HI R130, R0, 0x1, R2 ;  /* 0x0000000100827819 */ /* 0x000fe40000010202 */
[----:B------:R-:W-:Y:S02]  /*18d0*/  ISETP.GE.AND P0, PT, R170, 0x1, PT ;  /* 0x00000001aa00780c */ /* 0x000fe40003f06270 */
.L_x_90:
[----:B------:R-:W-:Y:S01]  /*18e0*/  IMAD.SHL.U32 R90, R78, 0x40, RZ ;  /* 0x000000404e5a7824 */ /* 0x000fe200078e00ff */
[----:B------:R-:W-:Y:S04]  /*18f0*/  DEPBAR.LE SB0, 0x0 ;  /* 0x000080000000791a */ /* 0x000fe80000000000 */
[----:B-1----:R-:W-:Y:S01]  /*1900*/  IMAD.IADD R2, R111, 0x1, R90 ;  /* 0x000000016f027824 */ /* 0x002fe200078e025a */
[----:B------:R-:W-:Y:S01]  /*1910*/  ISETP.NE.AND P1, PT, R172, 0x1, PT ;  /* 0x00000001ac00780c */ /* 0x000fe20003f25270 */
[----:B------:R-:W-:Y:S01]  /*1920*/  IMAD.MOV.U32 R82, RZ, RZ, RZ ;  /* 0x000000ffff527224 */ /* 0x000fe200078e00ff */
[----:B------:R-:W-:Y:S01]  /*1930*/  ISETP.GE.AND P2, PT, R170, 0x1, PT ;  /* 0x00000001aa00780c */ /* 0x000fe20003f46270 */
[----:B------:R-:W-:Y:S01]  /*1940*/  IMAD.IADD R0, R151, 0x1, R2 ;  /* 0x0000000197007824 */ /* 0x000fe200078e0202 */
[----:B------:R-:W-:Y:S01]  /*1950*/  ISETP.GE.AND P0, PT, R2, R105, PT ;  /* 0x000000690200720c */ /* 0x000fe20003f06270 */
[----:B------:R-:W-:Y:S02]  /*1960*/  BSSY B1, `(.L_x_66) ;  /* 0x00003d7000017945 */ /* 0x000fe40003800000 */
[----:B------:R-:W-:Y:S01]  /*1970*/  IMAD.MOV.U32 R2, RZ, RZ, R0 ;  /* 0x000000ffff027224 */ /* 0x000fe200078e0000 */
[----:B------:R-:W-:Y:S05]  /*1980*/  ISETP.GT.OR P0, PT, R111, 0x3f, P0 ;  /* 0x0000003f6f00780c */ /* 0x000fea0000704670 */
[----:B------:R-:W-:Y:S05]  /*1990*/  @P1 IMAD.HI.U32 R3, R0, c[0x0][0x2bc], RZ ;  /* 0x0000af0000031a27 */ /* 0x000fea00078e00ff */
[----:B------:R-:W-:Y:S04]  /*19a0*/  @P1 SHF.R.U32.HI R2, RZ, c[0x0][0x2c0], R3 ;  /* 0x0000b000ff021a19 */ /* 0x000fe80000011603 */
[C---:B------:R-:W-:Y:S04]  /*19b0*/  @!P0 IADD3 R3, P1, R2.reuse, R126, RZ ;  /* 0x0000007e02038210 */ /* 0x040fe80007f3e0ff */
[----:B------:R-:W-:Y:S01]  /*19c0*/  @!P0 LEA.HI.X.SX32 R5, R2, R142, 0x1, P1 ;  /* 0x0000008e02058211 */ /* 0x000fe200008f0eff */
[----:B------:R-:W-:Y:S01]  /*19d0*/  IMAD.MOV R2, RZ, RZ, -R2 ;  /* 0x000000ffff027224 */ /* 0x000fe200078e0a02 */
[C---:B------:R-:W-:Y:S03]  /*19e0*/  @!P0 LEA R4, P1, R3.reuse, c[0x0][0x2a0], 0x2 ;  /* 0x0000a80003048a11 */ /* 0x040fe600078210ff */
[----:B------:R-:W-:Y:S01]  /*19f0*/  IMAD R83, R2, c[0x0][0x2b8], R0 ;  /* 0x0000ae0002537a24 */ /* 0x000fe200078e0200 */
[----:B------:R-:W-:Y:S03]  /*1a00*/  @!P0 LEA.HI.X R5, R3, c[0x0][0x2a4], R5, 0x2, P1 ;  /* 0x0000a90003058a11 */ /* 0x000fe600008f1405 */
[----:B------:R-:W-:Y:S01]  /*1a10*/  IMAD.WIDE.U32 R2, R83, c[0x0][0x1e0], RZ ;  /* 0x0000780053027a25 */ /* 0x000fe200078e00ff */
[----:B------:R-:W-:Y:S01]  /*1a20*/  SHF.R.S32.HI R95, RZ, 0x1f, R83 ;  /* 0x0000001fff5f7819 */ /* 0x000fe20000011453 */
[----:B------:R-:W2:Y:S04]  /*1a30*/  @!P0 LDG.E R82, [R4.64] ;  /* 0x0000000604528981 */ /* 0x000ea8000c1e1900 */
[----:B------:R-:W-:Y:S01]  /*1a40*/  IMAD R0, R95, c[0x0][0x1e0], RZ ;  /* 0x000078005f007a24 */ /* 0x000fe200078e02ff */
[----:B------:R-:W-:Y:S03]  /*1a50*/  BAR.SYNC.DEFER_BLOCKING 0x0 ;  /* 0x0000000000007b1d */ /* 0x000fe60000010000 */
[----:B------:R-:W-:Y:S04]  /*1a60*/  IMAD R0, R83, c[0x0][0x1e4], R0 ;  /* 0x0000790053007a24 */ /* 0x000fe800078e0200 */
[----:B------:R-:W-:Y:S01]  /*1a70*/  IMAD.IADD R3, R3, 0x1, R0 ;  /* 0x0000000103037824 */ /* 0x000fe200078e0200 */
[----:B--2---:R-:W-:Y:S03]  /*1a80*/  SHF.R.S32.HI R96, RZ, 0x1f, R82 ;  /* 0x0000001fff607819 */ /* 0x004fe60000011452 */
[----:B------:R-:W-:Y:S04]  /*1a90*/  IMAD.WIDE.U32 R2, R82, c[0x0][0x1f0], R2 ;  /* 0x00007c0052027a25 */ /* 0x000fe800078e0002 */
[----:B------:R-:W-:Y:S01]  /*1aa0*/  IMAD R4, R96, c[0x0][0x1f0], RZ ;  /* 0x00007c0060047a24 */ /* 0x000fe200078e02ff */
[----:B------:R-:W-:Y:S03]  /*1ab0*/  IADD3 R0, P0, R168, R2, RZ ;  /* 0x00000002a8007210 */ /* 0x000fe60007f1e0ff */
[----:B------:R-:W-:Y:S05]  /*1ac0*/  IMAD R4, R82, c[0x0][0x1f4], R4 ;  /* 0x00007d0052047a24 */ /* 0x000fea00078e0204 */
[----:B------:R-:W-:Y:S02]  /*1ad0*/  IADD3.X R2, R146, R3, R4, P0, !PT ;  /* 0x0000000392027210 */ /* 0x000fe400007fe404 */
[C---:B------:R-:W-:Y:S04]  /*1ae0*/  LEA R29, P0, R0.reuse, c[0x0][0x1c8], 0x1 ;  /* 0x00007200001d7a11 */ /* 0x040fe800078008ff */
[----:B------:R-:W-:Y:S01]  /*1af0*/  LEA.HI.X R26, R0, c[0x0][0x1cc], R2, 0x1, P0 ;  /* 0x00007300001a7a11 */ /* 0x000fe200000f0c02 */
[----:B----4-:R-:W-:-:S05]  /*1b00*/  @!P2 BRA `(.L_x_67) ;  /* 0x000039600000a947 */ /* 0x010fca0003800000 */
[-C--:B------:R-:W-:Y:S01]  /*1b10*/  IMAD R3, R155, R78.reuse, RZ ;  /* 0x0000004e9b037224 */ /* 0x080fe200078e02ff */
[----:B------:R-:W-:Y:S01]  /*1b20*/  ISETP.NE.AND P0, PT, RZ, UR4, PT ;  /* 0x00000004ff007c0c */ /* 0x000fe2000bf05270 */
[-C--:B------:R-:W-:Y:S01]  /*1b30*/  IMAD R2, R156, R78.reuse, RZ ;  /* 0x0000004e9c027224 */ /* 0x080fe200078e02ff */
[----:B------:R-:W-:Y:S01]  /*1b40*/  SHF.R.S32.HI R0, RZ, 0x1f, R78 ;  /* 0x0000001fff007819 */ /* 0x000fe2000001144e */
[----:B------:R-:W-:Y:S01]  /*1b50*/  IMAD.WIDE.U32 R8, R161, R78, RZ ;  /* 0x0000004ea1087225 */ /* 0x000fe200078e00ff */
[----:B------:R-:W-:Y:S03]  /*1b60*/  IADD3 R4, -R90, R105, RZ ;  /* 0x000000695a047210 */ /* 0x000fe60007ffe1ff */
[----:B------:R-:W-:Y:S01]  /*1b70*/  IMAD R3, R0, R161, R3 ;  /* 0x000000a100037224 */ /* 0x000fe200078e0203 */
[----:B------:R-:W-:Y:S01]  /*1b80*/  IMNMX R84, R4, 0x40, PT ;  /* 0x0000004004547817 */ /* 0x000fe20003800200 */
[----:B------:R-:W-:Y:S02]  /*1b90*/  IMAD R0, R0, R162, R2 ;  /* 0x000000a200007224 */ /* 0x000fe400078e0202 */
[----:B------:R-:W-:Y:S01]  /*1ba0*/  IMAD.WIDE.U32 R10, R162, R78, RZ ;  /* 0x0000004ea20a7225 */ /* 0x000fe200078e00ff */
[----:B------:R-:W-:Y:S04]  /*1bb0*/  IADD3 R30, R9, R3, RZ ;  /* 0x00000003091e7210 */ /* 0x000fe80007ffe0ff */
[----:B------:R-:W-:Y:S01]  /*1bc0*/  IADD3 R31, R11, R0, RZ ;  /* 0x000000000b1f7210 */ /* 0x000fe20007ffe0ff */
[----:B------:R-:W-:-:S05]  /*1bd0*/  @!P0 BRA `(.L_x_68) ;  /* 0x00001c0000008947 */ /* 0x000fca0003800000 */
[----:B------:R-:W-:Y:S01]  /*1be0*/  ISETP.GE.AND P1, PT, R91, R84, PT ;  /* 0x000000545b00720c */ /* 0x000fe20003f26270 */
[----:B------:R-:W-:Y:S01]  /*1bf0*/  BSSY B0, `(.L_x_69) ;  /* 0x000003a000007945 */ /* 0x000fe20003800000 */
[----:B------:R-:W-:Y:S01]  /*1c00*/  CS2R R52, SRZ ;  /* 0x0000000000347805 */ /* 0x000fe2000001ff00 */
        /* <DEDUP_REMOVED lines=11> */
[----:B------:R-:W-:-:S05]  /*1cc0*/  @P1 BRA `(.L_x_70) ;  /* 0x000002c000001947 */ /* 0x000fca0003800000 */
[----:B------:R-:W-:Y:S01]  /*1cd0*/  IADD3 R0, P0, R124, R8, RZ ;  /* 0x000000087c007210 */ /* 0x000fe20007f1e0ff */
[----:B------:R-:W-:Y:S01]  /*1ce0*/  CS2R R40, SRZ ;  /* 0x0000000000287805 */ /* 0x000fe2000001ff00 */
[----:B------:R-:W-:Y:S01]  /*1cf0*/  CS2R R44, SRZ ;  /* 0x00000000002c7805 */ /* 0x000fe2000001ff00 */
[----:B------:R-:W-:Y:S01]  /*1d00*/  CS2R R12, SRZ ;  /* 0x00000000000c7805 */ /* 0x000fe2000001ff00 */
[----:B------:R-:W-:Y:S01]  /*1d10*/  CS2R R46, SRZ ;  /* 0x00000000002e7805 */ /* 0x000fe2000001ff00 */
[----:B------:R-:W-:Y:S01]  /*1d20*/  IMAD.X R3, R30, 0x1, R141, P0 ;  /* 0x000000011e037824 */ /* 0x000fe200000e068d */
[----:B------:R-:W-:Y:S01]  /*1d30*/  IADD3 R2, P0, R122, R10, RZ ;  /* 0x0000000a7a027210 */ /* 0x000fe20007f1e0ff */
[----:B------:R-:W-:Y:S01]  /*1d40*/  CS2R R14, SRZ ;  /* 0x00000000000e7805 */ /* 0x000fe2000001ff00 */
[----:B------:R-:W-:Y:S01]  /*1d50*/  CS2R R48, SRZ ;  /* 0x0000000000307805 */ /* 0x000fe2000001ff00 */
[----:B------:R-:W-:Y:S01]  /*1d60*/  CS2R R16, SRZ ;  /* 0x0000000000107805 */ /* 0x000fe2000001ff00 */
[----:B------:R-:W-:Y:S01]  /*1d70*/  CS2R R50, SRZ ;  /* 0x0000000000327805 */ /* 0x000fe2000001ff00 */
[----:B------:R-:W-:Y:S01]  /*1d80*/  IMAD.X R5, R31, 0x1, R140, P0 ;  /* 0x000000011f057824 */ /* 0x000fe200000e068c */
[C---:B------:R-:W-:Y:S01]  /*1d90*/  LEA R6, P0, R0.reuse, c[0x0][0x270], 0x1 ;  /* 0x00009c0000067a11 */ /* 0x040fe200078008ff */
[----:B------:R-:W-:Y:S01]  /*1da0*/  CS2R R18, SRZ ;  /* 0x0000000000127805 */ /* 0x000fe2000001ff00 */
[----:B------:R-:W-:Y:S01]  /*1db0*/  CS2R R52, SRZ ;  /* 0x0000000000347805 */ /* 0x000fe2000001ff00 */
[----:B------:R-:W-:Y:S01]  /*1dc0*/  CS2R R20, SRZ ;  /* 0x0000000000147805 */ /* 0x000fe2000001ff00 */
[----:B------:R-:W-:Y:S02]  /*1dd0*/  LEA.HI.X R7, R0, c[0x0][0x274], R3, 0x1, P0 ;  /* 0x00009d0000077a11 */ /* 0x000fe400000f0c03 */
[C---:B------:R-:W-:Y:S04]  /*1de0*/  LEA R4, P0, R2.reuse, c[0x0][0x288], 0x1 ;  /* 0x0000a20002047a11 */ /* 0x040fe800078008ff */
[----:B------:R-:W-:Y:S02]  /*1df0*/  LEA.HI.X R5, R2, c[0x0][0x28c], R5, 0x1, P0 ;  /* 0x0000a30002057a11 */ /* 0x000fe400000f0c05 */
[----:B------:R-:W-:Y:S01]  /*1e00*/  ISETP.GE.AND P0, PT, R32, c[0x0][0x27c], PT ;  /* 0x00009f0020007a0c */ /* 0x000fe20003f06270 */
[----:B------:R-:W-:Y:S11]  /*1e10*/  CS2R R2, SRZ ;  /* 0x0000000000027805 */ /* 0x000ff6000001ff00 */
[----:B------:R-:W-:Y:S01]  /*1e20*/  @!UPT UIADD3 URZ, URZ, URZ, URZ ;  /* 0x0000003f3f3ff290 */ /* 0x000fe2000fffe03f */
[----:B------:R1:W5:Y:S04]  /*1e30*/  @!P0 LDG.E.64 R40, [R6.64] ;  /* 0x0000000606288981 */ /* 0x000368000c1e1b00 */
[----:B------:R1:W5:Y:S01]  /*1e40*/  @!P0 LDG.E.64 R2, [R4.64] ;  /* 0x0000000604028981 */ /* 0x000362000c1e1b00 */
[----:B------:R-:W-:Y:S11]  /*1e50*/  ISETP.GE.AND P0, PT, R38, c[0x0][0x27c], PT ;  /* 0x00009f0026007a0c */ /* 0x000ff60003f06270 */
[----:B------:R-:W-:Y:S02]  /*1e60*/  @!UPT UIADD3 URZ, URZ, URZ, URZ ;  /* 0x0000003f3f3ff290 */ /* 0x000fe4000fffe03f */
[----:B------:R1:W5:Y:S04]  /*1e70*/  @!P0 LDG.E.64 R44, [R6.64+0x10] ;  /* 0x00001006062c8981 */ /* 0x000368000c1e1b00 */
[----:B------:R1:W5:Y:S01]  /*1e80*/  @!P0 LDG.E.64 R12, [R4.64+0x10] ;  /* 0x00001006040c8981 */ /* 0x000362000c1e1b00 */
        /* <DEDUP_REMOVED lines=15> */
[----:B------:R1:W5:Y:S02]  /*1f80*/  @!P0 LDG.E.64 R20, [R4.64+0x50] ;  /* 0x0000500604148981 */ /* 0x000364000c1e1b00 */
.L_x_70:
[----:B------:R-:W-:Y:S05]  /*1f90*/  BSYNC B0 ;  /* 0x0000000000007941 */ /* 0x000fea0003800000 */
.L_x_69:
[----:B------:R2:W3:Y:S04]  /*1fa0*/  SHFL.IDX PT, R65, R26, RZ, 0x1e1f ;  /* 0x001e1fff1a417589 */ /* 0x0004e800000e0000 */
[----:B------:R2:W4:Y:S01]  /*1fb0*/  SHFL.IDX PT, R64, R29, RZ, 0x1e1f ;  /* 0x001e1fff1d407589 */ /* 0x00052200000e0000 */
[----:B------:R-:W-:-:S05]  /*1fc0*/  @P1 BRA `(.L_x_71) ;  /* 0x0000370000001947 */ /* 0x000fca0003800000 */
[----:B-----5:R-:W-:Y:S01]  /*1fd0*/  MOV R0, R51 ;  /* 0x0000003300007202 */ /* 0x020fe20000000f00 */
[----:B-1----:R-:W-:Y:S01]  /*1fe0*/  IMAD.MOV.U32 R6, RZ, RZ, R52 ;  /* 0x000000ffff067224 */ /* 0x002fe200078e0034 */
[----:B------:R-:W-:Y:S01]  /*1ff0*/  ISETP.GE.AND P0, PT, R24, c[0x0][0x1d4], PT ;  /* 0x0000750018007a0c */ /* 0x000fe20003f06270 */
[----:B------:R-:W-:Y:S01]  /*2000*/  IMAD.MOV.U32 R5, RZ, RZ, R53 ;  /* 0x000000ffff057224 */ /* 0x000fe200078e0035 */
[----:B------:R-:W-:Y:S01]  /*2010*/  BSSY B0, `(.L_x_72) ;  /* 0x0000056000007945 */ /* 0x000fe20003800000 */
[----:B------:R-:W-:Y:S03]  /*2020*/  IMAD.MOV.U32 R4, RZ, RZ, R50 ;  /* 0x000000ffff047224 */ /* 0x000fe600078e0032 */
[----:B------:R-:W-:Y:S01]  /*2030*/  PRMT R59, R6, 0x5410, R5 ;  /* 0x00005410063b7816 */ /* 0x000fe20000000005 */
[----:B------:R-:W-:Y:S01]  /*2040*/  IMAD.MOV.U32 R6, RZ, RZ, R48 ;  /* 0x000000ffff067224 */ /* 0x000fe200078e0030 */
[----:B------:R-:W-:Y:S01]  /*2050*/  PRMT R58, R4, 0x5410, R0 ;  /* 0x00005410043a7816 */ /* 0x000fe20000000000 */
[----:B------:R-:W-:Y:S01]  /*2060*/  IMAD.MOV.U32 R5, RZ, RZ, R49 ;  /* 0x000000ffff057224 */ /* 0x000fe200078e0031 */
[----:B------:R-:W-:Y:S01]  /*2070*/  MOV R4, R46 ;  /* 0x0000002e00047202 */ /* 0x000fe20000000f00 */
        /* <DEDUP_REMOVED lines=11> */
[----:B------:R-:W-:Y:S02]  /*2130*/  MOV R6, R18 ;  /* 0x0000001200067202 */ /* 0x000fe40000000f00 */
[----:B------:R-:W-:Y:S02]  /*2140*/  MOV R0, R17 ;  /* 0x0000001100007202 */ /* 0x000fe40000000f00 */
[----:B--2---:R-:W-:Y:S01]  /*2150*/  PRMT R29, R6, 0x5410, R5 ;  /* 0x00005410061d7816 */ /* 0x004fe20000000005 */
[----:B------:R-:W-:Y:S01]  /*2160*/  IMAD.MOV.U32 R6, RZ, RZ, R14 ;  /* 0x000000ffff067224 */ /* 0x000fe200078e000e */
[----:B------:R-:W-:Y:S01]  /*2170*/  PRMT R26, R4, 0x5410, R0 ;  /* 0x00005410041a7816 */ /* 0x000fe20000000000 */
[----:B------:R-:W-:Y:S01]  /*2180*/  IMAD.MOV.U32 R5, RZ, RZ, R15 ;  /* 0x000000ffff057224 */ /* 0x000fe200078e000f */
[----:B------:R-:W-:Y:S01]  /*2190*/  MOV R4, R12 ;  /* 0x0000000c00047202 */ /* 0x000fe20000000f00 */
[----:B------:R-:W-:Y:S03]  /*21a0*/  IMAD.MOV.U32 R0, RZ, RZ, R13 ;  /* 0x000000ffff007224 */ /* 0x000fe600078e000d */
[----:B------:R-:W-:Y:S02]  /*21b0*/  PRMT R23, R6, 0x5410, R5 ;  /* 0x0000541006177816 */ /* 0x000fe40000000005 */
[----:B------:R-:W-:Y:S01]  /*21c0*/  PRMT R22, R4, 0x5410, R0 ;  /* 0x0000541004167816 */ /* 0x000fe20000000000 */
[----:B------:R-:W-:-:S05]  /*21d0*/  @P0 BRA `(.L_x_73) ;  /* 0x0000039000000947 */ /* 0x000fca0003800000 */
[C---:B----4-:R-:W-:Y:S01]  /*21e0*/  LEA R60, P0, R24.reuse, R64, 0x1 ;  /* 0x00000040183c7211 */ /* 0x050fe200078008ff */
[----:B------:R-:W1:Y:S01]  /*21f0*/  LDS.128 R8, [R80+0x3000] ;  /* 0x0030000050087984 */ /* 0x000e620000000c00 */
[----:B------:R-:W-:Y:S01]  /*2200*/  MOV R4, R2 ;  /* 0x0000000200047202 */ /* 0x000fe20000000f00 */
[----:B------:R-:W-:Y:S01]  /*2210*/  IMAD.MOV.U32 R34, RZ, RZ, R40 ;  /* 0x000000ffff227224 */ /* 0x000fe200078e0028 */
[----:B---3--:R-:W-:Y:S02]  /*2220*/  LEA.HI.X R61, R24, R65, R25, 0x1, P0 ;  /* 0x00000041183d7211 */ /* 0x008fe400000f0c19 */
[----:B------:R-:W-:Y:S02]  /*2230*/  ISETP.GE.AND P0, PT, R32, c[0x0][0x27c], PT ;  /* 0x00009f0020007a0c */ /* 0x000fe40003f06270 */
[----:B------:R-:W-:Y:S02]  /*2240*/  MOV R6, R3 ;  /* 0x0000000300067202 */ /* 0x000fe40000000f00 */
[----:B------:R-:W-:Y:S09]  /*2250*/  MOV R43, R41 ;  /* 0x00000029002b7202 */ /* 0x000ff20000000f00 */
[--C-:B------:R-:W-:Y:S01]  /*2260*/  @!P0 SHF.R.U64 R5, R2, 0x10, R3.reuse ;  /* 0x0000001002058819 */ /* 0x100fe20000001203 */
[----:B------:R-:W-:Y:S01]  /*2270*/  @!P0 HADD2.F32 R4, -RZ, R4.H0_H0 ;  /* 0x20000004ff048230 */ /* 0x000fe20000004100 */
[----:B------:R-:W-:Y:S01]  /*2280*/  @!P0 SHF.R.U32.HI R7, RZ, 0x10, R3 ;  /* 0x00000010ff078819 */ /* 0x000fe20000011603 */
[----:B------:R-:W-:Y:S01]  /*2290*/  @!P0 HADD2.F32 R34, -RZ, R34.H0_H0 ;  /* 0x20000022ff228230 */ /* 0x000fe20000004100 */
[--C-:B------:R-:W-:Y:S01]  /*22a0*/  @!P0 SHF.R.U64 R42, R40, 0x10, R41.reuse ;  /* 0x00000010282a8819 */ /* 0x100fe20000001229 */
[----:B------:R-:W-:Y:S01]  /*22b0*/  @!P0 HADD2.F32 R5, -RZ, R5.H0_H0 ;  /* 0x20000005ff058230 */ /* 0x000fe20000004100 */
[----:B------:R-:W-:Y:S01]  /*22c0*/  @!P0 SHF.R.U32.HI R54, RZ, 0x10, R41 ;  /* 0x00000010ff368819 */ /* 0x000fe20000011629 */
[----:B------:R-:W-:Y:S02]  /*22d0*/  @!P0 HADD2.F32 R6, -RZ, R6.H0_H0 ;  /* 0x20000006ff068230 */ /* 0x000fe40000004100 */
[----:B------:R-:W-:Y:S01]  /*22e0*/  @!P0 HADD2.F32 R7, -RZ, R7.H0_H0 ;  /* 0x20000007ff078230 */ /* 0x000fe20000004100 */
[----:B-1----:R-:W-:Y:S02]  /*22f0*/  @!P0 MOV R0, R8 ;  /* 0x0000000800008202 */ /* 0x002fe40000000f00 */
[----:B------:R-:W-:Y:S03]  /*2300*/  @!P0 MOV R3, R9 ;  /* 0x0000000900038202 */ /* 0x000fe60000000f00 */
[--C-:B------:R-:W-:Y:S02]  /*2310*/  @!P0 HADD2.F32 R31, -RZ, R0.reuse.H1_H1 ;  /* 0x30000000ff1f8230 */ /* 0x100fe40000004100 */
[----:B------:R-:W-:Y:S02]  /*2320*/  @!P0 HADD2.F32 R2, -RZ, R0.H0_H0 ;  /* 0x20000000ff028230 */ /* 0x000fe40000004100 */
[--C-:B------:R-:W-:Y:S01]  /*2330*/  @!P0 HADD2.F32 R40, -RZ, R3.reuse.H1_H1 ;  /* 0x30000003ff288230 */ /* 0x100fe20000004100 */
[-C--:B------:R-:W-:Y:S01]  /*2340*/  @!P0 FMUL.FTZ R41, R31, R4.reuse ;  /* 0x000000041f298220 */ /* 0x080fe20000410000 */
[----:B------:R-:W-:Y:S01]  /*2350*/  @!P0 HADD2.F32 R3, -RZ, R3.H0_H0 ;  /* 0x20000003ff038230 */ /* 0x000fe20000004100 */
[C---:B------:R-:W-:Y:S02]  /*2360*/  @!P0 FMUL.FTZ R0, R2.reuse, R4 ;  /* 0x0000000402008220 */ /* 0x040fe40000410000 */
[-C--:B------:R-:W-:Y:S01]  /*2370*/  @!P0 FFMA.FTZ R66, R2, R34.reuse, -R41 ;  /* 0x0000002202428223 */ /* 0x080fe20000010829 */
[----:B------:R-:W-:Y:S01]  /*2380*/  @!P0 HADD2.F32 R41, -RZ, R42.H0_H0 ;  /* 0x2000002aff298230 */ /* 0x000fe20000004100 */
[CC--:B------:R-:W-:Y:S02]  /*2390*/  @!P0 FMUL.FTZ R42, R40.reuse, R5.reuse ;  /* 0x00000005282a8220 */ /* 0x0c0fe40000410000 */
[----:B------:R-:W-:Y:S02]  /*23a0*/  @!P0 IMAD.MOV.U32 R4, RZ, RZ, R10 ;  /* 0x000000ffff048224 */ /* 0x000fe400078e000a */
[C---:B------:R-:W-:Y:S02]  /*23b0*/  @!P0 FMUL.FTZ R2, R3.reuse, R5 ;  /* 0x0000000503028220 */ /* 0x040fe40000410000 */
[----:B------:R-:W-:Y:S01]  /*23c0*/  @!P0 FFMA.FTZ R63, R3, R41, -R42 ;  /* 0x00000029033f8223 */ /* 0x000fe2000001082a */
[----:B------:R-:W-:Y:S01]  /*23d0*/  @!P0 MOV R3, R11 ;  /* 0x0000000b00038202 */ /* 0x000fe20000000f00 */
[----:B------:R-:W-:Y:S01]  /*23e0*/  @!P0 FFMA.FTZ R0, R31, R34, R0 ;  /* 0x000000221f008223 */ /* 0x000fe20000010000 */
[--C-:B------:R-:W-:Y:S01]  /*23f0*/  @!P0 HADD2.F32 R31, -RZ, R4.reuse.H1_H1 ;  /* 0x30000004ff1f8230 */ /* 0x100fe20000004100 */
[----:B------:R-:W-:Y:S01]  /*2400*/  @!P0 FFMA.FTZ R2, R40, R41, R2 ;  /* 0x0000002928028223 */ /* 0x000fe20000010002 */
[----:B------:R-:W-:Y:S02]  /*2410*/  @!P0 HADD2.F32 R4, -RZ, R4.H0_H0 ;  /* 0x20000004ff048230 */ /* 0x000fe40000004100 */
[----:B------:R-:W-:Y:S01]  /*2420*/  @!P0 HADD2.F32 R34, -RZ, R43.H0_H0 ;  /* 0x2000002bff228230 */ /* 0x000fe20000004100 */
[-C--:B------:R-:W-:Y:S01]  /*2430*/  @!P0 FMUL.FTZ R62, R31, R6.reuse ;  /* 0x000000061f3e8220 */ /* 0x080fe20000410000 */
[--C-:B------:R-:W-:Y:S01]  /*2440*/  @!P0 HADD2.F32 R42, -RZ, R3.reuse.H1_H1 ;  /* 0x30000003ff2a8230 */ /* 0x100fe20000004100 */
[----:B------:R-:W-:Y:S01]  /*2450*/  @!P0 F2FP.PACK_AB R2, R2, R63 ;  /* 0x0000003f0202823e */ /* 0x000fe200000000ff */
[----:B------:R-:W-:Y:S01]  /*2460*/  @!P0 HADD2.F32 R5, -RZ, R3.H0_H0 ;  /* 0x20000003ff058230 */ /* 0x000fe20000004100 */
[----:B------:R-:W-:Y:S01]  /*2470*/  @!P0 FMUL.FTZ R3, R4, R6 ;  /* 0x0000000604038220 */ /* 0x000fe20000410000 */
[----:B------:R-:W-:Y:S01]  /*2480*/  @!P0 HADD2.F32 R43, -RZ, R54.H0_H0 ;  /* 0x20000036ff2b8230 */ /* 0x000fe20000004100 */
[-C--:B------:R-:W-:Y:S01]  /*2490*/  @!P0 FMUL.FTZ R54, R42, R7.reuse ;  /* 0x000000072a368220 */ /* 0x080fe20000410000 */
[----:B------:R-:W-:Y:S01]  /*24a0*/  @!P0 F2FP.PACK_AB R0, R0, R66 ;  /* 0x000000420000823e */ /* 0x000fe200000000ff */
[----:B------:R-:W-:Y:S02]  /*24b0*/  @!P0 FFMA.FTZ R62, R4, R34, -R62 ;  /* 0x00000022043e8223 */ /* 0x000fe4000001083e */
[----:B------:R-:W-:Y:S01]  /*24c0*/  @!P0 FMUL.FTZ R4, R5, R7 ;  /* 0x0000000705048220 */ /* 0x000fe20000410000 */
[----:B------:R-:W-:Y:S01]  /*24d0*/  @!P0 MOV R8, R0 ;  /* 0x0000000000088202 */ /* 0x000fe20000000f00 */
[----:B------:R-:W-:Y:S02]  /*24e0*/  @!P0 FFMA.FTZ R3, R31, R34, R3 ;  /* 0x000000221f038223 */ /* 0x000fe40000010003 */
[-C--:B------:R-:W-:Y:S02]  /*24f0*/  @!P0 FFMA.FTZ R54, R5, R43.reuse, -R54 ;  /* 0x0000002b05368223 */ /* 0x080fe40000010836 */
[----:B------:R-:W-:Y:S01]  /*2500*/  @!P0 FFMA.FTZ R4, R42, R43, R4 ;  /* 0x0000002b2a048223 */ /* 0x000fe20000010004 */
[----:B------:R-:W-:Y:S01]  /*2510*/  @!P0 F2FP.PACK_AB R3, R3, R62 ;  /* 0x0000003e0303823e */ /* 0x000fe200000000ff */
[----:B------:R-:W-:Y:S03]  /*2520*/  @!P0 IMAD.MOV.U32 R9, RZ, RZ, R2 ;  /* 0x000000ffff098224 */ /* 0x000fe600078e0002 */
[----:B------:R-:W-:Y:S02]  /*2530*/  @!P0 F2FP.PACK_AB R4, R4, R54 ;  /* 0x000000360404823e */ /* 0x000fe400000000ff */
[----:B------:R-:W-:Y:S02]  /*2540*/  @!P0 MOV R10, R3 ;  /* 0x00000003000a8202 */ /* 0x000fe40000000f00 */
[----:B------:R-:W-:Y:S05]  /*2550*/  @!P0 MOV R11, R4 ;  /* 0x00000004000b8202 */ /* 0x000fea0000000f00 */
[----:B------:R1:W-:Y:S02]  /*2560*/  ST.E.128 [R60.64], R8 ;  /* 0x000000083c007985 */ /* 0x0003e4000c101d06 */
.L_x_73:
[----:B------:R-:W-:Y:S05]  /*2570*/  BSYNC B0 ;  /* 0x0000000000007941 */ /* 0x000fea0003800000 */
.L_x_72:
[----:B------:R-:W-:Y:S01]  /*2580*/  ISETP.GE.AND P0, PT, R28, c[0x0][0x1d4], PT ;  /* 0x000075001c007a0c */ /* 0x000fe20003f06270 */
[----:B------:R-:W-:Y:S01]  /*2590*/  @!UPT UIADD3 URZ, URZ, URZ, URZ ;  /* 0x0000003f3f3ff290 */ /* 0x000fe2000fffe03f */
[----:B------:R-:W-:Y:S11]  /*25a0*/  BSSY B0, `(.L_x_74) ;  /* 0x0000038000007945 */ /* 0x000ff60003800000 */
[----:B------:R-:W-:-:S05]  /*25b0*/  @P0 BRA `(.L_x_75) ;  /* 0x0000036000000947 */ /* 0x000fca0003800000 */
[C---:B----4-:R-:W-:Y:S01]  /*25c0*/  LEA R42, P0, R86.reuse, R64, 0x1 ;  /* 0x00000040562a7211 */ /* 0x050fe200078008ff */
[----:B-1----:R-:W1:Y:S03]  /*25d0*/  LDS.128 R8, [R81+0x3000] ;  /* 0x0030000051087984 */ /* 0x002e660000000c00 */
[----:B---3--:R-:W-:Y:S02]  /*25e0*/  LEA.HI.X R43, R86, R65, R101, 0x1, P0 ;  /* 0x00000041562b7211 */ /* 0x008fe400000f0c65 */
[----:B------:R-:W-:Y:S11]  /*25f0*/  ISETP.GE.AND P0, PT, R38, c[0x0][0x27c], PT ;  /* 0x00009f0026007a0c */ /* 0x000ff60003f06270 */
[----:B------:R-:W-:Y:S02]  /*2600*/  @!UPT UIADD3 URZ, URZ, URZ, URZ ;  /* 0x0000003f3f3ff290 */ /* 0x000fe4000fffe03f */
[----:B------:R-:W-:Y:S01]  /*2610*/  @!P0 HADD2.F32 R0, -RZ, R22.H0_H0 ;  /* 0x20000016ff008230 */ /* 0x000fe20000004100 */
[--C-:B------:R-:W-:Y:S01]  /*2620*/  @!P0 SHF.R.U64 R4, R12, 0x10, R13.reuse ;  /* 0x000000100c048819 */ /* 0x100fe2000000120d */
[----:B------:R-:W-:Y:S01]  /*2630*/  @!P0 HADD2.F32 R6, -RZ, R55.H0_H0 ;  /* 0x20000037ff068230 */ /* 0x000fe20000004100 */
[----:B------:R-:W-:Y:S02]  /*2640*/  @!P0 SHF.R.U32.HI R7, RZ, 0x10, R13 ;  /* 0x00000010ff078819 */ /* 0x000fe4000001160d */
[--C-:B------:R-:W-:Y:S01]  /*2650*/  @!P0 SHF.R.U64 R13, R44, 0x10, R45.reuse ;  /* 0x000000102c0d8819 */ /* 0x100fe2000000122d */
[----:B------:R-:W-:Y:S01]  /*2660*/  @!P0 HADD2.F32 R4, -RZ, R4.H0_H0 ;  /* 0x20000004ff048230 */ /* 0x000fe20000004100 */
[----:B------:R-:W-:Y:S01]  /*2670*/  @!P0 SHF.R.U32.HI R40, RZ, 0x10, R45 ;  /* 0x00000010ff288819 */ /* 0x000fe2000001162d */
[----:B------:R-:W-:Y:S02]  /*2680*/  @!P0 HADD2.F32 R7, -RZ, R7.H0_H0 ;  /* 0x20000007ff078230 */ /* 0x000fe40000004100 */
[----:B------:R-:W-:Y:S02]  /*2690*/  @!P0 HADD2.F32 R13, -RZ, R13.H0_H0 ;  /* 0x2000000dff0d8230 */ /* 0x000fe40000004100 */
[----:B------:R-:W-:Y:S01]  /*26a0*/  @!P0 HADD2.F32 R40, -RZ, R40.H0_H0 ;  /* 0x20000028ff288230 */ /* 0x000fe20000004100 */
[----:B-1----:R-:W-:Y:S02]  /*26b0*/  @!P0 MOV R2, R8 ;  /* 0x0000000800028202 */ /* 0x002fe40000000f00 */
[----:B------:R-:W-:Y:S03]  /*26c0*/  @!P0 MOV R3, R9 ;  /* 0x0000000900038202 */ /* 0x000fe60000000f00 */
[--C-:B------:R-:W-:Y:S02]  /*26d0*/  @!P0 HADD2.F32 R5, -RZ, R2.reuse.H1_H1 ;  /* 0x30000002ff058230 */ /* 0x100fe40000004100 */
[----:B------:R-:W-:Y:S02]  /*26e0*/  @!P0 HADD2.F32 R2, -RZ, R2.H0_H0 ;  /* 0x20000002ff028230 */ /* 0x000fe40000004100 */
[--C-:B------:R-:W-:Y:S01]  /*26f0*/  @!P0 HADD2.F32 R12, -RZ, R3.reuse.H1_H1 ;  /* 0x30000003ff0c8230 */ /* 0x100fe20000004100 */
[CC--:B------:R-:W-:Y:S01]  /*2700*/  @!P0 FMUL.FTZ R31, R5.reuse, R0.reuse ;  /* 0x00000000051f8220 */ /* 0x0c0fe20000410000 */
[----:B------:R-:W-:Y:S01]  /*2710*/  @!P0 HADD2.F32 R3, -RZ, R3.H0_H0 ;  /* 0x20000003ff038230 */ /* 0x000fe20000004100 */
[C---:B------:R-:W-:Y:S02]  /*2720*/  @!P0 FMUL.FTZ R0, R2.reuse, R0 ;  /* 0x0000000002008220 */ /* 0x040fe40000410000 */
[-C--:B------:R-:W-:Y:S02]  /*2730*/  @!P0 FFMA.FTZ R45, R2, R6.reuse, -R31 ;  /* 0x00000006022d8223 */ /* 0x080fe4000001081f */
[----:B------:R-:W-:Y:S01]  /*2740*/  @!P0 FFMA.FTZ R0, R5, R6, R0 ;  /* 0x0000000605008223 */ /* 0x000fe20000010000 */
[----:B------:R-:W-:Y:S01]  /*2750*/  @!P0 MOV R5, R10 ;  /* 0x0000000a00058202 */ /* 0x000fe20000000f00 */
[CC--:B------:R-:W-:Y:S02]  /*2760*/  @!P0 FMUL.FTZ R31, R12.reuse, R4.reuse ;  /* 0x000000040c1f8220 */ /* 0x0c0fe40000410000 */
[C---:B------:R-:W-:Y:S01]  /*2770*/  @!P0 FMUL.FTZ R2, R3.reuse, R4 ;  /* 0x0000000403028220 */ /* 0x040fe20000410000 */
[----:B------:R-:W-:Y:S01]  /*2780*/  @!P0 MOV R4, R11 ;  /* 0x0000000b00048202 */ /* 0x000fe20000000f00 */
[-C--:B------:R-:W-:Y:S01]  /*2790*/  @!P0 FFMA.FTZ R44, R3, R13.reuse, -R31 ;  /* 0x0000000d032c8223 */ /* 0x080fe2000001081f */
[----:B------:R-:W-:Y:S01]  /*27a0*/  @!P0 HADD2.F32 R3, -RZ, R22.H1_H1 ;  /* 0x30000016ff038230 */ /* 0x000fe20000004100 */
[----:B------:R-:W-:Y:S01]  /*27b0*/  @!P0 FFMA.FTZ R2, R12, R13, R2 ;  /* 0x0000000d0c028223 */ /* 0x000fe20000010002 */
[----:B------:R-:W-:Y:S01]  /*27c0*/  @!P0 F2FP.PACK_AB R0, R0, R45 ;  /* 0x0000002d0000823e */ /* 0x000fe200000000ff */
[--C-:B------:R-:W-:Y:S02]  /*27d0*/  @!P0 HADD2.F32 R22, -RZ, R5.reuse.H1_H1 ;  /* 0x30000005ff168230 */ /* 0x100fe40000004100 */
[----:B------:R-:W-:Y:S01]  /*27e0*/  @!P0 HADD2.F32 R6, -RZ, R5.H0_H0 ;  /* 0x20000005ff068230 */ /* 0x000fe20000004100 */
[----:B------:R-:W-:Y:S01]  /*27f0*/  @!P0 F2FP.PACK_AB R2, R2, R44 ;  /* 0x0000002c0202823e */ /* 0x000fe200000000ff */
[----:B------:R-:W-:Y:S01]  /*2800*/  @!P0 HADD2.F32 R31, -RZ, R55.H1_H1 ;  /* 0x30000037ff1f8230 */ /* 0x000fe20000004100 */
[----:B------:R-:W-:Y:S01]  /*2810*/  @!P0 MOV R8, R0 ;  /* 0x0000000000088202 */ /* 0x000fe20000000f00 */
[--C-:B------:R-:W-:Y:S01]  /*2820*/  @!P0 HADD2.F32 R34, -RZ, R4.reuse.H1_H1 ;  /* 0x30000004ff228230 */ /* 0x100fe20000004100 */
[----:B------:R-:W-:Y:S01]  /*2830*/  @!P0 MOV R9, R2 ;  /* 0x0000000200098202 */ /* 0x000fe20000000f00 */
[----:B------:R-:W-:Y:S01]  /*2840*/  @!P0 HADD2.F32 R5, -RZ, R4.H0_H0 ;  /* 0x20000004ff058230 */ /* 0x000fe20000004100 */
[-C--:B------:R-:W-:Y:S02]  /*2850*/  @!P0 FMUL.FTZ R4, R22, R3.reuse ;  /* 0x0000000316048220 */ /* 0x080fe40000410000 */
[----:B------:R-:W-:Y:S02]  /*2860*/  @!P0 FMUL.FTZ R3, R6, R3 ;  /* 0x0000000306038220 */ /* 0x000fe40000410000 */
[----:B------:R-:W-:Y:S02]  /*2870*/  @!P0 FMUL.FTZ R41, R34, R7 ;  /* 0x0000000722298220 */ /* 0x000fe40000410000 */
[----:B------:R-:W-:Y:S02]  /*2880*/  @!P0 FFMA.FTZ R6, R6, R31, -R4 ;  /* 0x0000001f06068223 */ /* 0x000fe40000010804 */
[C---:B------:R-:W-:Y:S02]  /*2890*/  @!P0 FMUL.FTZ R4, R5.reuse, R7 ;  /* 0x0000000705048220 */ /* 0x040fe40000410000 */
[----:B------:R-:W-:Y:S02]  /*28a0*/  @!P0 FFMA.FTZ R3, R22, R31, R3 ;  /* 0x0000001f16038223 */ /* 0x000fe40000010003 */
[-C--:B------:R-:W-:Y:S02]  /*28b0*/  @!P0 FFMA.FTZ R41, R5, R40.reuse, -R41 ;  /* 0x0000002805298223 */ /* 0x080fe40000010829 */
[----:B------:R-:W-:Y:S01]  /*28c0*/  @!P0 FFMA.FTZ R4, R34, R40, R4 ;  /* 0x0000002822048223 */ /* 0x000fe20000010004 */
[----:B------:R-:W-:Y:S04]  /*28d0*/  @!P0 F2FP.PACK_AB R3, R3, R6 ;  /* 0x000000060303823e */ /* 0x000fe800000000ff */
[----:B------:R-:W-:Y:S02]  /*28e0*/  @!P0 F2FP.PACK_AB R4, R4, R41 ;  /* 0x000000290404823e */ /* 0x000fe400000000ff */
[----:B------:R-:W-:Y:S02]  /*28f0*/  @!P0 MOV R10, R3 ;  /* 0x00000003000a8202 */ /* 0x000fe40000000f00 */
[----:B------:R-:W-:Y:S05]  /*2900*/  @!P0 MOV R11, R4 ;  /* 0x00000004000b8202 */ /* 0x000fea0000000f00 */
[----:B------:R1:W-:Y:S02]  /*2910*/  ST.E.128 [R42.64], R8 ;  /* 0x000000082a007985 */ /* 0x0003e4000c101d06 */
.L_x_75:
[----:B------:R-:W-:Y:S05]  /*2920*/  BSYNC B0 ;  /* 0x0000000000007941 */ /* 0x000fea0003800000 */
.L_x_74:
        /* <DEDUP_REMOVED lines=10> */
[----:B------:R-:W-:Y:S01]  /*29d0*/  @!P0 SHF.R.U64 R4, R14, 0x10, R15 ;  /* 0x000000100e048819 */ /* 0x000fe2000000120f */
[----:B------:R-:W-:Y:S01]  /*29e0*/  @!P0 HADD2.F32 R6, -RZ, R56.H0_H0 ;  /* 0x20000038ff068230 */ /* 0x000fe20000004100 */
[----:B------:R-:W-:Y:S02]  /*29f0*/  @!P0 SHF.R.U64 R13, R46, 0x10, R47 ;  /* 0x000000102e0d8819 */ /* 0x000fe4000000122f */
[----:B------:R-:W-:Y:S01]  /*2a00*/  @!P0 SHF.R.U32.HI R7, RZ, 0x10, R15 ;  /* 0x00000010ff078819 */ /* 0x000fe2000001160f */
[----:B------:R-:W-:Y:S01]  /*2a10*/  @!P0 HADD2.F32 R4, -RZ, R4.H0_H0 ;  /* 0x20000004ff048230 */ /* 0x000fe20000004100 */
[----:B------:R-:W-:Y:S01]  /*2a20*/  @!P0 SHF.R.U32.HI R46, RZ, 0x10, R47 ;  /* 0x00000010ff2e8819 */ /* 0x000fe2000001162f */
[----:B------:R-:W-:Y:S02]  /*2a30*/  @!P0 HADD2.F32 R13, -RZ, R13.H0_H0 ;  /* 0x2000000dff0d8230 */ /* 0x000fe40000004100 */
[----:B------:R-:W-:Y:S02]  /*2a40*/  @!P0 HADD2.F32 R15, -RZ, R56.H1_H1 ;  /* 0x30000038ff0f8230 */ /* 0x000fe40000004100 */
        /* <DEDUP_REMOVED lines=19> */
[----:B------:R-:W-:Y:S02]  /*2b80*/  @!P0 HADD2.F32 R3, -RZ, R23.H1_H1 ;  /* 0x30000017ff038230 */ /* 0x000fe40000004100 */
[----:B------:R-:W-:Y:S01]  /*2b90*/  @!P0 HADD2.F32 R6, -RZ, R5.H0_H0 ;  /* 0x20000005ff068230 */ /* 0x000fe20000004100 */
[----:B------:R-:W-:Y:S01]  /*2ba0*/  @!P0 F2FP.PACK_AB R2, R2, R34 ;  /* 0x000000220202823e */ /* 0x000fe200000000ff */
[--C-:B------:R-:W-:Y:S01]  /*2bb0*/  @!P0 HADD2.F32 R22, -RZ, R4.reuse.H1_H1 ;  /* 0x30000004ff168230 */ /* 0x100fe20000004100 */
[----:B------:R-:W-:Y:S01]  /*2bc0*/  @!P0 MOV R8, R0 ;  /* 0x0000000000088202 */ /* 0x000fe20000000f00 */
[----:B------:R-:W-:Y:S01]  /*2bd0*/  @!P0 HADD2.F32 R5, -RZ, R4.H0_H0 ;  /* 0x20000004ff058230 */ /* 0x000fe20000004100 */
[-C--:B------:R-:W-:Y:S01]  /*2be0*/  @!P0 FMUL.FTZ R4, R14, R3.reuse ;  /* 0x000000030e048220 */ /* 0x080fe20000410000 */
[----:B------:R-:W-:Y:S01]  /*2bf0*/  @!P0 MOV R9, R2 ;  /* 0x0000000200098202 */ /* 0x000fe20000000f00 */
[----:B------:R-:W-:Y:S01]  /*2c00*/  @!P0 FMUL.FTZ R3, R6, R3 ;  /* 0x0000000306038220 */ /* 0x000fe20000410000 */
[----:B------:R-:W-:Y:S01]  /*2c10*/  @!P0 HADD2.F32 R23, -RZ, R46.H0_H0 ;  /* 0x2000002eff178230 */ /* 0x000fe20000004100 */
        /* <DEDUP_REMOVED lines=11> */
.L_x_77:
[----:B------:R-:W-:Y:S05]  /*2cd0*/  BSYNC B0 ;  /* 0x0000000000007941 */ /* 0x000fea0003800000 */
.L_x_76:
        /* <DEDUP_REMOVED lines=11> */
[--C-:B------:R-:W-:Y:S01]  /*2d90*/  @!P0 HADD2.F32 R6, -RZ, R57.reuse.H0_H0 ;  /* 0x20000039ff068230 */ /* 0x100fe20000004100 */
[----:B------:R-:W-:Y:S01]  /*2da0*/  @!P0 SHF.R.U64 R13, R48, 0x10, R49 ;  /* 0x00000010300d8819 */ /* 0x000fe20000001231 */
[----:B------:R-:W-:Y:S01]  /*2db0*/  @!P0 HADD2.F32 R15, -RZ, R57.H1_H1 ;  /* 0x30000039ff0f8230 */ /* 0x000fe20000004100 */
[----:B------:R-:W-:Y:S01]  /*2dc0*/  @!P0 SHF.R.U32.HI R7, RZ, 0x10, R17 ;  /* 0x00000010ff078819 */ /* 0x000fe20000011611 */
        /* <DEDUP_REMOVED lines=20> */
[--C-:B------:R-:W-:Y:S01]  /*2f10*/  @!P0 HADD2.F32 R14, -RZ, R5.reuse.H1_H1 ;  /* 0x30000005ff0e8230 */ /* 0x100fe20000004100 */
        /* <DEDUP_REMOVED lines=22> */
.L_x_79:
[----:B------:R-:W-:Y:S05]  /*3080*/  BSYNC B0 ;  /* 0x0000000000007941 */ /* 0x000fea0003800000 */
.L_x_78:
[----:B------:R-:W-:Y:S01]  /*3090*/  ISETP.GE.AND P0, PT, R93, c[0x0][0x1d4], PT ;  /* 0x000075005d007a0c */ /* 0x000fe20003f06270 */
[----:B------:R-:W-:Y:S01]  /*30a0*/  @!UPT UIADD3 URZ, URZ, URZ, URZ ;  /* 0x0000003f3f3ff290 */ /* 0x000fe2000fffe03f */
[----:B------:R-:W-:Y:S11]  /*30b0*/  BSSY B0, `(.L_x_80) ;  /* 0x0000038000007945 */ /* 0x000ff60003800000 */
[----:B------:R-:W-:-:S05]  /*30c0*/  @P0 BRA `(.L_x_81) ;  /* 0x0000036000000947 */ /* 0x000fca0003800000 */
[C---:B-1--4-:R-:W-:Y:S01]  /*30d0*/  LEA R22, P0, R88.reuse, R64, 0x1 ;  /* 0x0000004058167211 */ /* 0x052fe200078008ff */
[----:B------:R-:W1:Y:S03]  /*30e0*/  LDS.128 R8, [R80+0x5000] ;  /* 0x0050000050087984 */ /* 0x000e660000000c00 */
        /* <DEDUP_REMOVED lines=52> */
.L_x_81:
[----:B------:R-:W-:Y:S05]  /*3430*/  BSYNC B0 ;  /* 0x0000000000007941 */ /* 0x000fea0003800000 */
.L_x_80:
[----:B------:R-:W-:Y:S11]  /*3440*/  ISETP.GE.AND P0, PT, R92, c[0x0][0x1d4], PT ;  /* 0x000075005c007a0c */ /* 0x000ff60003f06270 */
[----:B------:R-:W-:Y:S02]  /*3450*/  @!UPT UIADD3 URZ, URZ, URZ, URZ ;  /* 0x0000003f3f3ff290 */ /* 0x000fe4000fffe03f */
        /* <DEDUP_REMOVED lines=54> */
[----:B------:R1:W-:Y:S01]  /*37c0*/  ST.E.128 [R22.64], R8 ;  /* 0x0000000816007985 */ /* 0x0003e2000c101d06 */
[----:B------:R-:W-:-:S05]  /*37d0*/  BRA `(.L_x_71) ;  /* 0x00001ef000007947 */ /* 0x000fca0003800000 */
.L_x_68:
        /* <DEDUP_REMOVED lines=37> */
[----:B------:R1:W5:Y:S04]  /*3a30*/  @!P0 LDG.E.128 R40, [R8.64] ;  /* 0x0000000608288981 */ /* 0x000368000c1e1d00 */
[----:B------:R1:W5:Y:S01]  /*3a40*/  @!P0 LDG.E.128 R4, [R2.64] ;  /* 0x0000000602048981 */ /* 0x000362000c1e1d00 */
[----:B------:R-:W-:Y:S11]  /*3a50*/  ISETP.GE.AND P0, PT, R28, c[0x0][0x27c], PT ;  /* 0x00009f001c007a0c */ /* 0x000ff60003f06270 */
[----:B------:R-:W-:Y:S02]  /*3a60*/  @!UPT UIADD3 URZ, URZ, URZ, URZ ;  /* 0x0000003f3f3ff290 */ /* 0x000fe4000fffe03f */
[----:B------:R1:W5:Y:S04]  /*3a70*/  @!P0 LDG.E.128 R52, [R8.64+0x20] ;  /* 0x0000200608348981 */ /* 0x000368000c1e1d00 */
[----:B------:R1:W5:Y:S01]  /*3a80*/  @!P0 LDG.E.128 R12, [R2.64+0x20] ;  /* 0x00002006020c8981 */ /* 0x000362000c1e1d00 */
[----:B------:R-:W-:Y:S11]  /*3a90*/  ISETP.GE.AND P0, PT, R27, c[0x0][0x27c], PT ;  /* 0x00009f001b007a0c */ /* 0x000ff60003f06270 */
[----:B------:R-:W-:Y:S02]  /*3aa0*/  @!UPT UIADD3 URZ, URZ, URZ, URZ ;  /* 0x0000003f3f3ff290 */ /* 0x000fe4000fffe03f */
[----:B------:R1:W5:Y:S04]  /*3ab0*/  @!P0 LDG.E.128 R60, [R8.64+0x40] ;  /* 0x00004006083c8981 */ /* 0x000368000c1e1d00 */
[----:B------:R1:W5:Y:S02]  /*3ac0*/  @!P0 LDG.E.128 R20, [R2.64+0x40] ;  /* 0x0000400602148981 */ /* 0x000364000c1e1d00 */
.L_x_83:
[----:B------:R-:W-:Y:S05]  /*3ad0*/  BSYNC B0 ;  /* 0x0000000000007941 */ /* 0x000fea0003800000 */
.L_x_82:
[----:B------:R2:W3:Y:S04]  /*3ae0*/  SHFL.IDX PT, R69, R26, RZ, 0x1e1f ;  /* 0x001e1fff1a457589 */ /* 0x0004e800000e0000 */
[----:B------:R2:W4:Y:S01]  /*3af0*/  SHFL.IDX PT, R68, R29, RZ, 0x1e1f ;  /* 0x001e1fff1d447589 */ /* 0x00052200000e0000 */
[----:B------:R-:W-:-:S05]  /*3b00*/  @P1 BRA `(.L_x_71) ;  /* 0x00001bc000001947 */ /* 0x000fca0003800000 */
[----:B------:R-:W-:Y:S01]  /*3b10*/  ISETP.GE.AND P0, PT, R24, c[0x0][0x1d4], PT ;  /* 0x0000750018007a0c */ /* 0x000fe20003f06270 */
[----:B-1---5:R-:W-:Y:S01]  /*3b20*/  IMAD.MOV.U32 R8, RZ, RZ, R62 ;  /* 0x000000ffff087224 */ /* 0x022fe200078e003e */
[----:B------:R-:W-:Y:S01]  /*3b30*/  IADD3 R152, -R154, c[0x0][0x1d4], RZ ;  /* 0x000075009a987a10 */ /* 0x000fe20007ffe1ff */
[----:B------:R-:W-:Y:S01]  /*3b40*/  IMAD.MOV.U32 R3, RZ, RZ, R63 ;  /* 0x000000ffff037224 */ /* 0x000fe200078e003f */
[----:B------:R-:W-:Y:S01]  /*3b50*/  BSSY B0, `(.L_x_84) ;  /* 0x0000097000007945 */ /* 0x000fe20003800000 */
[----:B------:R-:W-:Y:S02]  /*3b60*/  IMAD.MOV.U32 R2, RZ, RZ, R60 ;  /* 0x000000ffff027224 */ /* 0x000fe400078e003c */
[----:B------:R-:W-:Y:S01]  /*3b70*/  IMAD.MOV.U32 R0, RZ, RZ, R61 ;  /* 0x000000ffff007224 */ /* 0x000fe200078e003d */
[----:B------:R-:W-:Y:S01]  /*3b80*/  PRMT R67, R3, 0x5410, R8 ;  /* 0x0000541003437816 */ /* 0x000fe20000000008 */
[----:B------:R-:W-:Y:S01]  /*3b90*/  IMAD.MOV.U32 R3, RZ, RZ, R55 ;  /* 0x000000ffff037224 */ /* 0x000fe200078e0037 */
[----:B------:R-:W-:Y:S02]  /*3ba0*/  MOV R8, R54 ;  /* 0x0000003600087202 */ /* 0x000fe40000000f00 */
        /* <DEDUP_REMOVED lines=15> */
[----:B------:R-:W-:Y:S02]  /*3ca0*/  PRMT R30, R3, 0x5410, R8 ;  /* 0x00005410031e7816 */ /* 0x000fe40000000008 */
[----:B--2---:R-:W-:Y:S01]  /*3cb0*/  PRMT R29, R2, 0x5410, R0 ;  /* 0x00005410021d7816 */ /* 0x004fe20000000000 */
[----:B------:R-:W-:-:S05]  /*3cc0*/  @P0 BRA `(.L_x_85) ;  /* 0x000007f000000947 */ /* 0x000fca0003800000 */
[----:B------:R-:W-:Y:S01]  /*3cd0*/  IMAD.MOV.U32 R9, RZ, RZ, R6 ;  /* 0x000000ffff097224 */ /* 0x000fe200078e0006 */
[----:B------:R-:W-:Y:S01]  /*3ce0*/  ISETP.NE.AND P2, PT, R150, RZ, PT ;  /* 0x000000ff9600720c */ /* 0x000fe20003f45270 */
[----:B------:R-:W1:Y:S01]  /*3cf0*/  LDS.128 R16, [R133+0x3100] ;  /* 0x0031000085107984 */ /* 0x000e620000000c00 */
[----:B------:R-:W-:Y:S01]  /*3d00*/  ISETP.GE.AND P0, PT, R24, c[0x0][0x27c], PT ;  /* 0x00009f0018007a0c */ /* 0x000fe20003f06270 */
[----:B------:R-:W-:Y:S01]  /*3d10*/  IMAD.MOV.U32 R47, RZ, RZ, R42 ;  /* 0x000000ffff2f7224 */ /* 0x000fe200078e002a */
[----:B------:R-:W-:Y:S02]  /*3d20*/  SEL R0, R154, R152, !P2 ;  /* 0x000000989a007207 */ /* 0x000fe40005000000 */
[----:B------:R-:W-:Y:S02]  /*3d30*/  MOV R45, R41 ;  /* 0x00000029002d7202 */ /* 0x000fe40000000f00 */
[----:B------:R-:W-:Y:S02]  /*3d40*/  SHF.R.S32.HI R2, RZ, 0x1f, R0 ;  /* 0x0000001fff027819 */ /* 0x000fe40000011400 */
[----:B------:R-:W-:Y:S02]  /*3d50*/  MOV R11, R7 ;  /* 0x00000007000b7202 */ /* 0x000fe40000000f00 */
[----:B------:R-:W-:Y:S02]  /*3d60*/  LEA.HI R0, R2, R0, RZ, 0x4 ;  /* 0x0000000002007211 */ /* 0x000fe400078f20ff */
[----:B------:R-:W-:Y:S02]  /*3d70*/  MOV R49, R43 ;  /* 0x0000002b00317202 */ /* 0x000fe40000000f00 */
[----:B------:R-:W-:Y:S02]  /*3d80*/  LEA.HI.SX32 R0, R0, R143, 0x1c ;  /* 0x0000008f00007211 */ /* 0x000fe400078fe2ff */
[--C-:B------:R-:W-:Y:S01]  /*3d90*/  @!P0 SHF.R.U64 R44, R40, 0x10, R41.reuse ;  /* 0x00000010282c8819 */ /* 0x100fe20000001229 */
[----:B------:R-:W-:Y:S01]  /*3da0*/  @!P0 HADD2.F32 R49, -RZ, R49.H0_H0 ;  /* 0x20000031ff318230 */ /* 0x000fe20000004100 */
[----:B------:R-:W-:Y:S02]  /*3db0*/  SHF.R.S32.HI R2, RZ, 0x1f, R0 ;  /* 0x0000001fff027819 */ /* 0x000fe40000011400 */
[----:B------:R-:W-:Y:S02]  /*3dc0*/  SHF.L.U32 R72, R0, 0x3, RZ ;  /* 0x0000000300487819 */ /* 0x000fe400000006ff */
[----:B------:R-:W-:Y:S02]  /*3dd0*/  LEA.HI R0, R2, R0, RZ, 0x2 ;  /* 0x0000000002007211 */ /* 0x000fe400078f10ff */
[----:B------:R-:W-:Y:S02]  /*3de0*/  @!P0 SHF.R.U32.HI R46, RZ, 0x10, R41 ;  /* 0x00000010ff2e8819 */ /* 0x000fe40000011629 */
[----:B------:R-:W-:Y:S01]  /*3df0*/  @!P0 SHF.R.U64 R3, R4, 0x10, R5 ;  /* 0x0000001004038819 */ /* 0x000fe20000001205 */
[----:B------:R-:W-:Y:S01]  /*3e00*/  IMAD.SHL.U32 R0, R0, 0x200, RZ ;  /* 0x0000020000007824 */ /* 0x000fe200078e00ff */
[----:B------:R-:W-:Y:S02]  /*3e10*/  LOP3.LUT R2, R97, 0x18, R72, 0xf8, !PT ;  /* 0x0000001861027812 */ /* 0x000fe400078ef848 */
[--C-:B------:R-:W-:Y:S02]  /*3e20*/  @!P0 SHF.R.U64 R10, R6, 0x10, R7.reuse ;  /* 0x00000010060a8819 */ /* 0x100fe40000001207 */
[----:B------:R-:W-:Y:S02]  /*3e30*/  LOP3.LUT R2, R2, R98, RZ, 0x3c, !PT ;  /* 0x0000006202027212 */ /* 0x000fe400078e3cff */
[----:B------:R-:W-:Y:S02]  /*3e40*/  LOP3.LUT R0, R0, 0x7ffff800, RZ, 0xc0, !PT ;  /* 0x7ffff80000007812 */ /* 0x000fe400078ec0ff */
[----:B------:R-:W-:Y:S02]  /*3e50*/  @!P0 SHF.R.U32.HI R26, RZ, 0x10, R7 ;  /* 0x00000010ff1a8819 */ /* 0x000fe40000011607 */
[----:B------:R-:W-:Y:S01]  /*3e60*/  IADD3 R0, R2, R0, R99 ;  /* 0x0000000002007210 */ /* 0x000fe20007ffe063 */
[----:B------:R-:W-:Y:S01]  /*3e70*/  IMAD.MOV.U32 R2, RZ, RZ, R4 ;  /* 0x000000ffff027224 */ /* 0x000fe200078e0004 */
[--C-:B------:R-:W-:Y:S01]  /*3e80*/  @!P0 SHF.R.U64 R48, R42, 0x10, R43.reuse ;  /* 0x000000102a308819 */ /* 0x100fe2000000122b */
[----:B------:R-:W-:Y:S01]  /*3e90*/  IMAD.MOV.U32 R4, RZ, RZ, R40 ;  /* 0x000000ffff047224 */ /* 0x000fe200078e0028 */
[----:B------:R-:W-:Y:S01]  /*3ea0*/  SHF.L.U32 R0, R0, 0x1, RZ ;  /* 0x0000000100007819 */ /* 0x000fe200000006ff */
[----:B------:R-:W-:Y:S01]  /*3eb0*/  @!P0 HADD2.F32 R42, -RZ, R44.H0_H0 ;  /* 0x2000002cff2a8230 */ /* 0x000fe20000004100 */
[----:B------:R-:W-:Y:S01]  /*3ec0*/  @!P0 SHF.R.U32.HI R50, RZ, 0x10, R43 ;  /* 0x00000010ff328819 */ /* 0x000fe2000001162b */
[----:B------:R-:W-:Y:S01]  /*3ed0*/  @!P0 HADD2.F32 R6, -RZ, R2.H0_H0 ;  /* 0x20000002ff068230 */ /* 0x000fe20000004100 */
[----:B------:R-:W-:Y:S01]  /*3ee0*/  MOV R8, R5 ;  /* 0x0000000500087202 */ /* 0x000fe20000000f00 */
[----:B------:R1:W2:Y:S01]  /*3ef0*/  LDS.128 R56, [R0+0x3100] ;  /* 0x0031000000387984 */ /* 0x0002a20000000c00 */
[----:B------:R-:W-:Y:S01]  /*3f00*/  @!P0 HADD2.F32 R40, -RZ, R4.H0_H0 ;  /* 0x20000004ff288230 */ /* 0x000fe20000004100 */
[----:B------:R-:W-:Y:S01]  /*3f10*/  @!P0 SHF.R.U32.HI R5, RZ, 0x10, R5 ;  /* 0x00000010ff058819 */ /* 0x000fe20000011605 */
[----:B------:R-:W-:Y:S02]  /*3f20*/  @!P0 HADD2.F32 R2, -RZ, R3.H0_H0 ;  /* 0x20000003ff028230 */ /* 0x000fe40000004100 */
[----:B------:R-:W-:Y:S01]  /*3f30*/  @!P0 HADD2.F32 R50, -RZ, R50.H0_H0 ;  /* 0x20000032ff328230 */ /* 0x000fe20000004100 */
[----:B-1----:R-:W-:Y:S05]  /*3f40*/  @!P0 IMAD.MOV.U32 R0, RZ, RZ, R16 ;  /* 0x000000ffff008224 */ /* 0x002fea00078e0010 */
[--C-:B------:R-:W-:Y:S02]  /*3f50*/  @!P0 HADD2.F32 R4, -RZ, R0.reuse.H0_H0 ;  /* 0x20000000ff048230 */ /* 0x100fe40000004100 */
[----:B------:R-:W-:Y:S03]  /*3f60*/  @!P0 HADD2.F32 R3, -RZ, R0.H1_H1 ;  /* 0x30000000ff038230 */ /* 0x000fe60000004100 */
[C---:B------:R-:W-:Y:S01]  /*3f70*/  @!P0 FMUL.FTZ R0, R4.reuse, R6 ;  /* 0x0000000604008220 */ /* 0x040fe20000410000 */
[----:B--2---:R-:W-:Y:S05]  /*3f80*/  @!P0 MOV R41, R56 ;  /* 0x0000003800298202 */ /* 0x004fea0000000f00 */
[--C-:B------:R-:W-:Y:S02]  /*3f90*/  @!P0 HADD2.F32 R7, -RZ, R41.reuse.H0_H0 ;  /* 0x20000029ff078230 */ /* 0x100fe40000004100 */
[----:B------:R-:W-:Y:S03]  /*3fa0*/  @!P0 HADD2.F32 R41, -RZ, R41.H1_H1 ;  /* 0x30000029ff298230 */ /* 0x000fe60000004100 */
[----:B------:R-:W-:Y:S02]  /*3fb0*/  @!P0 FMUL.FTZ R43, R7, R6 ;  /* 0x00000006072b8220 */ /* 0x000fe40000410000 */
[----:B------:R-:W-:Y:S02]  /*3fc0*/  @!P0 FMUL.FTZ R6, R41, R2 ;  /* 0x0000000229068220 */ /* 0x000fe40000410000 */
[----:B------:R-:W-:Y:S02]  /*3fd0*/  @!P0 FFMA.FTZ R77, R4, R40, -R43 ;  /* 0x00000028044d8223 */ /* 0x000fe4000001082b */
[----:B------:R-:W-:Y:S02]  /*3fe0*/  @!P0 IMAD.MOV.U32 R43, RZ, RZ, R57 ;  /* 0x000000ffff2b8224 */ /* 0x000fe400078e0039 */
[C---:B------:R-:W-:Y:S02]  /*3ff0*/  @!P0 FMUL.FTZ R2, R3.reuse, R2 ;  /* 0x0000000203028220 */ /* 0x040fe40000410000 */
[----:B------:R-:W-:Y:S01]  /*4000*/  @!P0 FFMA.FTZ R76, R3, R42, -R6 ;  /* 0x0000002a034c8223 */ /* 0x000fe20000010806 */
[----:B------:R-:W-:Y:S01]  /*4010*/  @!P0 MOV R3, R17 ;  /* 0x0000001100038202 */ /* 0x000fe20000000f00 */
[----:B------:R-:W-:Y:S01]  /*4020*/  @!P0 FFMA.FTZ R0, R7, R40, R0 ;  /* 0x0000002807008223 */ /* 0x000fe20000010000 */
[----:B------:R-:W-:Y:S01]  /*4030*/  @!P0 HADD2.F32 R6, -RZ, R8.H0_H0 ;  /* 0x20000008ff068230 */ /* 0x000fe20000004100 */
[----:B------:R-:W-:Y:S01]  /*4040*/  @!P0 FFMA.FTZ R2, R41, R42, R2 ;  /* 0x0000002a29028223 */ /* 0x000fe20000010002 */
[----:B------:R-:W-:Y:S02]  /*4050*/  @!P0 HADD2.F32 R40, -RZ, R43.H0_H0 ;  /* 0x2000002bff288230 */ /* 0x000fe40000004100 */
[----:B------:R-:W-:Y:S02]  /*4060*/  @!P0 HADD2.F32 R7, -RZ, R5.H0_H0 ;  /* 0x20000005ff078230 */ /* 0x000fe40000004100 */
[----:B------:R-:W-:Y:S01]  /*4070*/  @!P0 HADD2.F32 R4, -RZ, R3.H0_H0 ;  /* 0x20000003ff048230 */ /* 0x000fe20000004100 */
[----:B------:R-:W-:Y:S01]  /*4080*/  @!P0 FMUL.FTZ R8, R40, R6 ;  /* 0x0000000628088220 */ /* 0x000fe20000410000 */
[----:B------:R-:W-:Y:S01]  /*4090*/  @!P0 HADD2.F32 R42, -RZ, R43.H1_H1 ;  /* 0x3000002bff2a8230 */ /* 0x000fe20000004100 */
[----:B------:R-:W-:Y:S01]  /*40a0*/  @!P0 F2FP.PACK_AB R0, R2, R0 ;  /* 0x000000000200823e */ /* 0x000fe200000000ff */
[----:B------:R-:W-:Y:S02]  /*40b0*/  @!P0 HADD2.F32 R41, -RZ, R45.H0_H0 ;  /* 0x2000002dff298230 */ /* 0x000fe40000004100 */
[----:B------:R-:W-:Y:S01]  /*40c0*/  @!P0 HADD2.F32 R5, -RZ, R3.H1_H1 ;  /* 0x30000003ff058230 */ /* 0x000fe20000004100 */
[----:B------:R-:W-:Y:S01]  /*40d0*/  @!P0 FMUL.FTZ R3, R4, R6 ;  /* 0x0000000604038220 */ /* 0x000fe20000410000 */
[----:B------:R-:W-:Y:S01]  /*40e0*/  @!P0 HADD2.F32 R43, -RZ, R46.H0_H0 ;  /* 0x2000002eff2b8230 */ /* 0x000fe20000004100 */
[----:B------:R-:W-:Y:S01]  /*40f0*/  @!P0 FMUL.FTZ R6, R42, R7 ;  /* 0x000000072a068220 */ /* 0x000fe20000410000 */
[----:B------:R-:W-:Y:S01]  /*4100*/  @!P0 MOV R56, R0 ;  /* 0x0000000000388202 */ /* 0x000fe20000000f00 */
[----:B------:R-:W-:Y:S01]  /*4110*/  @!P0 FFMA.FTZ R75, R4, R41, -R8 ;  /* 0x00000029044b8223 */ /* 0x000fe20000010808 */
[----:B------:R-:W-:Y:S01]  /*4120*/  @!P0 HADD2.F32 R8, -RZ, R9.H0_H0 ;  /* 0x20000009ff088230 */ /* 0x000fe20000004100 */
[C---:B------:R-:W-:Y:S01]  /*4130*/  @!P0 FMUL.FTZ R4, R5.reuse, R7 ;  /* 0x0000000705048220 */ /* 0x040fe20000410000 */
[----:B------:R-:W-:Y:S01]  /*4140*/  @!P0 HADD2.F32 R9, -RZ, R10.H0_H0 ;  /* 0x2000000aff098230 */ /* 0x000fe20000004100 */
[----:B------:R-:W-:Y:S01]  /*4150*/  @!P0 IMAD.MOV.U32 R7, RZ, RZ, R58 ;  /* 0x000000ffff078224 */ /* 0x000fe200078e003a */
[----:B------:R-:W-:Y:S01]  /*4160*/  @!P0 HADD2.F32 R45, -RZ, R47.H0_H0 ;  /* 0x2000002fff2d8230 */ /* 0x000fe20000004100 */
[----:B------:R-:W-:Y:S01]  /*4170*/  @!P0 FFMA.FTZ R74, R5, R43, -R6 ;  /* 0x0000002b054a8223 */ /* 0x000fe20000010806 */
[----:B------:R-:W-:Y:S01]  /*4180*/  @!P0 MOV R5, R18 ;  /* 0x0000001200058202 */ /* 0x000fe20000000f00 */
[----:B------:R-:W-:Y:S01]  /*4190*/  @!P0 FFMA.FTZ R3, R40, R41, R3 ;  /* 0x0000002928038223 */ /* 0x000fe20000010003 */
[--C-:B------:R-:W-:Y:S01]  /*41a0*/  @!P0 HADD2.F32 R44, -RZ, R7.reuse.H0_H0 ;  /* 0x20000007ff2c8230 */ /* 0x100fe20000004100 */
[----:B------:R-:W-:Y:S01]  /*41b0*/  @!P0 FFMA.FTZ R4, R42, R43, R4 ;  /* 0x0000002b2a048223 */ /* 0x000fe20000010004 */
[----:B------:R-:W-:Y:S01]  /*41c0*/  @!P0 HADD2.F32 R46, -RZ, R7.H1_H1 ;  /* 0x30000007ff2e8230 */ /* 0x000fe20000004100 */
[----:B------:R-:W-:Y:S01]  /*41d0*/  @!P0 F2FP.PACK_AB R40, R74, R75 ;  /* 0x0000004b4a28823e */ /* 0x000fe200000000ff */
[--C-:B------:R-:W-:Y:S01]  /*41e0*/  @!P0 HADD2.F32 R6, -RZ, R5.reuse.H0_H0 ;  /* 0x20000005ff068230 */ /* 0x100fe20000004100 */
[-C--:B------:R-:W-:Y:S01]  /*41f0*/  @!P0 FMUL.FTZ R51, R44, R8.reuse ;  /* 0x000000082c338220 */ /* 0x080fe20000410000 */
[----:B------:R-:W-:Y:S01]  /*4200*/  @!P0 HADD2.F32 R7, -RZ, R5.H1_H1 ;  /* 0x30000005ff078230 */ /* 0x000fe20000004100 */
[----:B------:R-:W-:Y:S01]  /*4210*/  @!P0 FMUL.FTZ R10, R46, R9 ;  /* 0x000000092e0a8220 */ /* 0x000fe20000410000 */
[----:B------:R-:W-:Y:S01]  /*4220*/  @!P0 HADD2.F32 R47, -RZ, R48.H0_H0 ;  /* 0x20000030ff2f8230 */ /* 0x000fe20000004100 */
[----:B------:R-:W-:Y:S01]  /*4230*/  @!P0 FMUL.FTZ R5, R6, R8 ;  /* 0x0000000806058220 */ /* 0x000fe20000410000 */
[----:B------:R-:W-:Y:S01]  /*4240*/  @!P0 MOV R17, R40 ;  /* 0x0000002800118202 */ /* 0x000fe20000000f00 */
[----:B------:R-:W-:Y:S01]  /*4250*/  @!P0 IMAD.MOV.U32 R8, RZ, RZ, R59 ;  /* 0x000000ffff088224 */ /* 0x000fe200078e003b */
[----:B------:R-:W-:Y:S01]  /*4260*/  @!P0 F2FP.PACK_AB R3, R4, R3 ;  /* 0x000000030403823e */ /* 0x000fe200000000ff */
[----:B------:R-:W-:Y:S02]  /*4270*/  @!P0 FFMA.FTZ R51, R6, R45, -R51 ;  /* 0x0000002d06338223 */ /* 0x000fe40000010833 */
[C---:B------:R-:W-:Y:S01]  /*4280*/  @!P0 FMUL.FTZ R6, R7.reuse, R9 ;  /* 0x0000000907068220 */ /* 0x040fe20000410000 */
[----:B------:R-:W-:Y:S01]  /*4290*/  @!P0 MOV R57, R3 ;  /* 0x0000000300398202 */ /* 0x000fe20000000f00 */
[----:B------:R-:W-:Y:S01]  /*42a0*/  @!P0 FFMA.FTZ R73, R7, R47, -R10 ;  /* 0x0000002f07498223 */ /* 0x000fe2000001080a */
[----:B------:R-:W-:Y:S01]  /*42b0*/  @!P0 MOV R7, R19 ;  /* 0x0000001300078202 */ /* 0x000fe20000000f00 */
[----:B------:R-:W-:Y:S01]  /*42c0*/  @!P0 FFMA.FTZ R5, R44, R45, R5 ;  /* 0x0000002d2c058223 */ /* 0x000fe20000010005 */
[----:B------:R-:W-:Y:S01]  /*42d0*/  @!P0 HADD2.F32 R10, -RZ, R11.H0_H0 ;  /* 0x2000000bff0a8230 */ /* 0x000fe20000004100 */
[----:B------:R-:W-:Y:S01]  /*42e0*/  @!P0 FFMA.FTZ R6, R46, R47, R6 ;  /* 0x0000002f2e068223 */ /* 0x000fe20000010006 */
[----:B------:R-:W-:Y:S02]  /*42f0*/  @!P0 HADD2.F32 R48, -RZ, R8.H0_H0 ;  /* 0x20000008ff308230 */ /* 0x000fe40000004100 */
[----:B------:R-:W-:Y:S02]  /*4300*/  @!P0 HADD2.F32 R11, -RZ, R26.H0_H0 ;  /* 0x2000001aff0b8230 */ /* 0x000fe40000004100 */
[----:B------:R-:W-:Y:S01]  /*4310*/  @!P0 HADD2.F32 R26, -RZ, R8.H1_H1 ;  /* 0x30000008ff1a8230 */ /* 0x000fe20000004100 */
[-C--:B------:R-:W-:Y:S01]  /*4320*/  @!P0 FMUL.FTZ R71, R48, R10.reuse ;  /* 0x0000000a30478220 */ /* 0x080fe20000410000 */
[--C-:B------:R-:W-:Y:S01]  /*4330*/  @!P0 HADD2.F32 R8, -RZ, R7.reuse.H0_H0 ;  /* 0x20000007ff088230 */ /* 0x100fe20000004100 */
[----:B------:R-:W-:Y:S01]  /*4340*/  @!P0 F2FP.PACK_AB R5, R6, R5 ;  /* 0x000000050605823e */ /* 0x000fe200000000ff */
[----:B------:R-:W-:Y:S01]  /*4350*/  @!P0 HADD2.F32 R9, -RZ, R7.H1_H1 ;  /* 0x30000007ff098230 */ /* 0x000fe20000004100 */
[----:B------:R-:W-:Y:S02]  /*4360*/  @!P0 FMUL.FTZ R70, R26, R11 ;  /* 0x0000000b1a468220 */ /* 0x000fe40000410000 */
[C---:B------:R-:W-:Y:S01]  /*4370*/  @!P0 FMUL.FTZ R7, R8.reuse, R10 ;  /* 0x0000000a08078220 */ /* 0x040fe20000410000 */
[----:B------:R-:W-:Y:S01]  /*4380*/  @!P0 F2FP.PACK_AB R10, R73, R51 ;  /* 0x00000033490a823e */ /* 0x000fe200000000ff */
[----:B------:R-:W-:Y:S02]  /*4390*/  @!P0 FFMA.FTZ R71, R8, R49, -R71 ;  /* 0x0000003108478223 */ /* 0x000fe40000010847 */
[C---:B------:R-:W-:Y:S01]  /*43a0*/  @!P0 FMUL.FTZ R8, R9.reuse, R11 ;  /* 0x0000000b09088220 */ /* 0x040fe20000410000 */
[----:B------:R-:W-:Y:S01]  /*43b0*/  @!P0 F2FP.PACK_AB R11, R76, R77 ;  /* 0x0000004d4c0b823e */ /* 0x000fe200000000ff */
[----:B------:R-:W-:Y:S01]  /*43c0*/  @!P0 FFMA.FTZ R7, R48, R49, R7 ;  /* 0x0000003130078223 */ /* 0x000fe20000010007 */
[----:B------:R-:W-:Y:S01]  /*43d0*/  @!P0 MOV R18, R10 ;  /* 0x0000000a00128202 */ /* 0x000fe20000000f00 */
[-C--:B------:R-:W-:Y:S02]  /*43e0*/  @!P0 FFMA.FTZ R70, R9, R50.reuse, -R70 ;  /* 0x0000003209468223 */ /* 0x080fe40000010846 */
[----:B------:R-:W-:Y:S02]  /*43f0*/  @!P0 FFMA.FTZ R8, R26, R50, R8 ;  /* 0x000000321a088223 */ /* 0x000fe40000010008 */
[----:B------:R-:W-:Y:S01]  /*4400*/  @!P0 IMAD.MOV.U32 R16, RZ, RZ, R11 ;  /* 0x000000ffff108224 */ /* 0x000fe200078e000b */
[----:B------:R-:W-:Y:S01]  /*4410*/  @!P0 F2FP.PACK_AB R9, R70, R71 ;  /* 0x000000474609823e */ /* 0x000fe200000000ff */
[----:B------:R-:W-:Y:S01]  /*4420*/  @!P0 IMAD.MOV.U32 R58, RZ, RZ, R5 ;  /* 0x000000ffff3a8224 */ /* 0x000fe200078e0005 */
[----:B------:R-:W-:Y:S03]  /*4430*/  @!P0 F2FP.PACK_AB R7, R8, R7 ;  /* 0x000000070807823e */ /* 0x000fe600000000ff */
[----:B------:R-:W-:Y:S01]  /*4440*/  @!P0 IMAD.MOV.U32 R19, RZ, RZ, R9 ;  /* 0x000000ffff138224 */ /* 0x000fe200078e0009 */
[----:B------:R-:W-:Y:S02]  /*4450*/  @!P0 MOV R59, R7 ;  /* 0x00000007003b8202 */ /* 0x000fe40000000f00 */
[----:B----4-:R-:W-:Y:S04]  /*4460*/  IADD3 R2, P0, R68, R136, RZ ;  /* 0x0000008844027210 */ /* 0x010fe80007f1e0ff */
[----:B---3--:R-:W-:Y:S02]  /*4470*/  IADD3.X R3, R69, R137, RZ, P0, !PT ;  /* 0x0000008945037210 */ /* 0x008fe400007fe4ff */
[C---:B------:R-:W-:Y:S03]  /*4480*/  ISETP.GE.AND P0, PT, R72.reuse, c[0x0][0x1d4], PT ;  /* 0x0000750048007a0c */ /* 0x040fe60003f06270 */
[----:B------:R1:W-:Y:S10]  /*4490*/  ST.E.128 [R2.64], R16 ;  /* 0x0000001002007985 */ /* 0x0003f4000c101d06 */
[----:B------:R-:W-:Y:S05]  /*44a0*/  @!P0 IMAD.WIDE R4, R72, 0x2, R68 ;  /* 0x0000000248048825 */ /* 0x000fea00078e0244 */
[----:B------:R1:W-:Y:S02]  /*44b0*/  @!P0 ST.E.128 [R4.64], R56 ;  /* 0x0000003804008985 */ /* 0x0003e4000c101d06 */
.L_x_85:
[----:B------:R-:W-:Y:S05]  /*44c0*/  BSYNC B0 ;  /* 0x0000000000007941 */ /* 0x000fea0003800000 */
.L_x_84:
[----:B------:R-:W-:Y:S01]  /*44d0*/  ISETP.GE.AND P0, PT, R28, c[0x0][0x1d4], PT ;  /* 0x000075001c007a0c */ /* 0x000fe20003f06270 */
[----:B------:R-:W-:Y:S01]  /*44e0*/  @!UPT UIADD3 URZ, URZ, URZ, URZ ;  /* 0x0000003f3f3ff290 */ /* 0x000fe2000fffe03f */
[----:B------:R-:W-:Y:S11]  /*44f0*/  BSSY B0, `(.L_x_86) ;  /* 0x0000079000007945 */ /* 0x000ff60003800000 */
[----:B------:R-:W-:-:S05]  /*4500*/  @P0 BRA `(.L_x_87) ;  /* 0x0000077000000947 */ /* 0x000fca0003800000 */
[----:B------:R-:W-:Y:S01]  /*4510*/  ISETP.NE.AND P1, PT, R149, RZ, PT ;  /* 0x000000ff9500720c */ /* 0x000fe20003f25270 */
[----:B-1----:R-:W1:Y:S01]  /*4520*/  LDS.128 R16, [R128+0x3100] ;  /* 0x0031000080107984 */ /* 0x002e620000000c00 */
[----:B------:R-:W-:Y:S02]  /*4530*/  ISETP.GE.AND P0, PT, R28, c[0x0][0x27c], PT ;  /* 0x00009f001c007a0c */ /* 0x000fe40003f06270 */
[----:B------:R-:W-:Y:S04]  /*4540*/  SEL R0, R154, R152, !P1 ;  /* 0x000000989a007207 */ /* 0x000fe80004800000 */
[----:B------:R-:W-:Y:S04]  /*4550*/  SHF.R.S32.HI R2, RZ, 0x1f, R0 ;  /* 0x0000001fff027819 */ /* 0x000fe80000011400 */
[----:B------:R-:W-:Y:S03]  /*4560*/  LEA.HI R0, R2, R0, RZ, 0x4 ;  /* 0x0000000002007211 */ /* 0x000fe600078f20ff */
[----:B------:R-:W-:Y:S01]  /*4570*/  @!P0 SHF.R.U64 R3, R12, 0x10, R13 ;  /* 0x000000100c038819 */ /* 0x000fe2000000120d */
[----:B------:R-:W-:Y:S01]  /*4580*/  @!P0 HADD2.F32 R9, -RZ, R64.H0_H0 ;  /* 0x20000040ff098230 */ /* 0x000fe20000004100 */
[----:B------:R-:W-:Y:S01]  /*4590*/  LEA.HI.SX32 R0, R0, R135, 0x1c ;  /* 0x0000008700007211 */ /* 0x000fe200078fe2ff */
[----:B------:R-:W-:Y:S01]  /*45a0*/  @!P0 HADD2.F32 R42, -RZ, R65.H0_H0 ;  /* 0x20000041ff2a8230 */ /* 0x000fe20000004100 */
[----:B------:R-:W-:Y:S01]  /*45b0*/  @!P0 SHF.R.U64 R12, R52, 0x10, R53 ;  /* 0x00000010340c8819 */ /* 0x000fe20000001235 */
[----:B------:R-:W-:Y:S01]  /*45c0*/  @!P0 HADD2.F32 R5, -RZ, R3.H0_H0 ;  /* 0x20000003ff058230 */ /* 0x000fe20000004100 */
[----:B------:R-:W-:Y:S02]  /*45d0*/  SHF.R.S32.HI R2, RZ, 0x1f, R0 ;  /* 0x0000001fff027819 */ /* 0x000fe40000011400 */
[----:B------:R-:W-:Y:S01]  /*45e0*/  SHF.L.U32 R47, R0, 0x3, RZ ;  /* 0x00000003002f7819 */ /* 0x000fe200000006ff */
[----:B------:R-:W-:Y:S01]  /*45f0*/  @!P0 HADD2.F32 R12, -RZ, R12.H0_H0 ;  /* 0x2000000cff0c8230 */ /* 0x000fe20000004100 */
[----:B------:R-:W-:Y:S02]  /*4600*/  LEA.HI R0, R2, R0, RZ, 0x2 ;  /* 0x0000000002007211 */ /* 0x000fe400078f10ff */
[----:B------:R-:W-:Y:S02]  /*4610*/  @!P0 SHF.R.U32.HI R7, RZ, 0x10, R13 ;  /* 0x00000010ff078819 */ /* 0x000fe4000001160d */
[----:B------:R-:W-:Y:S01]  /*4620*/  @!P0 SHF.R.U64 R11, R14, 0x10, R15 ;  /* 0x000000100e0b8819 */ /* 0x000fe2000000120f */
[----:B------:R-:W-:Y:S01]  /*4630*/  IMAD.SHL.U32 R0, R0, 0x200, RZ ;  /* 0x0000020000007824 */ /* 0x000fe200078e00ff */
[----:B------:R-:W-:Y:S01]  /*4640*/  LOP3.LUT R2, R97, 0x18, R47, 0xf8, !PT ;  /* 0x0000001861027812 */ /* 0x000fe200078ef82f */
[----:B------:R-:W-:Y:S01]  /*4650*/  @!P0 HADD2.F32 R7, -RZ, R7.H0_H0 ;  /* 0x20000007ff078230 */ /* 0x000fe20000004100 */
[----:B------:R-:W-:Y:S01]  /*4660*/  @!P0 SHF.R.U32.HI R52, RZ, 0x10, R53 ;  /* 0x00000010ff348819 */ /* 0x000fe20000011635 */
[----:B------:R-:W-:Y:S01]  /*4670*/  @!P0 HADD2.F32 R11, -RZ, R11.H0_H0 ;  /* 0x2000000bff0b8230 */ /* 0x000fe20000004100 */
[----:B------:R-:W-:Y:S02]  /*4680*/  LOP3.LUT R2, R2, R98, RZ, 0x3c, !PT ;  /* 0x0000006202027212 */ /* 0x000fe400078e3cff */
[----:B------:R-:W-:Y:S02]  /*4690*/  LOP3.LUT R0, R0, 0x7ffff800, RZ, 0xc0, !PT ;  /* 0x7ffff80000007812 */ /* 0x000fe400078ec0ff */
[----:B------:R-:W-:Y:S01]  /*46a0*/  @!P0 SHF.R.U32.HI R8, RZ, 0x10, R15 ;  /* 0x00000010ff088819 */ /* 0x000fe2000001160f */
[----:B------:R-:W-:Y:S01]  /*46b0*/  @!P0 HADD2.F32 R15, -RZ, R52.H0_H0 ;  /* 0x20000034ff0f8230 */ /* 0x000fe20000004100 */
[----:B------:R-:W-:Y:S01]  /*46c0*/  IADD3 R0, R2, R0, R99 ;  /* 0x0000000002007210 */ /* 0x000fe20007ffe063 */
[--C-:B------:R-:W-:Y:S01]  /*46d0*/  @!P0 HADD2.F32 R2, -RZ, R29.reuse.H0_H0 ;  /* 0x2000001dff028230 */ /* 0x100fe20000004100 */
[--C-:B------:R-:W-:Y:S01]  /*46e0*/  @!P0 SHF.R.U32.HI R44, RZ, 0x10, R55.reuse ;  /* 0x00000010ff2c8819 */ /* 0x100fe20000011637 */
[----:B------:R-:W-:Y:S01]  /*46f0*/  @!P0 HADD2.F32 R8, -RZ, R8.H0_H0 ;  /* 0x20000008ff088230 */ /* 0x000fe20000004100 */
[----:B------:R-:W-:Y:S02]  /*4700*/  SHF.L.U32 R0, R0, 0x1, RZ ;  /* 0x0000000100007819 */ /* 0x000fe400000006ff */
[----:B------:R-:W-:Y:S01]  /*4710*/  @!P0 SHF.R.U64 R40, R54, 0x10, R55 ;  /* 0x0000001036288819 */ /* 0x000fe20000001237 */
[----:B------:R-:W-:Y:S02]  /*4720*/  @!P0 HADD2.F32 R44, -RZ, R44.H0_H0 ;  /* 0x2000002cff2c8230 */ /* 0x000fe40000004100 */
[----:B------:R1:W2:Y:S02]  /*4730*/  LDS.128 R48, [R0+0x3100] ;  /* 0x0031000000307984 */ /* 0x0002a40000000c00 */
[----:B------:R-:W-:Y:S01]  /*4740*/  @!P0 HADD2.F32 R40, -RZ, R40.H0_H0 ;  /* 0x20000028ff288230 */ /* 0x000fe20000004100 */
[----:B-1----:R-:W-:Y:S05]  /*4750*/  @!P0 IMAD.MOV.U32 R0, RZ, RZ, R16 ;  /* 0x000000ffff008224 */ /* 0x002fea00078e0010 */
[--C-:B------:R-:W-:Y:S02]  /*4760*/  @!P0 HADD2.F32 R4, -RZ, R0.reuse.H0_H0 ;  /* 0x20000000ff048230 */ /* 0x100fe40000004100 */
[----:B------:R-:W-:Y:S03]  /*4770*/  @!P0 HADD2.F32 R3, -RZ, R0.H1_H1 ;  /* 0x30000000ff038230 */ /* 0x000fe60000004100 */
[----:B------:R-:W-:Y:S01]  /*4780*/  @!P0 FMUL.FTZ R0, R4, R2 ;  /* 0x0000000204008220 */ /* 0x000fe20000410000 */
[----:B--2---:R-:W-:Y:S05]  /*4790*/  @!P0 MOV R10, R48 ;  /* 0x00000030000a8202 */ /* 0x004fea0000000f00 */
[--C-:B------:R-:W-:Y:S02]  /*47a0*/  @!P0 HADD2.F32 R6, -RZ, R10.reuse.H0_H0 ;  /* 0x2000000aff068230 */ /* 0x100fe40000004100 */
[----:B------:R-:W-:Y:S03]  /*47b0*/  @!P0 HADD2.F32 R10, -RZ, R10.H1_H1 ;  /* 0x3000000aff0a8230 */ /* 0x000fe60000004100 */
[----:B------:R-:W-:Y:S02]  /*47c0*/  @!P0 FMUL.FTZ R14, R6, R2 ;  /* 0x00000002060e8220 */ /* 0x000fe40000410000 */
[-C--:B------:R-:W-:Y:S02]  /*47d0*/  @!P0 FMUL.FTZ R13, R10, R5.reuse ;  /* 0x000000050a0d8220 */ /* 0x080fe40000410000 */
[C---:B------:R-:W-:Y:S02]  /*47e0*/  @!P0 FMUL.FTZ R2, R3.reuse, R5 ;  /* 0x0000000503028220 */ /* 0x040fe40000410000 */
[----:B------:R-:W-:Y:S02]  /*47f0*/  @!P0 IMAD.MOV.U32 R5, RZ, RZ, R49 ;  /* 0x000000ffff058224 */ /* 0x000fe400078e0031 */
[-C--:B------:R-:W-:Y:S02]  /*4800*/  @!P0 FFMA.FTZ R0, R6, R9.reuse, R0 ;  /* 0x0000000906008223 */ /* 0x080fe40000010000 */
[----:B------:R-:W-:Y:S01]  /*4810*/  @!P0 FFMA.FTZ R57, R4, R9, -R14 ;  /* 0x0000000904398223 */ /* 0x000fe2000001080e */
[----:B------:R-:W-:Y:S01]  /*4820*/  @!P0 MOV R4, R17 ;  /* 0x0000001100048202 */ /* 0x000fe20000000f00 */
[-C--:B------:R-:W-:Y:S01]  /*4830*/  @!P0 FFMA.FTZ R56, R3, R12.reuse, -R13 ;  /* 0x0000000c03388223 */ /* 0x080fe2000001080d */
[----:B------:R-:W-:Y:S01]  /*4840*/  @!P0 HADD2.F32 R3, -RZ, R29.H1_H1 ;  /* 0x3000001dff038230 */ /* 0x000fe20000004100 */
[----:B------:R-:W-:Y:S01]  /*4850*/  @!P0 FFMA.FTZ R2, R10, R12, R2 ;  /* 0x0000000c0a028223 */ /* 0x000fe20000010002 */
[--C-:B------:R-:W-:Y:S01]  /*4860*/  @!P0 HADD2.F32 R12, -RZ, R5.reuse.H0_H0 ;  /* 0x20000005ff0c8230 */ /* 0x100fe20000004100 */
[----:B------:R-:W-:Y:S01]  /*4870*/  @!P0 IMAD.MOV.U32 R9, RZ, RZ, R51 ;  /* 0x000000ffff098224 */ /* 0x000fe200078e0033 */
[----:B------:R-:W-:Y:S02]  /*4880*/  @!P0 HADD2.F32 R14, -RZ, R5.H1_H1 ;  /* 0x30000005ff0e8230 */ /* 0x000fe40000004100 */
[----:B------:R-:W-:Y:S01]  /*4890*/  @!P0 HADD2.F32 R13, -RZ, R64.H1_H1 ;  /* 0x30000040ff0d8230 */ /* 0x000fe20000004100 */
[----:B------:R-:W-:Y:S01]  /*48a0*/  @!P0 F2FP.PACK_AB R0, R2, R0 ;  /* 0x000000000200823e */ /* 0x000fe200000000ff */
[--C-:B------:R-:W-:Y:S01]  /*48b0*/  @!P0 HADD2.F32 R6, -RZ, R4.reuse.H0_H0 ;  /* 0x20000004ff068230 */ /* 0x100fe20000004100 */
[----:B------:R-:W-:Y:S01]  /*48c0*/  @!P0 FMUL.FTZ R10, R14, R7 ;  /* 0x000000070e0a8220 */ /* 0x000fe20000410000 */
[----:B------:R-:W-:Y:S01]  /*48d0*/  @!P0 HADD2.F32 R5, -RZ, R4.H1_H1 ;  /* 0x30000004ff058230 */ /* 0x000fe20000004100 */
[-C--:B------:R-:W-:Y:S01]  /*48e0*/  @!P0 FMUL.FTZ R4, R12, R3.reuse ;  /* 0x000000030c048220 */ /* 0x080fe20000410000 */
[----:B------:R-:W-:Y:S01]  /*48f0*/  @!P0 MOV R48, R0 ;  /* 0x0000000000308202 */ /* 0x000fe20000000f00 */
[C---:B------:R-:W-:Y:S01]  /*4900*/  @!P0 FMUL.FTZ R3, R6.reuse, R3 ;  /* 0x0000000306038220 */ /* 0x040fe20000410000 */
[--C-:B------:R-:W-:Y:S01]  /*4910*/  @!P0 HADD2.F32 R41, -RZ, R9.reuse.H0_H0 ;  /* 0x20000009ff298230 */ /* 0x100fe20000004100 */
[----:B------:R-:W-:Y:S01]  /*4920*/  @!P0 FFMA.FTZ R55, R6, R13, -R4 ;  /* 0x0000000d06378223 */ /* 0x000fe20000010804 */
[----:B------:R-:W-:Y:S01]  /*4930*/  @!P0 HADD2.F32 R43, -RZ, R9.H1_H1 ;  /* 0x30000009ff2b8230 */ /* 0x000fe20000004100 */
[C---:B------:R-:W-:Y:S01]  /*4940*/  @!P0 FMUL.FTZ R4, R5.reuse, R7 ;  /* 0x0000000705048220 */ /* 0x040fe20000410000 */
[--C-:B------:R-:W-:Y:S01]  /*4950*/  @!P0 HADD2.F32 R7, -RZ, R30.reuse.H0_H0 ;  /* 0x2000001eff078230 */ /* 0x100fe20000004100 */
[----:B------:R-:W-:Y:S01]  /*4960*/  @!P0 FFMA.FTZ R54, R5, R15, -R10 ;  /* 0x0000000f05368223 */ /* 0x000fe2000001080a */
[----:B------:R-:W-:Y:S01]  /*4970*/  @!P0 MOV R5, R19 ;  /* 0x0000001300058202 */ /* 0x000fe20000000f00 */
[----:B------:R-:W-:Y:S01]  /*4980*/  @!P0 FMUL.FTZ R10, R43, R8 ;  /* 0x000000082b0a8220 */ /* 0x000fe20000410000 */
[----:B------:R-:W-:Y:S01]  /*4990*/  @!P0 HADD2.F32 R29, -RZ, R65.H1_H1 ;  /* 0x30000041ff1d8230 */ /* 0x000fe20000004100 */
[----:B------:R-:W-:Y:S02]  /*49a0*/  @!P0 FMUL.FTZ R9, R41, R7 ;  /* 0x0000000729098220 */ /* 0x000fe40000410000 */
[----:B------:R-:W-:Y:S01]  /*49b0*/  @!P0 FFMA.FTZ R3, R12, R13, R3 ;  /* 0x0000000d0c038223 */ /* 0x000fe20000010003 */
[--C-:B------:R-:W-:Y:S01]  /*49c0*/  @!P0 HADD2.F32 R6, -RZ, R5.reuse.H0_H0 ;  /* 0x20000005ff068230 */ /* 0x100fe20000004100 */
[----:B------:R-:W-:Y:S01]  /*49d0*/  @!P0 FFMA.FTZ R4, R14, R15, R4 ;  /* 0x0000000f0e048223 */ /* 0x000fe20000010004 */
[----:B------:R-:W-:Y:S01]  /*49e0*/  @!P0 HADD2.F32 R5, -RZ, R5.H1_H1 ;  /* 0x30000005ff058230 */ /* 0x000fe20000004100 */
[----:B------:R-:W-:Y:S02]  /*49f0*/  @!P0 F2FP.PACK_AB R12, R54, R55 ;  /* 0x00000037360c823e */ /* 0x000fe400000000ff */
[----:B------:R-:W-:Y:S01]  /*4a00*/  @!P0 FFMA.FTZ R53, R6, R42, -R9 ;  /* 0x0000002a06358223 */ /* 0x000fe20000010809 */
[----:B------:R-:W-:Y:S01]  /*4a10*/  @!P0 F2FP.PACK_AB R3, R4, R3 ;  /* 0x000000030403823e */ /* 0x000fe200000000ff */
[----:B------:R-:W-:Y:S01]  /*4a20*/  @!P0 IMAD.MOV.U32 R9, RZ, RZ, R50 ;  /* 0x000000ffff098224 */ /* 0x000fe200078e0032 */
[----:B------:R-:W-:Y:S01]  /*4a30*/  @!P0 MOV R17, R12 ;  /* 0x0000000c00118202 */ /* 0x000fe20000000f00 */
[----:B------:R-:W-:Y:S01]  /*4a40*/  @!P0 FMUL.FTZ R7, R6, R7 ;  /* 0x0000000706078220 */ /* 0x000fe20000410000 */
[----:B------:R-:W-:Y:S01]  /*4a50*/  @!P0 MOV R6, R18 ;  /* 0x0000001200068202 */ /* 0x000fe20000000f00 */
[C---:B------:R-:W-:Y:S01]  /*4a60*/  @!P0 FMUL.FTZ R8, R5.reuse, R8 ;  /* 0x0000000805088220 */ /* 0x040fe20000410000 */
[----:B------:R-:W-:Y:S01]  /*4a70*/  @!P0 MOV R49, R3 ;  /* 0x0000000300318202 */ /* 0x000fe20000000f00 */
[----:B------:R-:W-:Y:S01]  /*4a80*/  @!P0 FFMA.FTZ R52, R5, R44, -R10 ;  /* 0x0000002c05348223 */ /* 0x000fe2000001080a */
[----:B------:R-:W-:Y:S02]  /*4a90*/  @!P0 HADD2.F32 R5, -RZ, R30.H1_H1 ;  /* 0x3000001eff058230 */ /* 0x000fe40000004100 */
[--C-:B------:R-:W-:Y:S02]  /*4aa0*/  @!P0 HADD2.F32 R26, -RZ, R9.reuse.H0_H0 ;  /* 0x20000009ff1a8230 */ /* 0x100fe40000004100 */
[--C-:B------:R-:W-:Y:S02]  /*4ab0*/  @!P0 HADD2.F32 R10, -RZ, R6.reuse.H0_H0 ;  /* 0x20000006ff0a8230 */ /* 0x100fe40000004100 */
[----:B------:R-:W-:Y:S02]  /*4ac0*/  @!P0 HADD2.F32 R30, -RZ, R9.H1_H1 ;  /* 0x30000009ff1e8230 */ /* 0x000fe40000004100 */
[----:B------:R-:W-:Y:S01]  /*4ad0*/  @!P0 HADD2.F32 R9, -RZ, R6.H1_H1 ;  /* 0x30000006ff098230 */ /* 0x000fe20000004100 */
[-C--:B------:R-:W-:Y:S02]  /*4ae0*/  @!P0 FMUL.FTZ R6, R26, R5.reuse ;  /* 0x000000051a068220 */ /* 0x080fe40000410000 */
[C---:B------:R-:W-:Y:S02]  /*4af0*/  @!P0 FMUL.FTZ R5, R10.reuse, R5 ;  /* 0x000000050a058220 */ /* 0x040fe40000410000 */
[----:B------:R-:W-:Y:S01]  /*4b00*/  @!P0 FFMA.FTZ R46, R10, R29, -R6 ;  /* 0x0000001d0a2e8223 */ /* 0x000fe20000010806 */
[----:B------:R-:W-:Y:S01]  /*4b10*/  @!P0 F2FP.PACK_AB R10, R52, R53 ;  /* 0x00000035340a823e */ /* 0x000fe200000000ff */
[----:B------:R-:W-:Y:S02]  /*4b20*/  @!P0 FMUL.FTZ R6, R9, R11 ;  /* 0x0000000b09068220 */ /* 0x000fe40000410000 */
[----:B------:R-:W-:Y:S02]  /*4b30*/  @!P0 FFMA.FTZ R5, R26, R29, R5 ;  /* 0x0000001d1a058223 */ /* 0x000fe40000010005 */
[----:B------:R-:W-:Y:S01]  /*4b40*/  @!P0 FMUL.FTZ R45, R30, R11 ;  /* 0x0000000b1e2d8220 */ /* 0x000fe20000410000 */
[----:B------:R-:W-:Y:S01]  /*4b50*/  @!P0 F2FP.PACK_AB R11, R56, R57 ;  /* 0x00000039380b823e */ /* 0x000fe200000000ff */
[----:B------:R-:W-:Y:S02]  /*4b60*/  @!P0 FFMA.FTZ R6, R30, R40, R6 ;  /* 0x000000281e068223 */ /* 0x000fe40000010006 */
[----:B------:R-:W-:Y:S02]  /*4b70*/  @!P0 FFMA.FTZ R7, R41, R42, R7 ;  /* 0x0000002a29078223 */ /* 0x000fe40000010007 */
[----:B------:R-:W-:Y:S01]  /*4b80*/  @!P0 FFMA.FTZ R45, R9, R40, -R45 ;  /* 0x00000028092d8223 */ /* 0x000fe2000001082d */
[----:B------:R-:W-:Y:S01]  /*4b90*/  @!P0 F2FP.PACK_AB R5, R6, R5 ;  /* 0x000000050605823e */ /* 0x000fe200000000ff */
[----:B------:R-:W-:Y:S02]  /*4ba0*/  @!P0 FFMA.FTZ R8, R43, R44, R8 ;  /* 0x0000002c2b088223 */ /* 0x000fe40000010008 */
[----:B------:R-:W-:Y:S01]  /*4bb0*/  @!P0 IMAD.MOV.U32 R16, RZ, RZ, R11 ;  /* 0x000000ffff108224 */ /* 0x000fe200078e000b */
[----:B------:R-:W-:Y:S01]  /*4bc0*/  @!P0 F2FP.PACK_AB R9, R45, R46 ;  /* 0x0000002e2d09823e */ /* 0x000fe200000000ff */
[----:B------:R-:W-:Y:S01]  /*4bd0*/  @!P0 IMAD.MOV.U32 R19, RZ, RZ, R10 ;  /* 0x000000ffff138224 */ /* 0x000fe200078e000a */
[----:B------:R-:W-:Y:S01]  /*4be0*/  @!P0 F2FP.PACK_AB R7, R8, R7 ;  /* 0x000000070807823e */ /* 0x000fe200000000ff */
[----:B------:R-:W-:Y:S01]  /*4bf0*/  @!P0 IMAD.MOV.U32 R50, RZ, RZ, R5 ;  /* 0x000000ffff328224 */ /* 0x000fe200078e0005 */
[----:B------:R-:W-:Y:S02]  /*4c00*/  @!P0 MOV R18, R9 ;  /* 0x0000000900128202 */ /* 0x000fe40000000f00 */
[----:B------:R-:W-:Y:S02]  /*4c10*/  @!P0 MOV R51, R7 ;  /* 0x0000000700338202 */ /* 0x000fe40000000f00 */
[----:B----4-:R-:W-:Y:S04]  /*4c20*/  IADD3 R2, P0, R68, R131, RZ ;  /* 0x0000008344027210 */ /* 0x010fe80007f1e0ff */
[----:B---3--:R-:W-:Y:S02]  /*4c30*/  IADD3.X R3, R69, R132, RZ, P0, !PT ;  /* 0x0000008445037210 */ /* 0x008fe400007fe4ff */
[C---:B------:R-:W-:Y:S03]  /*4c40*/  ISETP.GE.AND P0, PT, R47.reuse, c[0x0][0x1d4], PT ;  /* 0x000075002f007a0c */ /* 0x040fe60003f06270 */
[----:B------:R1:W-:Y:S10]  /*4c50*/  ST.E.128 [R2.64], R16 ;  /* 0x0000001002007985 */ /* 0x0003f4000c101d06 */
[----:B------:R-:W-:Y:S05]  /*4c60*/  @!P0 IMAD.WIDE R4, R47, 0x2, R68 ;  /* 0x000000022f048825 */ /* 0x000fea00078e0244 */
[----:B------:R1:W-:Y:S02]  /*4c70*/  @!P0 ST.E.128 [R4.64], R48 ;  /* 0x0000003004008985 */ /* 0x0003e4000c101d06 */
.L_x_87:
[----:B------:R-:W-:Y:S05]  /*4c80*/  BSYNC B0 ;  /* 0x0000000000007941 */ /* 0x000fea0003800000 */
.L_x_86:
[----:B------:R-:W-:Y:S11]  /*4c90*/  ISETP.GE.AND P0, PT, R27, c[0x0][0x1d4], PT ;  /* 0x000075001b007a0c */ /* 0x000ff60003f06270 */
[----:B------:R-:W-:Y:S02]  /*4ca0*/  @!UPT UIADD3 URZ, URZ, URZ, URZ ;  /* 0x0000003f3f3ff290 */ /* 0x000fe4000fffe03f */
[----:B------:R-:W-:-:S05]  /*4cb0*/  @P0 BRA `(.L_x_71) ;  /* 0x00000a1000000947 */ /* 0x000fca0003800000 */
[----:B------:R-:W-:Y:S01]  /*4cc0*/  ISETP.NE.AND P1, PT, R148, RZ, PT ;  /* 0x000000ff9400720c */ /* 0x000fe20003f25270 */
[----:B------:R-:W-:Y:S01]  /*4cd0*/  LDS.128 R12, [R113+0x3100] ;  /* 0x00310000710c7984 */ /* 0x000fe20000000c00 */
[----:B-1--4-:R-:W-:Y:S02]  /*4ce0*/  IADD3 R50, P0, R68, R129, RZ ;  /* 0x0000008144327210 */ /* 0x012fe40007f1e0ff */
[----:B------:R-:W-:Y:S02]  /*4cf0*/  SEL R0, R154, R152, !P1 ;  /* 0x000000989a007207 */ /* 0x000fe40004800000 */
[----:B---3--:R-:W-:Y:S02]  /*4d00*/  IADD3.X R51, R69, R130, RZ, P0, !PT ;  /* 0x0000008245337210 */ /* 0x008fe400007fe4ff */
[----:B------:R-:W-:Y:S02]  /*4d10*/  SHF.R.S32.HI R2, RZ, 0x1f, R0 ;  /* 0x0000001fff027819 */ /* 0x000fe40000011400 */
[----:B------:R-:W-:Y:S02]  /*4d20*/  ISETP.GE.AND P0, PT, R27, c[0x0][0x27c], PT ;  /* 0x00009f001b007a0c */ /* 0x000fe40003f06270 */
[----:B------:R-:W-:Y:S04]  /*4d30*/  LEA.HI R0, R2, R0, RZ, 0x4 ;  /* 0x0000000002007211 */ /* 0x000fe800078f20ff */
[----:B------:R-:W-:Y:S04]  /*4d40*/  LEA.HI.SX32 R0, R0, R134, 0x1c ;  /* 0x0000008600007211 */ /* 0x000fe800078fe2ff */
[----:B------:R-:W-:Y:S01]  /*4d50*/  SHF.R.S32.HI R2, RZ, 0x1f, R0 ;  /* 0x0000001fff027819 */ /* 0x000fe20000011400 */
[----:B------:R-:W-:Y:S02]  /*4d60*/  IMAD.SHL.U32 R44, R0, 0x8, RZ ;  /* 0x00000008002c7824 */ /* 0x000fe400078e00ff */
[----:B------:R-:W-:Y:S01]  /*4d70*/  @!P0 HADD2.F32 R4, -RZ, R31.H0_H0 ;  /* 0x2000001fff048230 */ /* 0x000fe20000004100 */
[----:B------:R-:W-:Y:S01]  /*4d80*/  LEA.HI R0, R2, R0, RZ, 0x2 ;  /* 0x0000000002007211 */ /* 0x000fe200078f10ff */
[----:B------:R-:W-:Y:S01]  /*4d90*/  @!P0 HADD2.F32 R9, -RZ, R66.H0_H0 ;  /* 0x20000042ff098230 */ /* 0x000fe20000004100 */
[----:B------:R-:W-:Y:S01]  /*4da0*/  LOP3.LUT R2, R97, 0x18, R44, 0xf8, !PT ;  /* 0x0000001861027812 */ /* 0x000fe200078ef82c */
[----:B------:R-:W-:Y:S01]  /*4db0*/  @!P0 HADD2.F32 R29, -RZ, R67.H0_H0 ;  /* 0x20000043ff1d8230 */ /* 0x000fe20000004100 */
[----:B------:R-:W-:Y:S02]  /*4dc0*/  SHF.L.U32 R0, R0, 0x9, RZ ;  /* 0x0000000900007819 */ /* 0x000fe400000006ff */
[----:B------:R-:W-:Y:S02]  /*4dd0*/  LOP3.LUT R2, R2, R98, RZ, 0x3c, !PT ;  /* 0x0000006202027212 */ /* 0x000fe400078e3cff */
[----:B------:R-:W-:Y:S02]  /*4de0*/  LOP3.LUT R0, R0, 0x7ffff800, RZ, 0xc0, !PT ;  /* 0x7ffff80000007812 */ /* 0x000fe400078ec0ff */
[----:B------:R-:W-:Y:S02]  /*4df0*/  @!P0 SHF.R.U64 R16, R60, 0x10, R61 ;  /* 0x000000103c108819 */ /* 0x000fe4000000123d */
[----:B------:R-:W-:Y:S02]  /*4e00*/  IADD3 R0, R2, R0, R99 ;  /* 0x0000000002007210 */ /* 0x000fe40007ffe063 */
[----:B------:R-:W-:Y:S01]  /*4e10*/  @!P0 SHF.R.U64 R11, R22, 0x10, R23 ;  /* 0x00000010160b8819 */ /* 0x000fe20000001217 */
[----:B------:R-:W-:Y:S01]  /*4e20*/  @!P0 HADD2.F32 R16, -RZ, R16.H0_H0 ;  /* 0x20000010ff108230 */ /* 0x000fe20000004100 */
[--C-:B------:R-:W-:Y:S01]  /*4e30*/  @!P0 SHF.R.U64 R2, R20, 0x10, R21.reuse ;  /* 0x0000001014028819 */ /* 0x100fe20000001215 */
[----:B------:R-:W-:Y:S01]  /*4e40*/  IMAD.SHL.U32 R0, R0, 0x2, RZ ;  /* 0x0000000200007824 */ /* 0x000fe200078e00ff */
[----:B------:R-:W-:Y:S01]  /*4e50*/  @!P0 SHF.R.U32.HI R7, RZ, 0x10, R21 ;  /* 0x00000010ff078819 */ /* 0x000fe20000011615 */
[----:B------:R-:W-:Y:S01]  /*4e60*/  @!P0 HADD2.F32 R11, -RZ, R11.H0_H0 ;  /* 0x2000000bff0b8230 */ /* 0x000fe20000004100 */
[----:B------:R-:W-:Y:S01]  /*4e70*/  @!P0 SHF.R.U32.HI R19, RZ, 0x10, R61 ;  /* 0x00000010ff138819 */ /* 0x000fe2000001163d */
[----:B------:R-:W-:Y:S01]  /*4e80*/  @!P0 HADD2.F32 R2, -RZ, R2.H0_H0 ;  /* 0x20000002ff028230 */ /* 0x000fe20000004100 */
[----:B------:R-:W1:Y:S01]  /*4e90*/  LDS.128 R40, [R0+0x3100] ;  /* 0x0031000000287984 */ /* 0x000e620000000c00 */
[----:B------:R-:W-:Y:S01]  /*4ea0*/  @!P0 HADD2.F32 R7, -RZ, R7.H0_H0 ;  /* 0x20000007ff078230 */ /* 0x000fe20000004100 */
[----:B------:R-:W-:Y:S01]  /*4eb0*/  @!P0 SHF.R.U32.HI R20, RZ, 0x10, R63 ;  /* 0x00000010ff148819 */ /* 0x000fe2000001163f */
[----:B------:R-:W-:Y:S01]  /*4ec0*/  @!P0 HADD2.F32 R19, -RZ, R19.H0_H0 ;  /* 0x20000013ff138230 */ /* 0x000fe20000004100 */
[----:B------:R-:W-:Y:S01]  /*4ed0*/  @!P0 SHF.R.U32.HI R8, RZ, 0x10, R23 ;  /* 0x00000010ff088819 */ /* 0x000fe20000011617 */
[----:B------:R-:W-:Y:S01]  /*4ee0*/  @!P0 HADD2.F32 R21, -RZ, R67.H1_H1 ;  /* 0x30000043ff158230 */ /* 0x000fe20000004100 */
[----:B------:R-:W-:Y:S03]  /*4ef0*/  @!P0 SHF.R.U64 R23, R62, 0x10, R63 ;  /* 0x000000103e178819 */ /* 0x000fe6000000123f */
[----:B------:R-:W-:Y:S02]  /*4f00*/  @!P0 HADD2.F32 R8, -RZ, R8.H0_H0 ;  /* 0x20000008ff088230 */ /* 0x000fe40000004100 */
[----:B------:R-:W-:Y:S01]  /*4f10*/  @!P0 HADD2.F32 R23, -RZ, R23.H0_H0 ;  /* 0x20000017ff178230 */ /* 0x000fe20000004100 */
[----:B-1----:R-:W-:Y:S01]  /*4f20*/  @!P0 IMAD.MOV.U32 R3, RZ, RZ, R40 ;  /* 0x000000ffff038224 */ /* 0x002fe200078e0028 */
[----:B------:R-:W-:Y:S04]  /*4f30*/  @!P0 MOV R0, R12 ;  /* 0x0000000c00008202 */ /* 0x000fe80000000f00 */
[--C-:B------:R-:W-:Y:S02]  /*4f40*/  @!P0 HADD2.F32 R6, -RZ, R3.reuse.H0_H0 ;  /* 0x20000003ff068230 */ /* 0x100fe40000004100 */
[--C-:B------:R-:W-:Y:S02]  /*4f50*/  @!P0 HADD2.F32 R5, -RZ, R0.reuse.H0_H0 ;  /* 0x20000000ff058230 */ /* 0x100fe40000004100 */
[----:B------:R-:W-:Y:S01]  /*4f60*/  @!P0 HADD2.F32 R10, -RZ, R3.H1_H1 ;  /* 0x30000003ff0a8230 */ /* 0x000fe20000004100 */
[-C--:B------:R-:W-:Y:S01]  /*4f70*/  @!P0 FMUL.FTZ R17, R6, R4.reuse ;  /* 0x0000000406118220 */ /* 0x080fe20000410000 */
[----:B------:R-:W-:Y:S01]  /*4f80*/  @!P0 HADD2.F32 R3, -RZ, R0.H1_H1 ;  /* 0x30000000ff038230 */ /* 0x000fe20000004100 */
[C---:B------:R-:W-:Y:S02]  /*4f90*/  @!P0 FMUL.FTZ R0, R5.reuse, R4 ;  /* 0x0000000405008220 */ /* 0x040fe40000410000 */
[-C--:B------:R-:W-:Y:S02]  /*4fa0*/  @!P0 FMUL.FTZ R4, R10, R2.reuse ;  /* 0x000000020a048220 */ /* 0x080fe40000410000 */
[----:B------:R-:W-:Y:S01]  /*4fb0*/  @!P0 FFMA.FTZ R53, R5, R9, -R17 ;  /* 0x0000000905358223 */ /* 0x000fe20000010811 */
[----:B------:R-:W-:Y:S01]  /*4fc0*/  @!P0 MOV R5, R41 ;  /* 0x0000002900058202 */ /* 0x000fe20000000f00 */
[C---:B------:R-:W-:Y:S01]  /*4fd0*/  @!P0 FMUL.FTZ R2, R3.reuse, R2 ;  /* 0x0000000203028220 */ /* 0x040fe20000410000 */
[----:B------:R-:W-:Y:S01]  /*4fe0*/  @!P0 HADD2.F32 R17, -RZ, R66.H1_H1 ;  /* 0x30000042ff118230 */ /* 0x000fe20000004100 */
[----:B------:R-:W-:Y:S01]  /*4ff0*/  @!P0 FFMA.FTZ R0, R6, R9, R0 ;  /* 0x0000000906008223 */ /* 0x000fe20000010000 */
[----:B------:R-:W-:Y:S01]  /*5000*/  @!P0 MOV R9, R43 ;  /* 0x0000002b00098202 */ /* 0x000fe20000000f00 */
[-C--:B------:R-:W-:Y:S01]  /*5010*/  @!P0 FFMA.FTZ R52, R3, R16.reuse, -R4 ;  /* 0x0000001003348223 */ /* 0x080fe20000010804 */
[----:B------:R-:W-:Y:S01]  /*5020*/  @!P0 HADD2.F32 R3, -RZ, R31.H1_H1 ;  /* 0x3000001fff038230 */ /* 0x000fe20000004100 */
[----:B------:R-:W-:Y:S01]  /*5030*/  @!P0 IMAD.MOV.U32 R4, RZ, RZ, R13 ;  /* 0x000000ffff048224 */ /* 0x000fe200078e000d */
[--C-:B------:R-:W-:Y:S01]  /*5040*/  @!P0 HADD2.F32 R18, -RZ, R5.reuse.H1_H1 ;  /* 0x30000005ff128230 */ /* 0x100fe20000004100 */
[----:B------:R-:W-:Y:S01]  /*5050*/  @!P0 FFMA.FTZ R2, R10, R16, R2 ;  /* 0x000000100a028223 */ /* 0x000fe20000010002 */
[----:B------:R-:W-:Y:S02]  /*5060*/  @!P0 HADD2.F32 R16, -RZ, R5.H0_H0 ;  /* 0x20000005ff108230 */ /* 0x000fe40000004100 */
[--C-:B------:R-:W-:Y:S01]  /*5070*/  @!P0 HADD2.F32 R5, -RZ, R4.reuse.H1_H1 ;  /* 0x30000004ff058230 */ /* 0x100fe20000004100 */
[----:B------:R-:W-:Y:S01]  /*5080*/  @!P0 FMUL.FTZ R10, R18, R7 ;  /* 0x00000007120a8220 */ /* 0x000fe20000410000 */
[----:B------:R-:W-:Y:S01]  /*5090*/  @!P0 HADD2.F32 R6, -RZ, R4.H0_H0 ;  /* 0x20000004ff068230 */ /* 0x000fe20000004100 */
[----:B------:R-:W-:Y:S01]  /*50a0*/  @!P0 FMUL.FTZ R4, R16, R3 ;  /* 0x0000000310048220 */ /* 0x000fe20000410000 */
[----:B------:R-:W-:Y:S01]  /*50b0*/  @!P0 HADD2.F32 R31, -RZ, R20.H0_H0 ;  /* 0x20000014ff1f8230 */ /* 0x000fe20000004100 */
[C---:B------:R-:W-:Y:S01]  /*50c0*/  @!P0 FFMA.FTZ R48, R5.reuse, R19, -R10 ;  /* 0x0000001305308223 */ /* 0x040fe2000001080a */
[--C-:B------:R-:W-:Y:S01]  /*50d0*/  @!P0 HADD2.F32 R26, -RZ, R9.reuse.H0_H0 ;  /* 0x20000009ff1a8230 */ /* 0x100fe20000004100 */
[----:B------:R-:W-:Y:S01]  /*50e0*/  @!P0 FFMA.FTZ R49, R6, R17, -R4 ;  /* 0x0000001106318223 */ /* 0x000fe20000010804 */
[----:B------:R-:W-:Y:S01]  /*50f0*/  @!P0 HADD2.F32 R30, -RZ, R9.H1_H1 ;  /* 0x30000009ff1e8230 */ /* 0x000fe20000004100 */
[----:B------:R-:W-:Y:S01]  /*5100*/  @!P0 FMUL.FTZ R4, R5, R7 ;  /* 0x0000000705048220 */ /* 0x000fe20000410000 */
[--C-:B------:R-:W-:Y:S01]  /*5110*/  @!P0 HADD2.F32 R7, -RZ, R34.reuse.H0_H0 ;  /* 0x20000022ff078230 */ /* 0x100fe20000004100 */
[----:B------:R-:W-:Y:S01]  /*5120*/  @!P0 IMAD.MOV.U32 R5, RZ, RZ, R15 ;  /* 0x000000ffff058224 */ /* 0x000fe200078e000f */
[----:B------:R-:W-:Y:S01]  /*5130*/  @!P0 F2FP.PACK_AB R0, R2, R0 ;  /* 0x000000000200823e */ /* 0x000fe200000000ff */
[----:B------:R-:W-:Y:S02]  /*5140*/  @!P0 FMUL.FTZ R3, R6, R3 ;  /* 0x0000000306038220 */ /* 0x000fe40000410000 */
[----:B------:R-:W-:Y:S01]  /*5150*/  @!P0 FMUL.FTZ R9, R26, R7 ;  /* 0x000000071a098220 */ /* 0x000fe20000410000 */
[--C-:B------:R-:W-:Y:S01]  /*5160*/  @!P0 HADD2.F32 R6, -RZ, R5.reuse.H0_H0 ;  /* 0x20000005ff068230 */ /* 0x100fe20000004100 */
[----:B------:R-:W-:Y:S01]  /*5170*/  @!P0 FMUL.FTZ R10, R30, R8 ;  /* 0x000000081e0a8220 */ /* 0x000fe20000410000 */
[----:B------:R-:W-:Y:S01]  /*5180*/  @!P0 HADD2.F32 R5, -RZ, R5.H1_H1 ;  /* 0x30000005ff058230 */ /* 0x000fe20000004100 */
[----:B------:R-:W-:Y:S01]  /*5190*/  @!P0 FFMA.FTZ R3, R16, R17, R3 ;  /* 0x0000001110038223 */ /* 0x000fe20000010003 */
[----:B------:R-:W-:Y:S01]  /*51a0*/  @!P0 F2FP.PACK_AB R16, R48, R49 ;  /* 0x000000313010823e */ /* 0x000fe200000000ff */
[C---:B------:R-:W-:Y:S01]  /*51b0*/  @!P0 FFMA.FTZ R47, R6.reuse, R29, -R9 ;  /* 0x0000001d062f8223 */ /* 0x040fe20000010809 */
[----:B------:R-:W-:Y:S01]  /*51c0*/  @!P0 MOV R9, R42 ;  /* 0x0000002a00098202 */ /* 0x000fe20000000f00 */
[----:B------:R-:W-:Y:S01]  /*51d0*/  @!P0 FMUL.FTZ R7, R6, R7 ;  /* 0x0000000706078220 */ /* 0x000fe20000410000 */
[----:B------:R-:W-:Y:S01]  /*51e0*/  @!P0 MOV R40, R0 ;  /* 0x0000000000288202 */ /* 0x000fe20000000f00 */
[----:B------:R-:W-:Y:S02]  /*51f0*/  @!P0 IMAD.MOV.U32 R6, RZ, RZ, R14 ;  /* 0x000000ffff068224 */ /* 0x000fe400078e000e */
[C---:B------:R-:W-:Y:S01]  /*5200*/  @!P0 FMUL.FTZ R8, R5.reuse, R8 ;  /* 0x0000000805088220 */ /* 0x040fe20000410000 */
[--C-:B------:R-:W-:Y:S01]  /*5210*/  @!P0 HADD2.F32 R20, -RZ, R9.reuse.H0_H0 ;  /* 0x20000009ff148230 */ /* 0x100fe20000004100 */
[----:B------:R-:W-:Y:S01]  /*5220*/  @!P0 FFMA.FTZ R46, R5, R31, -R10 ;  /* 0x0000001f052e8223 */ /* 0x000fe2000001080a */
[----:B------:R-:W-:Y:S01]  /*5230*/  @!P0 HADD2.F32 R5, -RZ, R34.H1_H1 ;  /* 0x30000022ff058230 */ /* 0x000fe20000004100 */
[----:B------:R-:W-:Y:S01]  /*5240*/  @!P0 FFMA.FTZ R4, R18, R19, R4 ;  /* 0x0000001312048223 */ /* 0x000fe20000010004 */
[----:B------:R-:W-:Y:S01]  /*5250*/  @!P0 HADD2.F32 R22, -RZ, R9.H1_H1 ;  /* 0x30000009ff168230 */ /* 0x000fe20000004100 */
[----:B------:R-:W-:Y:S01]  /*5260*/  @!P0 IMAD.MOV.U32 R13, RZ, RZ, R16 ;  /* 0x000000ffff0d8224 */ /* 0x000fe200078e0010 */
[--C-:B------:R-:W-:Y:S02]  /*5270*/  @!P0 HADD2.F32 R10, -RZ, R6.reuse.H0_H0 ;  /* 0x20000006ff0a8230 */ /* 0x100fe40000004100 */
[----:B------:R-:W-:Y:S01]  /*5280*/  @!P0 HADD2.F32 R9, -RZ, R6.H1_H1 ;  /* 0x30000006ff098230 */ /* 0x000fe20000004100 */
[----:B------:R-:W-:Y:S01]  /*5290*/  @!P0 FMUL.FTZ R6, R20, R5 ;  /* 0x0000000514068220 */ /* 0x000fe20000410000 */
[----:B------:R-:W-:Y:S01]  /*52a0*/  @!P0 F2FP.PACK_AB R3, R4, R3 ;  /* 0x000000030403823e */ /* 0x000fe200000000ff */
[----:B------:R-:W-:Y:S02]  /*52b0*/  @!P0 FMUL.FTZ R34, R22, R11 ;  /* 0x0000000b16228220 */ /* 0x000fe40000410000 */
[C---:B------:R-:W-:Y:S02]  /*52c0*/  @!P0 FMUL.FTZ R5, R10.reuse, R5 ;  /* 0x000000050a058220 */ /* 0x040fe40000410000 */
[----:B------:R-:W-:Y:S01]  /*52d0*/  @!P0 FFMA.FTZ R45, R10, R21, -R6 ;  /* 0x000000150a2d8223 */ /* 0x000fe20000010806 */
[----:B------:R-:W-:Y:S01]  /*52e0*/  @!P0 F2FP.PACK_AB R10, R46, R47 ;  /* 0x0000002f2e0a823e */ /* 0x000fe200000000ff */
[C---:B------:R-:W-:Y:S02]  /*52f0*/  @!P0 FFMA.FTZ R34, R9.reuse, R23, -R34 ;  /* 0x0000001709228223 */ /* 0x040fe40000010822 */
[----:B------:R-:W-:Y:S01]  /*5300*/  @!P0 FMUL.FTZ R6, R9, R11 ;  /* 0x0000000b09068220 */ /* 0x000fe20000410000 */
[----:B------:R-:W-:Y:S01]  /*5310*/  @!P0 F2FP.PACK_AB R11, R52, R53 ;  /* 0x00000035340b823e */ /* 0x000fe200000000ff */
[----:B------:R-:W-:Y:S01]  /*5320*/  @!P0 FFMA.FTZ R5, R20, R21, R5 ;  /* 0x0000001514058223 */ /* 0x000fe20000010005 */
[----:B------:R-:W-:Y:S01]  /*5330*/  @!P0 F2FP.PACK_AB R9, R34, R45 ;  /* 0x0000002d2209823e */ /* 0x000fe200000000ff */
[----:B------:R-:W-:Y:S01]  /*5340*/  @!P0 FFMA.FTZ R6, R22, R23, R6 ;  /* 0x0000001716068223 */ /* 0x000fe20000010006 */
[----:B------:R-:W-:Y:S01]  /*5350*/  @!P0 MOV R12, R11 ;  /* 0x0000000b000c8202 */ /* 0x000fe20000000f00 */
[----:B------:R-:W-:Y:S01]  /*5360*/  @!P0 FFMA.FTZ R7, R26, R29, R7 ;  /* 0x0000001d1a078223 */ /* 0x000fe20000010007 */
[----:B------:R-:W-:Y:S01]  /*5370*/  @!P0 MOV R14, R9 ;  /* 0x00000009000e8202 */ /* 0x000fe20000000f00 */
[----:B------:R-:W-:Y:S01]  /*5380*/  @!P0 IMAD.MOV.U32 R15, RZ, RZ, R10 ;  /* 0x000000ffff0f8224 */ /* 0x000fe200078e000a */
[----:B------:R-:W-:Y:S01]  /*5390*/  @!P0 F2FP.PACK_AB R5, R6, R5 ;  /* 0x000000050605823e */ /* 0x000fe200000000ff */
[----:B------:R-:W-:Y:S02]  /*53a0*/  @!P0 FFMA.FTZ R8, R30, R31, R8 ;  /* 0x0000001f1e088223 */ /* 0x000fe40000010008 */
[----:B------:R-:W-:Y:S01]  /*53b0*/  @!P0 IMAD.MOV.U32 R41, RZ, RZ, R3 ;  /* 0x000000ffff298224 */ /* 0x000fe200078e0003 */
[----:B------:R1:W-:Y:S01]  /*53c0*/  ST.E.128 [R50.64], R12 ;  /* 0x0000000c32007985 */ /* 0x0003e2000c101d06 */
[----:B------:R-:W-:Y:S02]  /*53d0*/  @!P0 MOV R42, R5 ;  /* 0x00000005002a8202 */ /* 0x000fe40000000f00 */
[----:B------:R-:W-:Y:S04]  /*53e0*/  @!P0 F2FP.PACK_AB R7, R8, R7 ;  /* 0x000000070807823e */ /* 0x000fe800000000ff */
[----:B------:R-:W-:Y:S02]  /*53f0*/  @!P0 MOV R43, R7 ;  /* 0x00000007002b8202 */ /* 0x000fe40000000f00 */
[----:B------:R-:W-:Y:S11]  /*5400*/  ISETP.GE.AND P0, PT, R44, c[0x0][0x1d4], PT ;  /* 0x000075002c007a0c */ /* 0x000ff60003f06270 */
[----:B------:R-:W-:Y:S02]  /*5410*/  @!UPT UIADD3 URZ, URZ, URZ, URZ ;  /* 0x0000003f3f3ff290 */ /* 0x000fe4000fffe03f */
[----:B------:R-:W-:-:S05]  /*5420*/  @P0 BRA `(.L_x_71) ;  /* 0x000002a000000947 */ /* 0x000fca0003800000 */
[C---:B------:R-:W-:Y:S04]  /*5430*/  LEA R2, P0, R44.reuse, R68, 0x1 ;  /* 0x000000442c027211 */ /* 0x040fe800078008ff */
[----:B------:R-:W-:Y:S05]  /*5440*/  LEA.HI.X.SX32 R3, R44, R69, 0x1, P0 ;  /* 0x000000452c037211 */ /* 0x000fea00000f0eff */
[----:B------:R2:W-:Y:S01]  /*5450*/  ST.E.128 [R2.64], R40 ;  /* 0x0000002802007985 */ /* 0x0005e2000c101d06 */
[----:B------:R-:W-:-:S05]  /*5460*/  BRA `(.L_x_71) ;  /* 0x0000026000007947 */ /* 0x000fca0003800000 */
.L_x_67:
[----:B------:R1:W2:Y:S01]  /*5470*/  SHFL.IDX PT, R2, R26, RZ, 0x1e1f ;  /* 0x001e1fff1a027589 */ /* 0x0002a200000e0000 */
[----:B------:R-:W-:Y:S03]  /*5480*/  IMAD.IADD R3, R105, 0x1, -R90 ;  /* 0x0000000169037824 */ /* 0x000fe600078e0a5a */
[----:B------:R1:W3:Y:S02]  /*5490*/  SHFL.IDX PT, R0, R29, RZ, 0x1e1f ;  /* 0x001e1fff1d007589 */ /* 0x0002e400000e0000 */
[----:B------:R-:W-:Y:S04]  /*54a0*/  IMNMX R84, R3, 0x40, PT ;  /* 0x0000004003547817 */ /* 0x000fe80003800200 */
[----:B------:R-:W-:Y:S11]  /*54b0*/  ISETP.GT.AND P0, PT, R84, R91, PT ;  /* 0x0000005b5400720c */ /* 0x000ff60003f04270 */
[----:B------:R-:W-:Y:S02]  /*54c0*/  @!UPT UIADD3 URZ, URZ, URZ, URZ ;  /* 0x0000003f3f3ff290 */ /* 0x000fe4000fffe03f */
[----:B------:R-:W-:-:S05]  /*54d0*/  @!P0 BRA `(.L_x_71) ;  /* 0x000001f000008947 */ /* 0x000fca0003800000 */
[----:B------:R-:W-:Y:S02]  /*54e0*/  ISETP.GE.AND P2, PT, R24, c[0x0][0x1d4], PT ;  /* 0x0000750018007a0c */ /* 0x000fe40003f46270 */
[----:B------:R-:W-:Y:S02]  /*54f0*/  ISETP.GE.AND P1, PT, R28, c[0x0][0x1d4], PT ;  /* 0x000075001c007a0c */ /* 0x000fe40003f26270 */
[----:B------:R-:W-:Y:S02]  /*5500*/  ISETP.GE.AND P4, PT, R27, c[0x0][0x1d4], PT ;  /* 0x000075001b007a0c */ /* 0x000fe40003f86270 */
[----:B------:R-:W-:Y:S07]  /*5510*/  ISETP.GE.AND P3, PT, R94, c[0x0][0x1d4], PT ;  /* 0x000075005e007a0c */ /* 0x000fee0003f66270 */
[----:B------:R-:W4:Y:S01]  /*5520*/  @!P2 LDS.128 R12, [R80+0x3000] ;  /* 0x00300000500ca984 */ /* 0x000f220000000c00 */
[C---:B---3--:R-:W-:Y:S04]  /*5530*/  @!P2 LEA R6, P0, R24.reuse, R0, 0x1 ;  /* 0x000000001806a211 */ /* 0x048fe800078008ff */
[----:B--2---:R-:W-:Y:S02]  /*5540*/  @!P2 LEA.HI.X R7, R24, R2, R25, 0x1, P0 ;  /* 0x000000021807a211 */ /* 0x004fe400000f0c19 */
[C---:B------:R-:W-:Y:S04]  /*5550*/  @!P1 LEA R4, P0, R86.reuse, R0, 0x1 ;  /* 0x0000000056049211 */ /* 0x040fe800078008ff */
[----:B------:R-:W-:Y:S02]  /*5560*/  @!P1 LEA.HI.X R5, R86, R2, R101, 0x1, P0 ;  /* 0x0000000256059211 */ /* 0x000fe400000f0c65 */
[C---:B------:R-:W-:Y:S04]  /*5570*/  @!P4 LEA R10, P0, R85.reuse, R0, 0x1 ;  /* 0x00000000550ac211 */ /* 0x040fe800078008ff */
[----:B------:R-:W-:Y:S02]  /*5580*/  @!P4 LEA.HI.X R11, R85, R2, R100, 0x1, P0 ;  /* 0x00000002550bc211 */ /* 0x000fe400000f0c64 */
[C---:B------:R-:W-:Y:S04]  /*5590*/  @!P3 LEA R8, P0, R89.reuse, R0, 0x1 ;  /* 0x000000005908b211 */ /* 0x040fe800078008ff */
[----:B------:R-:W-:Y:S01]  /*55a0*/  @!P3 LEA.HI.X R9, R89, R2, R104, 0x1, P0 ;  /* 0x000000025909b211 */ /* 0x000fe200000f0c68 */
[----:B----4-:R-:W-:Y:S04]  /*55b0*/  @!P2 ST.E.128 [R6.64], R12 ;  /* 0x0000000c0600a985 */ /* 0x010fe8000c101d06 */
[----:B------:R-:W2:Y:S04]  /*55c0*/  @!P1 LDS.128 R12, [R81+0x3000] ;  /* 0x00300000510c9984 */ /* 0x000ea80000000c00 */
[----:B--2---:R2:W-:Y:S01]  /*55d0*/  @!P1 ST.E.128 [R4.64], R12 ;  /* 0x0000000c04009985 */ /* 0x0045e2000c101d06 */
[----:B------:R-:W-:Y:S03]  /*55e0*/  ISETP.GE.AND P1, PT, R93, c[0x0][0x1d4], PT ;  /* 0x000075005d007a0c */ /* 0x000fe60003f26270 */
[----:B------:R-:W3:Y:S10]  /*55f0*/  @!P4 LDS.128 R12, [R80+0x4000] ;  /* 0x00400000500cc984 */ /* 0x000ef40000000c00 */
[C---:B------:R-:W-:Y:S04]  /*5600*/  @!P1 LEA R6, P0, R88.reuse, R0, 0x1 ;  /* 0x0000000058069211 */ /* 0x040fe800078008ff */
[----:B------:R-:W-:Y:S02]  /*5610*/  @!P1 LEA.HI.X R7, R88, R2, R103, 0x1, P0 ;  /* 0x0000000258079211 */ /* 0x000fe400000f0c67 */
[----:B------:R-:W-:Y:S11]  /*5620*/  ISETP.GE.AND P0, PT, R92, c[0x0][0x1d4], PT ;  /* 0x000075005c007a0c */ /* 0x000ff60003f06270 */
[----:B------:R-:W-:Y:S02]  /*5630*/  @!UPT UIADD3 URZ, URZ, URZ, URZ ;  /* 0x0000003f3f3ff290 */ /* 0x000fe4000fffe03f */
[C---:B--2---:R-:W-:Y:S04]  /*5640*/  @!P0 LEA R4, P2, R87.reuse, R0, 0x1 ;  /* 0x0000000057048211 */ /* 0x044fe800078408ff */
[----:B------:R-:W-:Y:S01]  /*5650*/  @!P0 LEA.HI.X R5, R87, R2, R102, 0x1, P2 ;  /* 0x0000000257058211 */ /* 0x000fe200010f0c66 */
[----:B---3--:R-:W-:Y:S04]  /*5660*/  @!P4 ST.E.128 [R10.64], R12 ;  /* 0x0000000c0a00c985 */ /* 0x008fe8000c101d06 */
[----:B------:R-:W2:Y:S04]  /*5670*/  @!P3 LDS.128 R12, [R81+0x4000] ;  /* 0x00400000510cb984 */ /* 0x000ea80000000c00 */
[----:B--2---:R-:W-:Y:S04]  /*5680*/  @!P3 ST.E.128 [R8.64], R12 ;  /* 0x0000000c0800b985 */ /* 0x004fe8000c101d06 */
[----:B------:R-:W2:Y:S04]  /*5690*/  @!P1 LDS.128 R8, [R80+0x5000] ;  /* 0x0050000050089984 */ /* 0x000ea80000000c00 */
[----:B--2---:R-:W-:Y:S04]  /*56a0*/  @!P1 ST.E.128 [R6.64], R8 ;  /* 0x0000000806009985 */ /* 0x004fe8000c101d06 */
[----:B------:R-:W2:Y:S04]  /*56b0*/  @!P0 LDS.128 R8, [R81+0x5000] ;  /* 0x0050000051088984 */ /* 0x000ea80000000c00 */
[----:B--2---:R2:W-:Y:S02]  /*56c0*/  @!P0 ST.E.128 [R4.64], R8 ;  /* 0x0000000804008985 */ /* 0x0045e4000c101d06 */
.L_x_71:
[----:B------:R-:W-:Y:S05]  /*56d0*/  BSYNC B1 ;  /* 0x0000000000017941 */ /* 0x000fea0003800000 */
.L_x_66:
[----:B---3--:R-:W-:Y:S01]  /*56e0*/  IMAD.IADD R0, R147, 0x1, -R90 ;  /* 0x0000000193007824 */ /* 0x008fe200078e0a5a */
[----:B-12--5:R-:W-:Y:S01]  /*56f0*/  LEA R2, P0, R78, R108, 0x6 ;  /* 0x0000006c4e027211 */ /* 0x026fe200078030ff */
[----:B------:R-:W-:Y:S01]  /*5700*/  IMAD R6, R95, c[0x0][0x208], RZ ;  /* 0x000082005f067a24 */ /* 0x000fe200078e02ff */
[----:B------:R-:W-:Y:S01]  /*5710*/  ISETP.NE.AND P3, PT, R112, RZ, PT ;  /* 0x000000ff7000720c */ /* 0x000fe20003f65270 */
[C---:B------:R-:W-:Y:S01]  /*5720*/  IMAD.WIDE.U32 R4, R83.reuse, c[0x0][0x208], RZ ;  /* 0x0000820053047a25 */ /* 0x040fe200078e00ff */
[----:B------:R-:W-:Y:S01]  /*5730*/  LEA.HI.X.SX32 R3, R78, R109, 0x6, P0 ;  /* 0x0000006d4e037211 */ /* 0x000fe200000f36ff */
[----:B------:R-:W-:Y:S01]  /*5740*/  BSSY B0, `(.L_x_88) ;  /* 0x000004e000007945 */ /* 0x000fe20003800000 */
[----:B------:R-:W-:Y:S01]  /*5750*/  ISETP.GE.AND P0, PT, R0, 0x21, PT ;  /* 0x000000210000780c */ /* 0x000fe20003f06270 */
[----:B------:R-:W-:Y:S05]  /*5760*/  IMAD R6, R83, c[0x0][0x20c], R6 ;  /* 0x0000830053067a24 */ /* 0x000fea00078e0206 */
[----:B------:R-:W-:Y:S01]  /*5770*/  IADD3 R5, R5, R6, RZ ;  /* 0x0000000605057210 */ /* 0x000fe20007ffe0ff */
[----:B------:R-:W-:Y:S04]  /*5780*/  IMAD R6, R96, c[0x0][0x218], RZ ;  /* 0x0000860060067a24 */ /* 0x000fe800078e02ff */
[----:B------:R-:W-:Y:S02]  /*5790*/  IMAD.WIDE.U32 R4, R82, c[0x0][0x218], R4 ;  /* 0x0000860052047a25 */ /* 0x000fe400078e0004 */
[----:B------:R-:W-:Y:S02]  /*57a0*/  @P0 IADD3 R11, P1, R2, 0x20, RZ ;  /* 0x00000020020b0810 */ /* 0x000fe40007f3e0ff */
[----:B------:R-:W-:Y:S03]  /*57b0*/  IMAD R6, R82, c[0x0][0x21c], R6 ;  /* 0x0000870052067a24 */ /* 0x000fe600078e0206 */
[----:B------:R-:W-:Y:S01]  /*57c0*/  @P0 IMAD.X R12, RZ, RZ, R3, P1 ;  /* 0x000000ffff0c0224 */ /* 0x000fe200008e0603 */
[----:B------:R-:W-:Y:S04]  /*57d0*/  IADD3 R8, P1, R166, R4, RZ ;  /* 0x00000004a6087210 */ /* 0x000fe80007f3e0ff */
[----:B------:R-:W-:Y:S02]  /*57e0*/  IADD3.X R9, R145, R5, R6, P1, !PT ;  /* 0x0000000591097210 */ /* 0x000fe40000ffe406 */
[----:B------:R-:W-:Y:S11]  /*57f0*/  ISETP.GE.AND P1, PT, R0, 0x1, PT ;  /* 0x000000010000780c */ /* 0x000ff60003f26270 */
[----:B------:R-:W-:Y:S02]  /*5800*/  @!UPT UIADD3 URZ, URZ, URZ, URZ ;  /* 0x0000003f3f3ff290 */ /* 0x000fe4000fffe03f */
[----:B------:R-:W-:Y:S01]  /*5810*/  @P1 MOV R5, R110 ;  /* 0x0000006e00051202 */ /* 0x000fe20000000f00 */
[----:B------:R-:W-:Y:S02]  /*5820*/  @P1 IMAD.MOV.U32 R4, RZ, RZ, R106 ;  /* 0x000000ffff041224 */ /* 0x000fe400078e006a */
[----:B------:R-:W-:Y:S02]  /*5830*/  @P1 IMAD R0, R3, c[0x0][0x258], RZ ;  /* 0x0000960003001a24 */ /* 0x000fe400078e02ff */
[C---:B------:R-:W-:Y:S04]  /*5840*/  @P1 IMAD.WIDE.U32 R4, R2.reuse, c[0x0][0x258], R4 ;  /* 0x0000960002041a25 */ /* 0x040fe800078e0004 */
[----:B------:R-:W-:Y:S01]  /*5850*/  @P1 IMAD R2, R2, c[0x0][0x25c], R0 ;  /* 0x0000970002021a24 */ /* 0x000fe200078e0200 */
[----:B------:R-:W-:Y:S01]  /*5860*/  @P1 LEA R6, P2, R4, c[0x0][0x250], 0x1 ;  /* 0x0000940004061a11 */ /* 0x000fe200078408ff */
[----:B------:R-:W-:Y:S02]  /*5870*/  @P0 IMAD.MOV.U32 R3, RZ, RZ, R110 ;  /* 0x000000ffff030224 */ /* 0x000fe400078e006e */
[----:B------:R-:W-:Y:S02]  /*5880*/  @P1 IMAD.IADD R2, R5, 0x1, R2 ;  /* 0x0000000105021824 */ /* 0x000fe400078e0202 */
[----:B------:R-:W-:Y:S03]  /*5890*/  @P0 IMAD R0, R12, c[0x0][0x258], RZ ;  /* 0x000096000c000a24 */ /* 0x000fe600078e02ff */
[----:B------:R-:W-:Y:S01]  /*58a0*/  @P1 LEA.HI.X R7, R4, c[0x0][0x254], R2, 0x1, P2 ;  /* 0x0000950004071a11 */ /* 0x000fe200010f0c02 */
[C---:B------:R-:W-:Y:S01]  /*58b0*/  @P0 IMAD R0, R11.reuse, c[0x0][0x25c], R0 ;  /* 0x000097000b000a24 */ /* 0x040fe200078e0200 */
[----:B------:R-:W-:Y:S02]  /*58c0*/  @P0 MOV R2, R106 ;  /* 0x0000006a00020202 */ /* 0x000fe40000000f00 */
[C---:B------:R-:W-:Y:S01]  /*58d0*/  LEA R10, P2, R8.reuse, c[0x0][0x1f8], 0x1 ;  /* 0x00007e00080a7a11 */ /* 0x040fe200078408ff */
[----:B------:R-:W-:Y:S01]  /*58e0*/  @!PT LDS RZ, [RZ] ;  /* 0x00000000fffff984 */ /* 0x000fe20000000800 */
[----:B------:R-:W-:Y:S01]  /*58f0*/  @!PT LDS RZ, [RZ] ;  /* 0x00000000fffff984 */ /* 0x000fe20000000800 */
[----:B------:R-:W-:Y:S01]  /*5900*/  @!PT LDS RZ, [RZ] ;  /* 0x00000000fffff984 */ /* 0x000fe20000000800 */
[----:B------:R1:W-:Y:S02]  /*5910*/  @P1 LDGSTS.E.BYPASS.LTC128B.128 [R79+0x100], [R6.64], !P3 ;  /* 0x00100000064f1fae */ /* 0x0003e4000d901d46 */
[----:B------:R-:W-:Y:S01]  /*5920*/  @P0 IMAD.WIDE.U32 R2, R11, c[0x0][0x258], R2 ;  /* 0x000096000b020a25 */ /* 0x000fe200078e0002 */
[----:B------:R-:W-:Y:S01]  /*5930*/  LEA.HI.X R8, R8, c[0x0][0x1fc], R9, 0x1, P2 ;  /* 0x00007f0008087a11 */ /* 0x000fe200010f0c09 */
[----:B------:R1:W-:Y:S03]  /*5940*/  @P1 LDGSTS.E.BYPASS.LTC128B.128 [R79+0x1100], [R6.64+0x40], !P6 ;  /* 0x01100040064f1fae */ /* 0x0003e6000f101d46 */
[C---:B------:R-:W-:Y:S01]  /*5950*/  @P0 LEA R4, P2, R2.reuse, c[0x0][0x250], 0x1 ;  /* 0x0000940002040a11 */ /* 0x040fe200078408ff */
[----:B------:R1:W-:Y:S01]  /*5960*/  @P1 LDGSTS.E.BYPASS.LTC128B.128 [R79+0x2100], [R6.64+0x80], !P5 ;  /* 0x02100080064f1fae */ /* 0x0003e2000e901d46 */
[----:B------:R-:W-:Y:S04]  /*5970*/  @P0 IADD3 R0, R3, R0, RZ ;  /* 0x0000000003000210 */ /* 0x000fe80007ffe0ff */
[----:B------:R-:W-:Y:S02]  /*5980*/  @P0 LEA.HI.X R5, R2, c[0x0][0x254], R0, 0x1, P2 ;  /* 0x0000950002050a11 */ /* 0x000fe400010f0c00 */
[----:B------:R1:W2:Y:S04]  /*5990*/  SHFL.IDX PT, R0, R10, RZ, 0x1e1f ;  /* 0x001e1fff0a007589 */ /* 0x0002a800000e0000 */
[----:B------:R1:W-:Y:S04]  /*59a0*/  @P0 LDGSTS.E.BYPASS.LTC128B.128 [R79+0x900], [R4.64], !P3 ;  /* 0x00900000044f0fae */ /* 0x0003e8000d901d46 */
[----:B------:R1:W-:Y:S04]  /*59b0*/  @P0 LDGSTS.E.BYPASS.LTC128B.128 [R79+0x1900], [R4.64+0x40], !P6 ;  /* 0x01900040044f0fae */ /* 0x0003e8000f101d46 */
[----:B------:R1:W-:Y:S01]  /*59c0*/  @P0 LDGSTS.E.BYPASS.LTC128B.128 [R79+0x2900], [R4.64+0x80], !P5 ;  /* 0x02900080044f0fae */ /* 0x0003e2000e901d46 */
[----:B------:R-:W-:Y:S03]  /*59d0*/  ISETP.GT.AND P0, PT, R84, R91, PT ;  /* 0x0000005b5400720c */ /* 0x000fe60003f04270 */
[----:B------:R-:W0:Y:S04]  /*59e0*/  LDGDEPBAR ;  /* 0x00000000000079af */ /* 0x000e280000000000 */
[----:B------:R1:W3:Y:S01]  /*59f0*/  SHFL.IDX PT, R2, R8, RZ, 0x1e1f ;  /* 0x001e1fff08027589 */ /* 0x0002e200000e0000 */
[----:B------:R-:W-:Y:S04]  /*5a00*/  DEPBAR.LE SB0, 0x0 ;  /* 0x000080000000791a */ /* 0x000fe80000000000 */
[----:B------:R-:W-:Y:S06]  /*5a10*/  BAR.SYNC.DEFER_BLOCKING 0x0 ;  /* 0x0000000000007b1d */ /* 0x000fec0000010000 */
[----:B------:R-:W-:-:S05]  /*5a20*/  @!P0 BRA `(.L_x_89) ;  /* 0x000001f000008947 */ /* 0x000fca0003800000 */
[----:B-123--:R-:W-:Y:S02]  /*5a30*/  ISETP.GE.AND P2, PT, R24, c[0x0][0x1d4], PT ;  /* 0x0000750018007a0c */ /* 0x00efe40003f46270 */
[----:B------:R-:W-:Y:S02]  /*5a40*/  ISETP.GE.AND P1, PT, R28, c[0x0][0x1d4], PT ;  /* 0x000075001c007a0c */ /* 0x000fe40003f26270 */
[----:B------:R-:W-:Y:S02]  /*5a50*/  ISETP.GE.AND P4, PT, R27, c[0x0][0x1d4], PT ;  /* 0x000075001b007a0c */ /* 0x000fe40003f86270 */
[----:B------:R-:W-:Y:S07]  /*5a60*/  ISETP.GE.AND P3, PT, R94, c[0x0][0x1d4], PT ;  /* 0x000075005e007a0c */ /* 0x000fee0003f66270 */
[----:B------:R-:W1:Y:S01]  /*5a70*/  @!P2 LDS.128 R12, [R80] ;  /* 0x00000000500ca984 */ /* 0x000e620000000c00 */
[C---:B------:R-:W-:Y:S04]  /*5a80*/  @!P2 LEA R6, P0, R24.reuse, R0, 0x1 ;  /* 0x000000001806a211 */ /* 0x040fe800078008ff */
[----:B------:R-:W-:Y:S02]  /*5a90*/  @!P2 LEA.HI.X R7, R24, R2, R25, 0x1, P0 ;  /* 0x000000021807a211 */ /* 0x000fe400000f0c19 */
[C---:B------:R-:W-:Y:S04]  /*5aa0*/  @!P1 LEA R4, P0, R86.reuse, R0, 0x1 ;  /* 0x0000000056049211 */ /* 0x040fe800078008ff */
[----:B------:R-:W-:Y:S02]  /*5ab0*/  @!P1 LEA.HI.X R5, R86, R2, R101, 0x1, P0 ;  /* 0x0000000256059211 */ /* 0x000fe400000f0c65 */
[C---:B------:R-:W-:Y:S04]  /*5ac0*/  @!P4 LEA R10, P0, R85.reuse, R0, 0x1 ;  /* 0x00000000550ac211 */ /* 0x040fe800078008ff */
[----:B------:R-:W-:Y:S02]  /*5ad0*/  @!P4 LEA.HI.X R11, R85, R2, R100, 0x1, P0 ;  /* 0x00000002550bc211 */ /* 0x000fe400000f0c64 */
[C---:B------:R-:W-:Y:S04]  /*5ae0*/  @!P3 LEA R8, P0, R89.reuse, R0, 0x1 ;  /* 0x000000005908b211 */ /* 0x040fe800078008ff */
[----:B------:R-:W-:Y:S01]  /*5af0*/  @!P3 LEA.HI.X R9, R89, R2, R104, 0x1, P0 ;  /* 0x000000025909b211 */ /* 0x000fe200000f0c68 */
[----:B-1----:R-:W-:Y:S04]  /*5b00*/  @!P2 ST.E.128 [R6.64], R12 ;  /* 0x0000000c0600a985 */ /* 0x002fe8000c101d06 */
[----:B------:R-:W1:Y:S04]  /*5b10*/  @!P1 LDS.128 R12, [R81] ;  /* 0x00000000510c9984 */ /* 0x000e680000000c00 */
[----:B-1----:R1:W-:Y:S01]  /*5b20*/  @!P1 ST.E.128 [R4.64], R12 ;  /* 0x0000000c04009985 */ /* 0x0023e2000c101d06 */
[----:B------:R-:W-:Y:S03]  /*5b30*/  ISETP.GE.AND P1, PT, R93, c[0x0][0x1d4], PT ;  /* 0x000075005d007a0c */ /* 0x000fe60003f26270 */
[----:B------:R-:W2:Y:S10]  /*5b40*/  @!P4 LDS.128 R12, [R80+0x1000] ;  /* 0x00100000500cc984 */ /* 0x000eb40000000c00 */
[C---:B------:R-:W-:Y:S04]  /*5b50*/  @!P1 LEA R6, P0, R88.reuse, R0, 0x1 ;  /* 0x0000000058069211 */ /* 0x040fe800078008ff */
[----:B------:R-:W-:Y:S02]  /*5b60*/  @!P1 LEA.HI.X R7, R88, R2, R103, 0x1, P0 ;  /* 0x0000000258079211 */ /* 0x000fe400000f0c67 */
[----:B------:R-:W-:Y:S11]  /*5b70*/  ISETP.GE.AND P0, PT, R92, c[0x0][0x1d4], PT ;  /* 0x000075005c007a0c */ /* 0x000ff60003f06270 */
[----:B------:R-:W-:Y:S02]  /*5b80*/  @!UPT UIADD3 URZ, URZ, URZ, URZ ;  /* 0x0000003f3f3ff290 */ /* 0x000fe4000fffe03f */
[C---:B-1----:R-:W-:Y:S04]  /*5b90*/  @!P0 LEA R4, P2, R87.reuse, R0, 0x1 ;  /* 0x0000000057048211 */ /* 0x042fe800078408ff */
[----:B------:R-:W-:Y:S01]  /*5ba0*/  @!P0 LEA.HI.X R5, R87, R2, R102, 0x1, P2 ;  /* 0x0000000257058211 */ /* 0x000fe200010f0c66 */
[----:B--2---:R-:W-:Y:S04]  /*5bb0*/  @!P4 ST.E.128 [R10.64], R12 ;  /* 0x0000000c0a00c985 */ /* 0x004fe8000c101d06 */
[----:B------:R-:W1:Y:S04]  /*5bc0*/  @!P3 LDS.128 R12, [R81+0x1000] ;  /* 0x00100000510cb984 */ /* 0x000e680000000c00 */
[----:B-1----:R-:W-:Y:S04]  /*5bd0*/  @!P3 ST.E.128 [R8.64], R12 ;  /* 0x0000000c0800b985 */ /* 0x002fe8000c101d06 */
[----:B------:R-:W1:Y:S04]  /*5be0*/  @!P1 LDS.128 R8, [R80+0x2000] ;  /* 0x0020000050089984 */ /* 0x000e680000000c00 */
[----:B-1----:R-:W-:Y:S04]  /*5bf0*/  @!P1 ST.E.128 [R6.64], R8 ;  /* 0x0000000806009985 */ /* 0x002fe8000c101d06 */
[----:B------:R-:W1:Y:S04]  /*5c00*/  @!P0 LDS.128 R8, [R81+0x2000] ;  /* 0x0020000051088984 */ /* 0x000e680000000c00 */
[----:B-1----:R1:W-:Y:S02]  /*5c10*/  @!P0 ST.E.128 [R4.64], R8 ;  /* 0x0000000804008985 */ /* 0x0023e4000c101d06 */
.L_x_89:
[----:B-123--:R-:W-:Y:S05]  /*5c20*/  BSYNC B0 ;  /* 0x0000000000007941 */ /* 0x00efea0003800000 */
.L_x_88:
[C---:B------:R-:W-:Y:S02]  /*5c30*/  ISETP.GT.AND P0, PT, R78.reuse, R144, PT ;  /* 0x000000904e00720c */ /* 0x040fe40003f04270 */
[----:B------:R-:W-:Y:S02]  /*5c40*/  IADD3 R78, R78, -0x1, RZ ;  /* 0xffffffff4e4e7810 */ /* 0x000fe40007ffe0ff */
[----:B------:R-:W-:Y:S09]  /*5c50*/  ISETP.NE.AND P2, PT, R112, RZ, PT ;  /* 0x000000ff7000720c */ /* 0x000ff20003f45270 */
[----:B------:R-:W-:Y:S01]  /*5c60*/  @P0 SHF.R.S32.HI R4, RZ, 0x1f, R78 ;  /* 0x0000001fff040819 */ /* 0x000fe2000001144e */
[----:B------:R-:W-:Y:S02]  /*5c70*/  @P0 IMAD R0, R160, R78, RZ ;  /* 0x0000004ea0000224 */ /* 0x000fe400078e02ff */
[----:B------:R-:W-:Y:S02]  /*5c80*/  @P0 IMAD.MOV.U32 R2, RZ, RZ, R116 ;  /* 0x000000ffff020224 */ /* 0x000fe400078e0074 */
[----:B------:R-:W-:Y:S02]  /*5c90*/  @P0 IMAD.MOV.U32 R3, RZ, RZ, R115 ;  /* 0x000000ffff030224 */ /* 0x000fe400078e0073 */
[-C--:B------:R-:W-:Y:S02]  /*5ca0*/  @P0 IMAD R0, R4, R164.reuse, R0 ;  /* 0x000000a404000224 */ /* 0x080fe400078e0200 */
[----:B------:R-:W-:Y:S04]  /*5cb0*/  @P0 IMAD.WIDE.U32 R2, R78, R164, R2 ;  /* 0x000000a44e020225 */ /* 0x000fe800078e0002 */
[----:B------:R-:W-:Y:S01]  /*5cc0*/  @P0 IMAD.IADD R0, R3, 0x1, R0 ;  /* 0x0000000103000824 */ /* 0x000fe200078e0200 */
[C---:B------:R-:W-:Y:S04]  /*5cd0*/  @P0 LEA R4, P1, R2.reuse, c[0x0][0x220], 0x1 ;  /* 0x0000880002040a11 */ /* 0x040fe800078208ff */
[----:B------:R-:W-:Y:S02]  /*5ce0*/  @P0 LEA.HI.X R5, R2, c[0x0][0x224], R0, 0x1, P1 ;  /* 0x0000890002050a11 */ /* 0x000fe400008f0c00 */
[C---:B------:R-:W-:Y:S03]  /*5cf0*/  @P0 LEA R2, P1, R163.reuse, R4, 0x1 ;  /* 0x00000004a3020211 */ /* 0x040fe600078208ff */
[----:B------:R-:W-:Y:S01]  /*5d00*/  @!PT LDS RZ, [RZ] ;  /* 0x00000000fffff984 */ /* 0x000fe20000000800 */
[----:B------:R-:W-:Y:S01]  /*5d10*/  @!PT LDS RZ, [RZ] ;  /* 0x00000000fffff984 */ /* 0x000fe20000000800 */
[----:B------:R-:W-:Y:S01]  /*5d20*/  @!PT LDS RZ, [RZ] ;  /* 0x00000000fffff984 */ /* 0x000fe20000000800 */
[----:B------:R1:W-:Y:S01]  /*5d30*/  @P0 LDGSTS.E.BYPASS.LTC128B.128 [R79+0x3100], [R4.64], !P2 ;  /* 0x03100000044f0fae */ /* 0x0003e2000d101d46 */
[----:B------:R-:W-:Y:S03]  /*5d40*/  @P0 LEA.HI.X R3, R163, R5, R158, 0x1, P1 ;  /* 0x00000005a3030211 */ /* 0x000fe600008f0c9e */
[----:B------:R1:W-:Y:S04]  /*5d50*/  @P0 LDGSTS.E.BYPASS.LTC128B.128 [R79+0x4100], [R4.64+0x40], !P6 ;  /* 0x04100040044f0fae */ /* 0x0003e8000f101d46 */
[----:B------:R1:W-:Y:S04]  /*5d60*/  @P0 LDGSTS.E.BYPASS.LTC128B.128 [R79+0x5100], [R4.64+0x80], !P5 ;  /* 0x05100080044f0fae */ /* 0x0003e8000e901d46 */
[----:B------:R1:W-:Y:S04]  /*5d70*/  @P0 LDGSTS.E.BYPASS.LTC128B.128 [R79+0x3900], [R2.64], !P2 ;  /* 0x03900000024f0fae */ /* 0x0003e8000d101d46 */
[----:B------:R1:W-:Y:S04]  /*5d80*/  @P0 LDGSTS.E.BYPASS.LTC128B.128 [R79+0x4900], [R2.64+0x40], !P6 ;  /* 0x04900040024f0fae */ /* 0x0003e8000f101d46 */
[----:B------:R1:W-:Y:S04]  /*5d90*/  @P0 LDGSTS.E.BYPASS.LTC128B.128 [R79+0x5900], [R2.64+0x80], !P5 ;  /* 0x05900080024f0fae */ /* 0x0003e8000e901d46 */
[----:B------:R-:W0:Y:S01]  /*5da0*/  LDGDEPBAR ;  /* 0x00000000000079af */ /* 0x000e220000000000 */
[----:B------:R-:W-:-:S05]  /*5db0*/  @P0 BRA `(.L_x_90) ;  /* 0xffffbb2000000947 */ /* 0x000fca000383ffff */
[----:B------:R-:W-:Y:S06]  /*5dc0*/  BAR.SYNC.DEFER_BLOCKING 0x0 ;  /* 0x0000000000007b1d */ /* 0x000fec0000010000 */
.L_x_65:
[----:B-1----:R-:W-:Y:S01]  /*5dd0*/  ISETP.GE.AND P0, PT, R165, 0x1, PT ;  /* 0x00000001a500780c */ /* 0x002fe20003f06270 */
[----:B------:R-:W-:Y:S01]  /*5de0*/  CS2R R94, SRZ ;  /* 0x00000000005e7805 */ /* 0x000fe2000001ff00 */
[----:B------:R-:W-:Y:S01]  /*5df0*/  PLOP3.LUT P4, PT, PT, PT, PT, 0x80, 0x0 ;  /* 0x000000000000781c */ /* 0x000fe20003f8f070 */
[----:B------:R-:W-:Y:S01]  /*5e00*/  CS2R R92, SRZ ;  /* 0x00000000005c7805 */ /* 0x000fe2000001ff00 */
[----:B------:R-:W-:Y:S01]  /*5e10*/  CS2R R98, SRZ ;  /* 0x0000000000627805 */ /* 0x000fe2000001ff00 */
[----:B------:R-:W-:Y:S01]  /*5e20*/  CS2R R96, SRZ ;  /* 0x0000000000607805 */ /* 0x000fe2000001ff00 */
[----:B------:R-:W-:Y:S01]  /*5e30*/  IMAD.MOV.U32 R12, RZ, RZ, RZ ;  /* 0x000000ffff0c7224 */ /* 0x000fe200078e00ff */
[----:B------:R-:W-:Y:S01]  /*5e40*/  CS2R R88, SRZ ;  /* 0x0000000000587805 */ /* 0x000fe2000001ff00 */
[----:B------:R-:W-:Y:S01]  /*5e50*/  IMAD.MOV.U32 R90, RZ, RZ, RZ ;  /* 0x000000ffff5a7224 */ /* 0x000fe200078e00ff */
[----:B------:R-:W-:Y:S01]  /*5e60*/  CS2R R86, SRZ ;  /* 0x0000000000567805 */ /* 0x000fe2000001ff00 */
[----:B------:R-:W-:Y:S01]  /*5e70*/  CS2R R84, SRZ ;  /* 0x0000000000547805 */ /* 0x000fe2000001ff00 */
[----:B------:R-:W-:Y:S01]  /*5e80*/  CS2R R14, SRZ ;  /* 0x00000000000e7805 */ /* 0x000fe2000001ff00 */
[----:B------:R-:W-:Y:S01]  /*5e90*/  MOV R78, RZ ;  /* 0x000000ff004e7202 */ /* 0x000fe20000000f00 */
[----:B------:R-:W-:Y:S01]  /*5ea0*/  IMAD.MOV.U32 R76, RZ, RZ, RZ ;  /* 0x000000ffff4c7224 */ /* 0x000fe200078e00ff */
        /* <DEDUP_REMOVED lines=8> */
[----:B----4-:R-:W-:Y:S01]  /*5f30*/  IMAD.MOV.U32 R68, RZ, RZ, RZ ;  /* 0x000000ffff447224 */ /* 0x010fe200078e00ff */
[----:B------:R-:W-:Y:S01]  /*5f40*/  CS2R R22, SRZ ;  /* 0x0000000000167805 */ /* 0x000fe2000001ff00 */
[----:B------:R-:W-:Y:S01]  /*5f50*/  MOV R170, RZ ;  /* 0x000000ff00aa7202 */ /* 0x000fe20000000f00 */
[----:B------:R-:W-:Y:S01]  /*5f60*/  IMAD.MOV.U32 R168, RZ, RZ, RZ ;  /* 0x000000ffffa87224 */ /* 0x000fe200078e00ff */
[----:B------:R-:W-:Y:S01]  /*5f70*/  CS2R R24, SRZ ;  /* 0x0000000000187805 */ /* 0x000fe2000001ff00 */
[----:B------:R-:W-:Y:S01]  /*5f80*/  MOV R174, RZ ;  /* 0x000000ff00ae7202 */ /* 0x000fe20000000f00 */
[----:B------:R-:W-:Y:S01]  /*5f90*/  IMAD.MOV.U32 R172, RZ, RZ, RZ ;  /* 0x000000ffffac7224 */ /* 0x000fe200078e00ff */
[----:B------:R-:W-:Y:S01]  /*5fa0*/  CS2R R166, SRZ ;  /* 0x0000000000a67805 */ /* 0x000fe2000001ff00 */
[----:B------:R-:W-:Y:S01]  /*5fb0*/  CS2R R26, SRZ ;  /* 0x00000000001a7805 */ /* 0x000fe2000001ff00 */
[----:B------:R-:W-:Y:S01]  /*5fc0*/  MOV R164, RZ ;  /* 0x000000ff00a47202 */ /* 0x000fe20000000f00 */
[----:B------:R-:W-:Y:S01]  /*5fd0*/  IMAD.MOV.U32 R162, RZ, RZ, RZ ;  /* 0x000000ffffa27224 */ /* 0x000fe200078e00ff */
[----:B------:R-:W-:Y:S01]  /*5fe0*/  MOV R28, RZ ;  /* 0x000000ff001c7202 */ /* 0x000fe20000000f00 */
[----:B------:R-:W-:Y:S01]  /*5ff0*/  IMAD.MOV.U32 R160, RZ, RZ, RZ ;  /* 0x000000ffffa07224 */ /* 0x000fe200078e00ff */
[----:B------:R-:W-:Y:S01]  /*6000*/  CS2R R154, SRZ ;  /* 0x00000000009a7805 */ /* 0x000fe2000001ff00 */
[----:B------:R-:W-:Y:S01]  /*6010*/  CS2R R30, SRZ ;  /* 0x00000000001e7805 */ /* 0x000fe2000001ff00 */
[----:B------:R-:W-:Y:S01]  /*6020*/  MOV R152, RZ ;  /* 0x000000ff00987202 */ /* 0x000fe20000000f00 */
[----:B------:R-:W-:Y:S01]  /*6030*/  IMAD.MOV.U32 R158, RZ, RZ, RZ ;  /* 0x000000ffff9e7224 */ /* 0x000fe200078e00ff */
[----:B------:R-:W-:Y:S01]  /*6040*/  CS2R R32, SRZ ;  /* 0x0000000000207805 */ /* 0x000fe2000001ff00 */
[----:B------:R-:W-:Y:S01]  /*6050*/  MOV R156, RZ ;  /* 0x000000ff009c7202 */ /* 0x000fe20000000f00 */
[----:B------:R-:W-:Y:S01]  /*6060*/  CS2R R150, SRZ ;  /* 0x0000000000967805 */ /* 0x000fe2000001ff00 */
        /* <DEDUP_REMOVED lines=18> */
[----:B------:R-:W-:Y:S01]  /*6190*/  CS2R R42, SRZ ;  /* 0x00000000002a7805 */ /* 0x000fe2000001ff00 */
[----:B------:R-:W-:Y:S01]  /*61a0*/  IMAD.MOV.U32 R126, RZ, RZ, RZ ;  /* 0x000000ffff7e7224 */ /* 0x000fe200078e00ff */
[----:B------:R-:W-:Y:S01]  /*61b0*/  MOV R124, RZ ;  /* 0x000000ff007c7202 */ /* 0x000fe20000000f00 */
[----:B------:R-:W-:Y:S01]  /*61c0*/  CS2R R114, SRZ ;  /* 0x0000000000727805 */ /* 0x000fe2000001ff00 */
[----:B------:R-:W-:Y:S01]  /*61d0*/  IMAD.MOV.U32 R112, RZ, RZ, RZ ;  /* 0x000000ffff707224 */ /* 0x000fe200078e00ff */
[----:B------:R-:W-:Y:S01]  /*61e0*/  CS2R R44, SRZ ;  /* 0x00000000002c7805 */ /* 0x000fe2000001ff00 */
[----:B------:R-:W-:Y:S01]  /*61f0*/  MOV R118, RZ ;  /* 0x000000ff00767202 */ /* 0x000fe20000000f00 */
[----:B------:R-:W-:Y:S01]  /*6200*/  IMAD.MOV.U32 R116, RZ, RZ, RZ ;  /* 0x000000ffff747224 */ /* 0x000fe200078e00ff */
[----:B------:R-:W-:Y:S01]  /*6210*/  MOV R54, RZ ;  /* 0x000000ff00367202 */ /* 0x000fe20000000f00 */
[----:B------:R-:W-:Y:S01]  /*6220*/  IMAD.MOV.U32 R53, RZ, RZ, RZ ;  /* 0x000000ffff357224 */ /* 0x000fe200078e00ff */
[----:B------:R-:W-:Y:S01]  /*6230*/  CS2R R50, SRZ ;  /* 0x0000000000327805 */ /* 0x000fe2000001ff00 */
[----:B------:R-:W-:Y:S05]  /*6240*/  @!P0 BRA `(.L_x_91) ;  /* 0x0000f3e000008947 */ /* 0x000fea0003800000 */
[----:B------:R-:W2:Y:S01]  /*6250*/  LDL R13, [R1+0x20] ;  /* 0x00002000010d7983 */ /* 0x000ea20000100800 */
[----:B------:R-:W-:-:S04]  /*6260*/  ISETP.NE.U32.AND P0, PT, RZ, c[0x0][0x340], PT ;  /* 0x0000d000ff007a0c */ /* 0x000fc80003f05070 */
[----:B------:R-:W-:-:S13]  /*6270*/  ISETP.NE.AND.EX P5, PT, RZ, c[0x0][0x344], PT, P0 ;  /* 0x0000d100ff007a0c */ /* 0x000fda0003fa5300 */
[----:B------:R-:W-:Y:S01]  /*6280*/  @P5 IMAD.MOV.U32 R2, RZ, RZ, 0x4 ;  /* 0x00000004ff025424 */ /* 0x000fe200078e00ff */
[----:B------:R-:W1:Y:S01]  /*6290*/  S2R R6, SR_CTAID.Y ;  /* 0x0000000000067919 */ /* 0x000e620000002600 */
[----:B------:R-:W-:Y:S02]  /*62a0*/  SHF.R.S32.HI R0, RZ, 0x1f, R157 ;  /* 0x0000001fff007819 */ /* 0x000fe4000001149d */
[----:B------:R-:W-:Y:S01]  /*62b0*/  SHF.R.S32.HI R10, RZ, 0x1f, R173 ;  /* 0x0000001fff0a7819 */ /* 0x000fe200000114ad */
[----:B------:R-:W3:Y:S02]  /*62c0*/  S2R R29, SR_CTAID.Y ;  /* 0x00000000001d7919 */ /* 0x000ee40000002600 */
[----:B------:R-:W-:Y:S01]  /*62d0*/  IMAD R0, R0, c[0x0][0x178], RZ ;  /* 0x00005e0000007a24 */ /* 0x000fe200078e02ff */
[----:B------:R-:W-:-:S03]  /*62e0*/  LEA.HI R4, R10, R173, RZ, 0x2 ;  /* 0x000000ad0a047211 */ /* 0x000fc600078f10ff */
[----:B------:R-:W-:Y:S02]  /*62f0*/  IMAD R0, R157, c[0x0][0x17c], R0 ;  /* 0x00005f009d007a24 */ /* 0x000fe400078e0200 */
[----:B------:R-:W-:Y:S01]  /*6300*/  IMAD.MOV.U32 R5, RZ, RZ, c[0x0][0x2c4] ;  /* 0x0000b100ff057624 */ /* 0x000fe200078e00ff */
[----:B------:R-:W-:-:S04]  /*6310*/  SHF.R.S32.HI R59, RZ, 0x2, R4 ;  /* 0x00000002ff3b7819 */ /* 0x000fc80000011404 */
[----:B------:R-:W-:Y:S02]  /*6320*/  ISETP.NE.AND P1, PT, R5, 0x1, PT ;  /* 0x000000010500780c */ /* 0x000fe40003f25270 */
[----:B------:R-:W-:Y:S02]  /*6330*/  ISETP.NE.U32.AND P0, PT, RZ, c[0x0][0x348], PT ;  /* 0x0000d200ff007a0c */ /* 0x000fe40003f05070 */
[----:B-1----:R-:W-:Y:S02]  /*6340*/  SHF.R.S32.HI R48, RZ, 0x1f, R6 ;  /* 0x0000001fff307819 */ /* 0x002fe40000011406 */
[----:B------:R-:W-:-:S03]  /*6350*/  ISETP.NE.AND.EX P0, PT, RZ, c[0x0][0x34c], PT, P0 ;  /* 0x0000d300ff007a0c */ /* 0x000fc60003f05300 */
[----:B------:R-:W-:-:S04]  /*6360*/  IMAD R5, R48, c[0x0][0x1b8], RZ ;  /* 0x00006e0030057a24 */ /* 0x000fc800078e02ff */
[----:B---3--:R-:W-:Y:S02]  /*6370*/  IMAD R5, R29, c[0x0][0x1bc], R5 ;  /* 0x00006f001d057a24 */ /* 0x008fe400078e0205 */
[----:B--2---:R-:W-:-:S05]  /*6380*/  @P5 IMAD.WIDE R2, R13, R2, c[0x0][0x340] ;  /* 0x0000d0000d025625 */ /* 0x004fca00078e0202 */
[----:B------:R1:W5:Y:S01]  /*6390*/  @P5 LDG.E R14, [R2.64] ;  /* 0x00000006020e5981 */ /* 0x000362000c1e1900 */
[CC--:B------:R-:W-:Y:S01]  /*63a0*/  LEA.HI R17, R10.reuse, R173.reuse, RZ, 0x3 ;  /* 0x000000ad0a117211 */ /* 0x0c0fe200078f18ff */
[----:B------:R-:W-:Y:S01]  /*63b0*/  IMAD R60, R159, c[0x0][0x2c4], RZ ;  /* 0x0000b1009f3c7a24 */ /* 0x000fe200078e02ff */
[----:B------:R-:W-:Y:S01]  /*63c0*/  LEA.HI R158, R10, R173, RZ, 0x5 ;  /* 0x000000ad0a9e7211 */ /* 0x000fe200078f28ff */
[----:B------:R-:W-:Y:S01]  /*63d0*/  IMAD R16, R175, 0x80, R59 ;  /* 0x00000080af107824 */ /* 0x000fe200078e023b */
[----:B------:R-:W-:Y:S01]  /*63e0*/  SHF.R.S32.HI R24, RZ, 0x3, R17 ;  /* 0x00000003ff187819 */ /* 0x000fe20000011411 */
[----:B------:R-:W-:Y:S01]  /*63f0*/  BSSY B0, `(.L_x_92) ;  /* 0x0000052000007945 */ /* 0x000fe20003800000 */
[----:B------:R-:W-:Y:S01]  /*6400*/  SHF.R.S32.HI R25, RZ, 0x5, R158 ;  /* 0x00000005ff197819 */ /* 0x000fe2000001149e */
[----:B-1----:R-:W-:-:S04]  /*6410*/  IMAD.WIDE.U32 R2, R157, c[0x0][0x178], RZ ;  /* 0x00005e009d027a25 */ /* 0x002fc800078e00ff */
[----:B------:R-:W-:Y:S01]  /*6420*/  IMAD.IADD R3, R3, 0x1, R0 ;  /* 0x0000000103037824 */ /* 0x000fe200078e0200 */
[----:B------:R-:W-:Y:S02]  /*6430*/  LOP3.LUT R0, R4, 0xfffffffc, RZ, 0xc0, !PT ;  /* 0xfffffffc04007812 */ /* 0x000fe400078ec0ff */
[----:B------:R-:W-:Y:S01]  /*6440*/  SEL R4, R13, RZ, !P0 ;  /* 0x000000ff0d047207 */ /* 0x000fe20004000000 */
[----:B------:R-:W-:-:S04]  /*6450*/  IMAD.WIDE.U32 R2, R29, c[0x0][0x1b8], R2 ;  /* 0x00006e001d027a25 */ /* 0x000fc800078e0002 */
[----:B------:R-:W-:Y:S01]  /*6460*/  IMAD.IADD R9, R173, 0x1, -R0 ;  /* 0x00000001ad097824 */ /* 0x000fe200078e0a00 */
[----:B------:R-:W-:Y:S01]  /*6470*/  SHF.R.S32.HI R0, RZ, 0x1f, R13 ;  /* 0x0000001fff007819 */ /* 0x000fe2000001140d */
[----:B------:R-:W-:Y:S02]  /*6480*/  IMAD.IADD R3, R3, 0x1, R5 ;  /* 0x0000000103037824 */ /* 0x000fe400078e0205 */
[----:B------:R-:W-:Y:S01]  /*6490*/  IMAD R164, R9, 0x20, R59 ;  /* 0x0000002009a47824 */ /* 0x000fe200078e023b */
[----:B------:R-:W-:Y:S01]  /*64a0*/  SEL R6, R0, RZ, !P0 ;  /* 0x000000ff00067207 */ /* 0x000fe20004000000 */
[----:B------:R-:W-:-:S03]  /*64b0*/  IMAD.WIDE.U32 R2, R4, c[0x0][0x1c0], R2 ;  /* 0x0000700004027a25 */ /* 0x000fc600078e0002 */
[----:B------:R1:W-:Y:S01]  /*64c0*/  STL [R1+0x14], R164 ;  /* 0x000014a401007387 */ /* 0x0003e20000100800 */
[----:B------:R-:W-:Y:S02]  /*64d0*/  IMAD R8, R175, 0x80, R164 ;  /* 0x00000080af087824 */ /* 0x000fe400078e02a4 */
[----:B------:R-:W-:Y:S02]  /*64e0*/  IMAD R5, R6, c[0x0][0x1c0], RZ ;  /* 0x0000700006057a24 */ /* 0x000fe400078e02ff */
[----:B------:R-:W-:-:S04]  /*64f0*/  @P1 IMAD.HI.U32 R7, R8, c[0x0][0x2c8], RZ ;  /* 0x0000b20008071a27 */ /* 0x000fc800078e00ff */
[----:B------:R-:W-:Y:S01]  /*6500*/  IMAD.MOV.U32 R0, RZ, RZ, R8 ;  /* 0x000000ffff007224 */ /* 0x000fe200078e0008 */
[----:B------:R-:W-:Y:S01]  /*6510*/  @P1 SHF.R.U32.HI R0, RZ, c[0x0][0x2cc], R7 ;  /* 0x0000b300ff001a19 */ /* 0x000fe20000011607 */
[----:B------:R-:W-:Y:S01]  /*6520*/  IMAD R6, R4, c[0x0][0x1c4], R5 ;  /* 0x0000710004067a24 */ /* 0x000fe200078e0205 */
[----:B------:R-:W-:Y:S01]  /*6530*/  LEA.HI R7, R59, R59, RZ, 0x1 ;  /* 0x0000003b3b077211 */ /* 0x000fe200078f08ff */
[----:B------:R-:W-:Y:S01]  /*6540*/  IMAD.SHL.U32 R176, R9, 0x8, RZ ;  /* 0x0000000809b07824 */ /* 0x000fe200078e00ff */
[--C-:B------:R-:W-:Y:S01]  /*6550*/  SHF.R.S32.HI R5, RZ, 0x1f, R0.reuse ;  /* 0x0000001fff057819 */ /* 0x100fe20000011400 */
[----:B------:R-:W-:Y:S02]  /*6560*/  IMAD.MOV R4, RZ, RZ, -R0 ;  /* 0x000000ffff047224 */ /* 0x000fe400078e0a00 */
[----:B------:R-:W-:Y:S01]  /*6570*/  IMAD.IADD R3, R3, 0x1, R6 ;  /* 0x0000000103037824 */ /* 0x000fe200078e0206 */
[----:B------:R-:W-:Y:S01]  /*6580*/  LEA.HI R6, R10, R173, RZ, 0x4 ;  /* 0x000000ad0a067211 */ /* 0x000fe200078f20ff */
[----:B------:R-:W-:Y:S01]  /*6590*/  IMAD R5, R5, c[0x0][0x1b0], RZ ;  /* 0x00006c0005057a24 */ /* 0x000fe200078e02ff */
[----:B------:R-:W-:Y:S01]  /*65a0*/  IADD3 R74, R176, 0x20, RZ ;  /* 0x00000020b04a7810 */ /* 0x000fe20007ffe0ff */
[----:B------:R-:W-:Y:S01]  /*65b0*/  IMAD R4, R4, c[0x0][0x2c4], R8 ;  /* 0x0000b10004047a24 */ /* 0x000fe200078e0208 */
[----:B------:R-:W-:Y:S01]  /*65c0*/  LOP3.LUT R6, R6, 0xfffffff0, RZ, 0xc0, !PT ;  /* 0xfffffff006067812 */ /* 0x000fe200078ec0ff */
[----:B------:R-:W-:Y:S01]  /*65d0*/  IMAD R5, R0, c[0x0][0x1b4], R5 ;  /* 0x00006d0000057a24 */ /* 0x000fe200078e0205 */
[----:B------:R-:W-:Y:S01]  /*65e0*/  IADD3 R73, R176, 0x40, RZ ;  /* 0x00000040b0497810 */ /* 0x000fe20007ffe0ff */
[----:B------:R-:W-:Y:S01]  /*65f0*/  IMAD.WIDE.U32 R2, R0, c[0x0][0x1b0], R2 ;  /* 0x00006c0000027a25 */ /* 0x000fe200078e0002 */
[----:B------:R-:W-:-:S02]  /*6600*/  SHF.R.S32.HI R0, RZ, 0x1f, R4 ;  /* 0x0000001fff007819 */ /* 0x000fc40000011404 */
[----:B------:R-:W-:Y:S01]  /*6610*/  ISETP.GE.AND P4, PT, R176, c[0x0][0x198], PT ;  /* 0x00006600b0007a0c */ /* 0x000fe20003f86270 */
[----:B------:R-:W-:Y:S01]  /*6620*/  IMAD.IADD R3, R3, 0x1, R5 ;  /* 0x0000000103037824 */ /* 0x000fe200078e0205 */
[----:B------:R-:W-:Y:S01]  /*6630*/  ISETP.GE.AND P3, PT, R74, c[0x0][0x198], PT ;  /* 0x000066004a007a0c */ /* 0x000fe20003f66270 */
[----:B------:R-:W-:Y:S01]  /*6640*/  IMAD R5, R0, c[0x0][0x1a8], RZ ;  /* 0x00006a0000057a24 */ /* 0x000fe200078e02ff */
[----:B------:R-:W-:Y:S01]  /*6650*/  ISETP.GE.AND P2, PT, R73, c[0x0][0x198], PT ;  /* 0x0000660049007a0c */ /* 0x000fe20003f46270 */
[----:B------:R-:W-:Y:S02]  /*6660*/  IMAD.SHL.U32 R0, R24, 0x40, RZ ;  /* 0x0000004018007824 */ /* 0x000fe400078e00ff */
[----:B------:R-:W-:Y:S02]  /*6670*/  IMAD.IADD R20, R173, 0x1, -R6 ;  /* 0x00000001ad147824 */ /* 0x000fe400078e0a06 */
[----:B------:R-:W-:Y:S01]  /*6680*/  IMAD R5, R4, c[0x0][0x1ac], R5 ;  /* 0x00006b0004057a24 */ /* 0x000fe200078e0205 */
[----:B------:R-:W-:Y:S01]  /*6690*/  LOP3.LUT R0, R0, 0xc0, RZ, 0xc0, !PT ;  /* 0x000000c000007812 */ /* 0x000fe200078ec0ff */
[----:B------:R-:W-:Y:S01]  /*66a0*/  IMAD.WIDE.U32 R2, R4, c[0x0][0x1a8], R2 ;  /* 0x00006a0004027a25 */ /* 0x000fe200078e0002 */
[----:B------:R-:W-:-:S02]  /*66b0*/  LEA.HI R15, R20, R20, RZ, 0x1 ;  /* 0x00000014140f7211 */ /* 0x000fc400078f08ff */
[----:B------:R-:W-:Y:S01]  /*66c0*/  SHF.R.U32.HI R4, RZ, 0x3, R0 ;  /* 0x00000003ff047819 */ /* 0x000fe20000011600 */
[----:B------:R-:W-:Y:S01]  /*66d0*/  IMAD.IADD R5, R3, 0x1, R5 ;  /* 0x0000000103057824 */ /* 0x000fe200078e0205 */
[----:B------:R-:W-:Y:S02]  /*66e0*/  LEA R12, P0, R2, c[0x0][0x160], 0x1 ;  /* 0x00005800020c7a11 */ /* 0x000fe400078008ff */
[----:B------:R-:W-:Y:S02]  /*66f0*/  LOP3.LUT R0, R0, 0x18, R176, 0xf8, !PT ;  /* 0x0000001800007812 */ /* 0x000fe400078ef8b0 */
[--C-:B------:R-:W-:Y:S02]  /*6700*/  SHF.R.S32.HI R6, RZ, 0x1, R15.reuse ;  /* 0x00000001ff067819 */ /* 0x100fe4000001140f */
[----:B------:R-:W-:Y:S02]  /*6710*/  SHF.R.S32.HI R3, RZ, 0x1f, R15 ;  /* 0x0000001fff037819 */ /* 0x000fe4000001140f */
[----:B------:R-:W-:-:S02]  /*6720*/  LEA.HI.X R11, R2, c[0x0][0x164], R5, 0x1, P0 ;  /* 0x00005900020b7a11 */ /* 0x000fc400000f0c05 */
[----:B------:R-:W-:Y:S01]  /*6730*/  LOP3.LUT R5, R0, R4, RZ, 0x3c, !PT ;  /* 0x0000000400057212 */ /* 0x000fe200078e3cff */
[----:B------:R1:W2:Y:S01]  /*6740*/  SHFL.IDX PT, R2, R12, RZ, 0x1c1f ;  /* 0x001c1fff0c027589 */ /* 0x0002a200000e0000 */
[----:B------:R-:W-:Y:S02]  /*6750*/  LEA.HI R0, R3, R6, RZ, 0x2 ;  /* 0x0000000603007211 */ /* 0x000fe400078f10ff */
[----:B------:R-:W-:Y:S01]  /*6760*/  ISETP.GE.AND P0, PT, R16, R60, PT ;  /* 0x0000003c1000720c */ /* 0x000fe20003f06270 */
[----:B------:R1:W3:Y:S01]  /*6770*/  SHFL.IDX PT, R3, R11, RZ, 0x1c1f ;  /* 0x001c1fff0b037589 */ /* 0x0002e200000e0000 */
[----:B------:R-:W-:Y:S02]  /*6780*/  LOP3.LUT R4, R0, 0xfffffffc, RZ, 0xc0, !PT ;  /* 0xfffffffc00047812 */ /* 0x000fe400078ec0ff */
[----:B------:R-:W-:-:S03]  /*6790*/  LOP3.LUT R0, R7, 0x7fffffe, RZ, 0xc0, !PT ;  /* 0x07fffffe07007812 */ /* 0x000fc600078ec0ff */
[----:B------:R-:W-:Y:S02]  /*67a0*/  IMAD.IADD R23, R6, 0x1, -R4 ;  /* 0x0000000106177824 */ /* 0x000fe400078e0a04 */
        /* <DEDUP_REMOVED lines=22> */
.L_x_93:
[----:B-123--:R-:W-:Y:S05]  /*6910*/  BSYNC B0 ;  /* 0x0000000000007941 */ /* 0x00efea0003800000 */
.L_x_92:
        /* <DEDUP_REMOVED lines=20> */
.L_x_95:
[----:B------:R-:W-:Y:S05]  /*6a60*/  BSYNC B0 ;  /* 0x0000000000007941 */ /* 0x000fea0003800000 */
.L_x_94:
        /* <DEDUP_REMOVED lines=20> */
.L_x_97:
[----:B------:R-:W-:Y:S05]  /*6bb0*/  BSYNC B0 ;  /* 0x0000000000007941 */ /* 0x000fea0003800000 */
.L_x_96:
[----:B--2---:R-:W2:Y:S01]  /*6bc0*/  LDL R170, [R1+0x28] ;  /* 0x0000280001aa7983 */ /* 0x004ea20000100800 */
[----:B------:R-:W-:Y:S01]  /*6bd0*/  IMAD.MOV.U32 R172, RZ, RZ, c[0x0][0x2b8] ;  /* 0x0000ae00ffac7624 */ /* 0x000fe200078e00ff */
[----:B---3--:R-:W-:Y:S01]  /*6be0*/  IADD3 R6, R16, 0x60, RZ ;  /* 0x0000006010067810 */ /* 0x008fe20007ffe0ff */
[----:B-----5:R-:W-:Y:S01]  /*6bf0*/  IMAD.WIDE.U32 R168, R14, c[0x0][0x2b0], RZ ;  /* 0x0000ac000ea87a25 */ /* 0x020fe200078e00ff */
[----:B------:R-:W-:Y:S01]  /*6c00*/  SHFL.IDX PT, R2, R12, 0x3, 0x1c1f ;  /* 0x007c1f000c027f89 */ /* 0x000fe200000e0000 */
[----:B------:R-:W-:Y:S02]  /*6c10*/  IADD3 R13, R171, -0x40, RZ ;  /* 0xffffffc0ab0d7810 */ /* 0x000fe40007ffe0ff */
[----:B------:R-:W-:Y:S01]  /*6c20*/  ISETP.NE.AND P5, PT, R172, 0x1, PT ;  /* 0x00000001ac00780c */ /* 0x000fe20003fa5270 */
[----:B----4-:R2:W3:Y:S01]  /*6c30*/  SHFL.IDX PT, R3, R11, 0x3, 0x1c1f ;  /* 0x007c1f000b037f89 */ /* 0x0104e200000e0000 */
[----:B------:R-:W-:Y:S01]  /*6c40*/  ISETP.GE.AND P0, PT, R6, R60, PT ;  /* 0x0000003c0600720c */ /* 0x000fe20003f06270 */
[----:B------:R-:W-:Y:S01]  /*6c50*/  IMAD.IADD R5, R164, 0x1, R13 ;  /* 0x00000001a4057824 */ /* 0x000fe200078e020d */
[----:B------:R-:W-:Y:S01]  /*6c60*/  SHF.R.S32.HI R6, RZ, 0x1f, R14 ;  /* 0x0000001fff067819 */ /* 0x000fe2000001140e */
[----:B------:R-:W-:-:S02]  /*6c70*/  IMAD.MOV.U32 R244, RZ, RZ, RZ ;  /* 0x000000fffff47224 */ /* 0x000fc400078e00ff */
[----:B------:R-:W-:Y:S01]  /*6c80*/  IMAD.WIDE.U32 R166, R29, c[0x0][0x1e8], RZ ;  /* 0x00007a001da67a25 */ /* 0x000fe200078e00ff */
[----:B------:R-:W-:Y:S01]  /*6c90*/  ISETP.GE.AND P1, PT, R5, R165, PT ;  /* 0x000000a50500720c */ /* 0x000fe20003f26270 */
[----:B------:R-:W-:Y:S03]  /*6ca0*/  STL.64 [R1+0x18], R168 ;  /* 0x000018a801007387 */ /* 0x000fe60000100a00 */
[----:B------:R-:W-:-:S03]  /*6cb0*/  ISETP.GT.OR P1, PT, R164, 0x3f, P1 ;  /* 0x0000003fa400780c */ /* 0x000fc60000f24670 */
[----:B------:R-:W-:-:S04]  /*6cc0*/  @!P0 SHF.R.S32.HI R9, RZ, 0x1f, R73 ;  /* 0x0000001fff098819 */ /* 0x000fc80000011449 */
[----:B------:R-:W-:Y:S01]  /*6cd0*/  @!P0 LEA.HI R9, R9, R73, RZ, 0x3 ;  /* 0x0000004909098211 */ /* 0x000fe200078f18ff */
[----:B-12---:R-:W-:Y:S02]  /*6ce0*/  IMAD.IADD R11, R5, 0x1, R170 ;  /* 0x00000001050b7824 */ /* 0x006fe400078e02aa */
[----:B------:R-:W-:Y:S02]  /*6cf0*/  IMAD R5, R6, c[0x0][0x2b0], RZ ;  /* 0x0000ac0006057a24 */ /* 0x000fe400078e02ff */
[----:B------:R-:W-:-:S04]  /*6d00*/  @P5 IMAD.HI.U32 R7, R11, c[0x0][0x2bc], RZ ;  /* 0x0000af000b075a27 */ /* 0x000fc800078e00ff */
[----:B------:R-:W-:Y:S01]  /*6d10*/  IMAD R10, R14, c[0x0][0x2b4], R5 ;  /* 0x0000ad000e0a7a24 */ /* 0x000fe200078e0205 */
[----:B------:R-:W-:Y:S01]  /*6d20*/  @!P0 SHF.R.S32.HI R5, RZ, 0x1f, R74 ;  /* 0x0000001fff058819 */ /* 0x000fe2000001144a */
[----:B------:R-:W-:Y:S01]  /*6d30*/  IMAD.MOV.U32 R0, RZ, RZ, R11 ;  /* 0x000000ffff007224 */ /* 0x000fe200078e000b */
[----:B------:R-:W-:Y:S01]  /*6d40*/  @P5 SHF.R.U32.HI R0, RZ, c[0x0][0x2c0], R7 ;  /* 0x0000b000ff005a19 */ /* 0x000fe20000011607 */
[----:B---3--:R-:W-:Y:S01]  /*6d50*/  @!P0 IMAD.WIDE R6, R176, 0x2, R2 ;  /* 0x00000002b0068825 */ /* 0x008fe200078e0202 */
[----:B------:R-:W-:-:S03]  /*6d60*/  @!P0 LEA.HI R8, R5, R74, RZ, 0x3 ;  /* 0x0000004a05088211 */ /* 0x000fc600078f18ff */
[----:B------:R-:W-:Y:S01]  /*6d70*/  @!P0 IMAD.SHL.U32 R5, R226, 0x2, RZ ;  /* 0x00000002e2058824 */ /* 0x000fe200078e00ff */
[----:B------:R-:W-:Y:S01]  /*6d80*/  @!P0 LOP3.LUT R8, R8, 0xfffffff8, RZ, 0xc0, !PT ;  /* 0xfffffff808088812 */ /* 0x000fe200078ec0ff */
[----:B------:R-:W-:Y:S01]  /*6d90*/  IMAD.IADD R163, R169, 0x1, R10 ;  /* 0x00000001a9a37824 */ /* 0x000fe200078e020a */
[C---:B------:R-:W-:Y:S02]  /*6da0*/  @!P1 IADD3 R10, P5, R0.reuse, R168, RZ ;  /* 0x000000a8000a9210 */ /* 0x040fe40007fbe0ff */
[----:B------:R-:W-:Y:S01]  /*6db0*/  @!PT LDS RZ, [RZ] ;  /* 0x00000000fffff984 */ /* 0x000fe20000000800 */
[----:B------:R1:W-:Y:S02]  /*6dc0*/  @!P0 LDGSTS.E.BYPASS.LTC128B.128 [R5+0x7900], [R6.64], !P4 ;  /* 0x0790000006058fae */ /* 0x0003e4000e101d46 */
[----:B------:R-:W-:Y:S01]  /*6dd0*/  @!P1 LEA.HI.X.SX32 R12, R0, R163, 0x1, P5 ;  /* 0x000000a3000c9211 */ /* 0x000fe200028f0eff */
[----:B------:R-:W-:Y:S01]  /*6de0*/  IMAD.IADD R156, R165, 0x1, -R13 ;  /* 0x00000001a59c7824 */ /* 0x000fe200078e0a0d */
[----:B------:R-:W-:Y:S01]  /*6df0*/  ISETP.GE.AND P6, PT, R176, c[0x0][0x1d4], PT ;  /* 0x00007500b0007a0c */ /* 0x000fe20003fc6270 */
[----:B------:R-:W-:Y:S01]  /*6e00*/  STL [R1+0x24], R163 ;  /* 0x000024a301007387 */ /* 0x000fe20000100800 */
[----:B-1----:R-:W-:Y:S01]  /*6e10*/  @!P0 LOP3.LUT R7, R9, 0xfffffff8, RZ, 0xc0, !PT ;  /* 0xfffffff809078812 */ /* 0x002fe200078ec0ff */
[----:B------:R-:W-:Y:S01]  /*6e20*/  @!P0 IMAD.WIDE R8, R8, 0x2, R2 ;  /* 0x0000000208088825 */ /* 0x000fe200078e0202 */
[----:B------:R-:W-:-:S03]  /*6e30*/  @!P1 LEA R6, P4, R10, c[0x0][0x2a0], 0x2 ;  /* 0x0000a8000a069a11 */ /* 0x000fc600078810ff */
[----:B------:R-:W-:Y:S01]  /*6e40*/  @!P0 IMAD.WIDE R2, R7, 0x2, R2 ;  /* 0x0000000207028825 */ /* 0x000fe200078e0202 */
[----:B------:R1:W-:Y:S01]  /*6e50*/  @!P0 LDGSTS.E.BYPASS.LTC128B.128 [R5+0x9900], [R8.64], !P3 ;  /* 0x0990000008058fae */ /* 0x0003e2000d901d46 */
[----:B------:R-:W-:-:S03]  /*6e60*/  @!P1 LEA.HI.X R7, R10, c[0x0][0x2a4], R12, 0x2, P4 ;  /* 0x0000a9000a079a11 */ /* 0x000fc600020f140c */
[----:B------:R2:W-:Y:S04]  /*6e70*/  @!P0 LDGSTS.E.BYPASS.LTC128B.128 [R5+0xb900], [R2.64], !P2 ;  /* 0x0b90000002058fae */ /* 0x0005e8000d101d46 */
[----:B------:R-:W0:Y:S04]  /*6e80*/  LDGDEPBAR ;  /* 0x00000000000079af */ /* 0x000e280000000000 */
[----:B------:R-:W-:Y:S06]  /*6e90*/  BAR.SYNC.DEFER_BLOCKING 0x0 ;  /* 0x0000000000007b1d */ /* 0x000fec0000010000 */
[----:B------:R-:W3:Y:S01]  /*6ea0*/  @!P1 LDG.E R244, [R6.64] ;  /* 0x0000000606f49981 */ /* 0x000ee2000c1e1900 */
[----:B------:R-:W-:Y:S01]  /*6eb0*/  IMAD.MOV R0, RZ, RZ, -R0 ;  /* 0x000000ffff007224 */ /* 0x000fe200078e0a00 */
[----:B-1----:R-:W-:Y:S01]  /*6ec0*/  LOP3.LUT R8, R17, 0xfffffff8, RZ, 0xc0, !PT ;  /* 0xfffffff811087812 */ /* 0x002fe200078ec0ff */
[----:B--2---:R-:W-:Y:S01]  /*6ed0*/  IMAD R5, R48, c[0x0][0x1e8], RZ ;  /* 0x00007a0030057a24 */ /* 0x004fe200078e02ff */
[----:B------:R-:W-:Y:S01]  /*6ee0*/  ISETP.GE.AND P5, PT, R74, c[0x0][0x1d4], PT ;  /* 0x000075004a007a0c */ /* 0x000fe20003fa6270 */
[----:B------:R-:W-:Y:S01]  /*6ef0*/  IMAD R251, R0, c[0x0][0x2b8], R11 ;  /* 0x0000ae0000fb7a24 */ /* 0x000fe200078e020b */
[----:B------:R-:W-:Y:S01]  /*6f00*/  ISETP.GE.AND P4, PT, R73, c[0x0][0x1d4], PT ;  /* 0x0000750049007a0c */ /* 0x000fe20003f86270 */
[----:B------:R-:W-:Y:S01]  /*6f10*/  IMAD R5, R29, c[0x0][0x1ec], R5 ;  /* 0x00007b001d057a24 */ /* 0x000fe200078e0205 */
[----:B------:R-:W-:Y:S01]  /*6f20*/  SHF.R.S32.HI R22, RZ, 0x1f, R173 ;  /* 0x0000001fff167819 */ /* 0x000fe200000114ad */
[----:B------:R-:W-:Y:S01]  /*6f30*/  IMAD.WIDE.U32 R2, R251, c[0x0][0x1e0], RZ ;  /* 0x00007800fb027a25 */ /* 0x000fe200078e00ff */
[----:B------:R-:W-:-:S02]  /*6f40*/  SHF.R.S32.HI R75, RZ, 0x1f, R251 ;  /* 0x0000001fff4b7819 */ /* 0x000fc400000114fb */
[----:B------:R-:W-:Y:S01]  /*6f50*/  LEA.HI R22, R22, R173, RZ, 0x4 ;  /* 0x000000ad16167211 */ /* 0x000fe200078f20ff */
[----:B------:R-:W-:Y:S01]  /*6f60*/  IMAD.IADD R162, R167, 0x1, R5 ;  /* 0x00000001a7a27824 */ /* 0x000fe200078e0205 */
[----:B------:R-:W-:Y:S01]  /*6f70*/  ISETP.GT.AND P3, PT, R164, 0x3f, PT ;  /* 0x0000003fa400780c */ /* 0x000fe20003f64270 */
[----:B------:R-:W-:Y:S01]  /*6f80*/  IMAD R0, R75, c[0x0][0x1e0], RZ ;  /* 0x000078004b007a24 */ /* 0x000fe200078e02ff */
[----:B------:R-:W-:Y:S01]  /*6f90*/  SHF.R.S32.HI R63, RZ, 0x4, R22 ;  /* 0x00000004ff3f7819 */ /* 0x000fe20000011416 */
[----:B------:R-:W-:Y:S01]  /*6fa0*/  IMAD.IADD R65, R156, 0x1, -R59 ;  /* 0x000000019c417824 */ /* 0x000fe200078e0a3b */
[----:B------:R-:W-:Y:S01]  /*6fb0*/  SEL R157, RZ, 0x10, P4 ;  /* 0x00000010ff9d7807 */ /* 0x000fe20002000000 */
[----:B------:R-:W-:Y:S02]  /*6fc0*/  IMAD R0, R251, c[0x0][0x1e4], R0 ;  /* 0x00007900fb007a24 */ /* 0x000fe400078e0200 */
[----:B------:R-:W-:Y:S01]  /*6fd0*/  IMAD.IADD R8, R173, 0x1, -R8 ;  /* 0x00000001ad087824 */ /* 0x000fe200078e0a08 */
[----:B------:R-:W-:Y:S01]  /*6fe0*/  ISETP.GE.AND P1, PT, R65, 0x1, PT ;  /* 0x000000014100780c */ /* 0x000fe20003f26270 */
[----:B------:R-:W-:-:S02]  /*6ff0*/  IMAD.IADD R3, R3, 0x1, R0 ;  /* 0x0000000103037824 */ /* 0x000fc400078e0200 */
[----:B------:R-:W-:Y:S01]  /*7000*/  IMAD.WIDE.U32 R78, R29, c[0x0][0x210], RZ ;  /* 0x000084001d4e7a25 */ /* 0x000fe200078e00ff */
[----:B------:R-:W-:-:S09]  /*7010*/  LEA.HI R18, R8, R8, RZ, 0x1 ;  /* 0x0000000808127211 */ /* 0x000fd200078f08ff */
[----:B------:R-:W-:Y:S01]  /*7020*/  @P1 IMAD.SHL.U32 R17, R226, 0x2, RZ ;  /* 0x00000002e2111824 */ /* 0x000fe200078e00ff */
[----:B---3--:R-:W-:Y:S01]  /*7030*/  SHF.R.S32.HI R76, RZ, 0x1f, R244 ;  /* 0x0000001fff4c7819 */ /* 0x008fe200000114f4 */
[----:B------:R-:W-:-:S04]  /*7040*/  IMAD.WIDE.U32 R2, R244, c[0x0][0x1f0], R2 ;  /* 0x00007c00f4027a25 */ /* 0x000fc800078e0002 */
[----:B------:R-:W-:-:S04]  /*7050*/  IMAD R0, R76, c[0x0][0x1f0], RZ ;  /* 0x00007c004c007a24 */ /* 0x000fc800078e02ff */
[----:B------:R-:W-:Y:S01]  /*7060*/  IMAD R5, R244, c[0x0][0x1f4], R0 ;  /* 0x00007d00f4057a24 */ /* 0x000fe200078e0200 */
[----:B------:R-:W-:-:S04]  /*7070*/  IADD3 R0, P0, R166, R2, RZ ;  /* 0x00000002a6007210 */ /* 0x000fc80007f1e0ff */
[----:B------:R-:W-:Y:S02]  /*7080*/  IADD3.X R2, R162, R3, R5, P0, !PT ;  /* 0x00000003a2027210 */ /* 0x000fe400007fe405 */
[----:B------:R-:W-:-:S04]  /*7090*/  LEA R5, P0, R0, c[0x0][0x1c8], 0x1 ;  /* 0x0000720000057a11 */ /* 0x000fc800078008ff */
[----:B------:R-:W-:Y:S01]  /*70a0*/  LEA.HI.X R3, R0, c[0x0][0x1cc], R2, 0x1, P0 ;  /* 0x0000730000037a11 */ /* 0x000fe200000f0c02 */
[----:B------:R-:W-:Y:S01]  /*70b0*/  SHFL.IDX PT, R6, R5, RZ, 0x1c1f ;  /* 0x001c1fff05067589 */ /* 0x000fe200000e0000 */
[----:B------:R-:W-:Y:S02]  /*70c0*/  LOP3.LUT R0, R15, 0x7fffffe, RZ, 0xc0, !PT ;  /* 0x07fffffe0f007812 */ /* 0x000fe400078ec0ff */
[----:B------:R-:W-:Y:S01]  /*70d0*/  SHF.R.S32.HI R2, RZ, 0x1f, R20 ;  /* 0x0000001fff027819 */ /* 0x000fe20000011414 */
[----:B------:R-:W1:Y:S01]  /*70e0*/  SHFL.IDX PT, R7, R3, RZ, 0x1c1f ;  /* 0x001c1fff03077589 */ /* 0x000e6200000e0000 */
[----:B------:R-:W-:Y:S01]  /*70f0*/  ISETP.GE.AND P0, PT, R65, 0x21, PT ;  /* 0x000000214100780c */ /* 0x000fe20003f06270 */
[----:B------:R-:W-:Y:S01]  /*7100*/  IMAD.IADD R19, R20, 0x1, -R0 ;  /* 0x0000000114137824 */ /* 0x000fe200078e0a00 */
[----:B------:R-:W-:Y:S01]  /*7110*/  LEA.HI R20, R2, R20, RZ, 0x3 ;  /* 0x0000001402147211 */ /* 0x000fe200078f18ff */
[----:B------:R-:W-:Y:S01]  /*7120*/  SHFL.IDX PT, R3, R3, 0x1, 0x1c1f ;  /* 0x003c1f0003037f89 */ /* 0x000fe200000e0000 */
[----:B------:R-:W-:-:S03]  /*7130*/  LOP3.LUT R0, R18, 0x7fffffe, RZ, 0xc0, !PT ;  /* 0x07fffffe12007812 */ /* 0x000fc600078ec0ff */
[----:B------:R2:W3:Y:S02]  /*7140*/  SHFL.IDX PT, R2, R5, 0x1, 0x1c1f ;  /* 0x003c1f0005027f89 */ /* 0x0004e400000e0000 */
[----:B------:R-:W-:Y:S01]  /*7150*/  IMAD.IADD R21, R8, 0x1, -R0 ;  /* 0x0000000108157824 */ /* 0x000fe200078e0a00 */
[----:B------:R-:W-:-:S03]  /*7160*/  @P1 SHF.R.S32.HI R0, RZ, 0x1f, R73 ;  /* 0x0000001fff001819 */ /* 0x000fc60000011449 */
[----:B------:R-:W-:Y:S01]  /*7170*/  @P0 SHF.R.S32.HI R10, RZ, 0x1f, R74 ;  /* 0x0000001fff0a0819 */ /* 0x000fe2000001144a */
[----:B------:R-:W-:Y:S01]  /*7180*/  @P0 IMAD.SHL.U32 R16, R226, 0x2, RZ ;  /* 0x00000002e2100824 */ /* 0x000fe200078e00ff */
[----:B------:R-:W-:Y:S02]  /*7190*/  @P0 SHF.R.S32.HI R11, RZ, 0x1f, R73 ;  /* 0x0000001fff0b0819 */ /* 0x000fe40000011449 */
[-C--:B------:R-:W-:Y:S02]  /*71a0*/  @P1 LEA.HI R8, R0, R73.reuse, RZ, 0x3 ;  /* 0x0000004900081211 */ /* 0x080fe400078f18ff */
[----:B------:R-:W-:Y:S02]  /*71b0*/  @P0 LEA.HI R0, R11, R73, RZ, 0x3 ;  /* 0x000000490b000211 */ /* 0x000fe400078f18ff */
[----:B------:R-:W-:Y:S02]  /*71c0*/  @P1 LOP3.LUT R8, R8, 0xfffffff8, RZ, 0xc0, !PT ;  /* 0xfffffff808081812 */ /* 0x000fe400078ec0ff */
[----:B------:R-:W-:-:S03]  /*71d0*/  @P0 LOP3.LUT R0, R0, 0xfffffff8, RZ, 0xc0, !PT ;  /* 0xfffffff800000812 */ /* 0x000fc600078ec0ff */
[----:B-1----:R-:W-:Y:S01]  /*71e0*/  @P1 IMAD.WIDE R12, R8, 0x2, R6 ;  /* 0x00000002080c1825 */ /* 0x002fe200078e0206 */
[----:B--2---:R-:W-:-:S04]  /*71f0*/  @P1 SHF.R.S32.HI R5, RZ, 0x1f, R74 ;  /* 0x0000001fff051819 */ /* 0x004fc8000001144a */
[-C--:B------:R-:W-:Y:S02]  /*7200*/  @P1 LEA.HI R9, R5, R74.reuse, RZ, 0x3 ;  /* 0x0000004a05091211 */ /* 0x080fe400078f18ff */
[----:B------:R-:W-:Y:S01]  /*7210*/  @P0 LEA.HI R5, R10, R74, RZ, 0x3 ;  /* 0x0000004a0a050211 */ /* 0x000fe200078f18ff */
[--C-:B------:R-:W-:Y:S01]  /*7220*/  @P1 IMAD.WIDE R10, R176, 0x2, R6.reuse ;  /* 0x00000002b00a1825 */ /* 0x100fe200078e0206 */
[----:B------:R-:W-:Y:S02]  /*7230*/  @P1 LOP3.LUT R9, R9, 0xfffffff8, RZ, 0xc0, !PT ;  /* 0xfffffff809091812 */ /* 0x000fe400078ec0ff */
[----:B------:R-:W-:Y:S02]  /*7240*/  @P0 LOP3.LUT R5, R5, 0xfffffff8, RZ, 0xc0, !PT ;  /* 0xfffffff805050812 */ /* 0x000fe400078ec0ff */
[----:B------:R1:W-:Y:S01]  /*7250*/  @P1 LDGSTS.E.BYPASS.LTC128B.128 [R17+0x3100], [R10.64], !P6 ;  /* 0x031000000a111fae */ /* 0x0003e2000f101d46 */
[----:B------:R-:W-:-:S04]  /*7260*/  @P1 IMAD.WIDE R14, R9, 0x2, R6 ;  /* 0x00000002090e1825 */ /* 0x000fc800078e0206 */
[--C-:B---3--:R-:W-:Y:S01]  /*7270*/  @P0 IMAD.WIDE R8, R5, 0x2, R2.reuse ;  /* 0x0000000205080825 */ /* 0x108fe200078e0202 */
[----:B------:R1:W-:Y:S03]  /*7280*/  @P1 LDGSTS.E.BYPASS.LTC128B.128 [R17+0x4100], [R14.64], !P5 ;  /* 0x041000000e111fae */ /* 0x0003e6000e901d46 */
[----:B------:R-:W-:Y:S01]  /*7290*/  @P0 IMAD.WIDE R6, R0, 0x2, R2 ;  /* 0x0000000200060825 */ /* 0x000fe200078e0202 */
[----:B------:R1:W-:Y:S01]  /*72a0*/  @P1 LDGSTS.E.BYPASS.LTC128B.128 [R17+0x5100], [R12.64], !P4 ;  /* 0x051000000c111fae */ /* 0x0003e2000e101d46 */
[----:B------:R-:W-:Y:S02]  /*72b0*/  SHF.R.S32.HI R0, RZ, 0x1, R18 ;  /* 0x00000001ff007819 */ /* 0x000fe40000011412 */
[----:B------:R-:W-:Y:S01]  /*72c0*/  @P0 IMAD.WIDE R2, R176, 0x2, R2 ;  /* 0x00000002b0020825 */ /* 0x000fe200078e0202 */
[----:B------:R-:W-:-:S03]  /*72d0*/  ISETP.LT.AND P1, PT, RZ, c[0x0][0x27c], PT ;  /* 0x00009f00ff007a0c */ /* 0x000fc60003f21270 */
[----:B------:R-:W-:Y:S01]  /*72e0*/  IMAD.SHL.U32 R5, R23, 0x40, RZ ;  /* 0x0000004017057824 */ /* 0x000fe200078e00ff */
[----:B------:R2:W-:Y:S04]  /*72f0*/  @P0 LDGSTS.E.BYPASS.LTC128B.128 [R16+0x3900], [R2.64], !P6 ;  /* 0x0390000002100fae */ /* 0x0005e8000f101d46 */
[----:B------:R3:W-:Y:S01]  /*7300*/  @P0 LDGSTS.E.BYPASS.LTC128B.128 [R16+0x4900], [R8.64], !P5 ;  /* 0x0490000008100fae */ /* 0x0007e2000e901d46 */
[----:B------:R-:W-:-:S03]  /*7310*/  LOP3.LUT R5, R5, 0xc0, RZ, 0xc0, !PT ;  /* 0x000000c005057812 */ /* 0x000fc600078ec0ff */
[----:B------:R4:W-:Y:S01]  /*7320*/  @P0 LDGSTS.E.BYPASS.LTC128B.128 [R16+0x5900], [R6.64], !P4 ;  /* 0x0590000006100fae */ /* 0x0009e2000e101d46 */
[C---:B------:R-:W-:Y:S01]  /*7330*/  LOP3.LUT P0, RZ, R0.reuse, 0x2, RZ, 0xc0, !PT ;  /* 0x0000000200ff7812 */ /* 0x040fe2000780c0ff */
[----:B------:R-:W-:Y:S02]  /*7340*/  IMAD.SHL.U32 R0, R0, 0x40, RZ ;  /* 0x0000004000007824 */ /* 0x000fe400078e00ff */
[----:B------:R-:W0:Y:S03]  /*7350*/  LDGDEPBAR ;  /* 0x00000000000079af */ /* 0x000e260000000000 */
[----:B------:R-:W-:Y:S02]  /*7360*/  LOP3.LUT R0, R0, 0xc0, RZ, 0xc0, !PT ;  /* 0x000000c000007812 */ /* 0x000fe400078ec0ff */
[----:B--2---:R-:W-:Y:S02]  /*7370*/  LEA.HI R2, R63, R63, RZ, 0x1 ;  /* 0x0000003f3f027211 */ /* 0x004fe400078f08ff */
[----:B------:R-:W-:-:S02]  /*7380*/  SHF.R.U32.HI R3, RZ, 0x3, R0 ;  /* 0x00000003ff037819 */ /* 0x000fc40000011600 */
[----:B------:R-:W-:Y:S01]  /*7390*/  LOP3.LUT R2, R2, 0xfffffffe, RZ, 0xc0, !PT ;  /* 0xfffffffe02027812 */ /* 0x000fe200078ec0ff */
[----:B----4-:R-:W-:-:S04]  /*73a0*/  IMAD.SHL.U32 R7, R24, 0x8, RZ ;  /* 0x0000000818077824 */ /* 0x010fc800078e00ff */
[----:B------:R-:W-:Y:S02]  /*73b0*/  IMAD.IADD R2, R63, 0x1, -R2 ;  /* 0x000000013f027824 */ /* 0x000fe400078e0a02 */
[----:B------:R-:W-:Y:S01]  /*73c0*/  IMAD.SHL.U32 R6, R20, 0x20, RZ ;  /* 0x0000002014067824 */ /* 0x000fe200078e00ff */
[----:B------:R-:W-:Y:S01]  /*73d0*/  LOP3.LUT R7, R0, 0x8, R7, 0xf8, !PT ;  /* 0x0000000800077812 */ /* 0x000fe200078ef807 */
[C---:B---3--:R-:W-:Y:S01]  /*73e0*/  IMAD R9, R2.reuse, 0x8, R21 ;  /* 0x0000000802097824 */ /* 0x048fe200078e0215 */
[----:B------:R-:W-:Y:S01]  /*73f0*/  SHF.R.U32.HI R0, RZ, 0x3, R5 ;  /* 0x00000003ff007819 */ /* 0x000fe20000011605 */
[----:B------:R-:W-:Y:S01]  /*7400*/  IMAD.SHL.U32 R2, R2, 0x8, RZ ;  /* 0x0000000802027824 */ /* 0x000fe200078e00ff */
[----:B------:R-:W-:Y:S02]  /*7410*/  LOP3.LUT R6, R6, 0xffffff00, RZ, 0xc0, !PT ;  /* 0xffffff0006067812 */ /* 0x000fe400078ec0ff */
[----:B------:R-:W-:Y:S01]  /*7420*/  LOP3.LUT R3, R7, R3, RZ, 0x3c, !PT ;  /* 0x0000000307037212 */ /* 0x000fe200078e3cff */
[----:B------:R-:W-:Y:S01]  /*7430*/  IMAD.MOV.U32 R7, RZ, RZ, 0x10 ;  /* 0x00000010ff077424 */ /* 0x000fe200078e00ff */
[----:B------:R-:W-:Y:S01]  /*7440*/  LOP3.LUT R2, R5, 0x8, R2, 0xf8, !PT ;  /* 0x0000000805027812 */ /* 0x000fe200078ef802 */
[----:B------:R-:W-:-:S02]  /*7450*/  IMAD R8, R25, 0x200, R6 ;  /* 0x0000020019087824 */ /* 0x000fc400078e0206 */
[C---:B------:R-:W-:Y:S01]  /*7460*/  IMAD R5, R19.reuse, 0x20, R6 ;  /* 0x0000002013057824 */ /* 0x040fe200078e0206 */
[----:B------:R-:W-:Y:S01]  /*7470*/  LOP3.LUT R0, R2, R0, RZ, 0x3c, !PT ;  /* 0x0000000002007212 */ /* 0x000fe200078e3cff */
[----:B------:R-:W-:Y:S02]  /*7480*/  IMAD R2, R48, c[0x0][0x210], RZ ;  /* 0x0000840030027a24 */ /* 0x000fe400078e02ff */
[----:B------:R-:W-:Y:S02]  /*7490*/  IMAD R6, R19, 0x20, R8 ;  /* 0x0000002013067824 */ /* 0x000fe400078e0208 */
[----:B------:R-:W-:Y:S02]  /*74a0*/  IMAD R2, R29, c[0x0][0x214], R2 ;  /* 0x000085001d027a24 */ /* 0x000fe400078e0202 */
[----:B------:R-:W-:Y:S02]  /*74b0*/  IMAD.IADD R5, R0, 0x1, R5 ;  /* 0x0000000100057824 */ /* 0x000fe400078e0205 */
[----:B------:R-:W-:Y:S01]  /*74c0*/  IMAD.IADD R77, R79, 0x1, R2 ;  /* 0x000000014f4d7824 */ /* 0x000fe200078e0202 */
[----:B------:R-:W-:Y:S01]  /*74d0*/  SEL R2, R7, 0xfffffff0, !P0 ;  /* 0xfffffff007027807 */ /* 0x000fe20004000000 */
[----:B------:R-:W-:-:S02]  /*74e0*/  IMAD.U32 R3, R9, 0x20, R3 ;  /* 0x0000002009037824 */ /* 0x000fc400078e0003 */
[----:B------:R-:W-:Y:S01]  /*74f0*/  IMAD.IADD R0, R0, 0x1, R6 ;  /* 0x0000000100007824 */ /* 0x000fe200078e0206 */
[----:B------:R-:W-:Y:S05]  /*7500*/  @P1 BRA `(.L_x_98) ;  /* 0x0000002000001947 */ /* 0x000fea0003800000 */
[----:B-1----:R-:W-:-:S04]  /*7510*/  DEPBAR.LE SB0, 0x1 ;  /* 0x000080400000791a */ /* 0x002fc80000000000 */
[----:B------:R-:W-:Y:S05]  /*7520*/  BRA `(.L_x_99) ;  /* 0x00005d4000007947 */ /* 0x000fea0003800000 */
.L_x_98:
[----:B-1----:R-:W-:Y:S01]  /*7530*/  SHF.R.S32.HI R6, RZ, 0x1f, R153 ;  /* 0x0000001fff067819 */ /* 0x002fe20000011499 */
[----:B------:R-:W-:Y:S01]  /*7540*/  IMAD.WIDE.U32 R8, R153, c[0x0][0x280], RZ ;  /* 0x0000a00099087a25 */ /* 0x000fe200078e00ff */
[----:B------:R-:W-:Y:S01]  /*7550*/  ULDC.U8 UR4, c[0x0][0x298] ;  /* 0x0000a60000047ab9 */ /* 0x000fe20000000000 */
[----:B------:R-:W-:Y:S01]  /*7560*/  LEA.HI R11, R173, R173, RZ, 0x1 ;  /* 0x000000adad0b7211 */ /* 0x000fe200078f08ff */
[----:B------:R-:W-:Y:S01]  /*7570*/  BSSY B2, `(.L_x_99) ;  /* 0x00005cf000027945 */ /* 0x000fe20003800000 */
[C---:B------:R-:W-:Y:S01]  /*7580*/  IMAD R7, R6.reuse, c[0x0][0x280], RZ ;  /* 0x0000a00006077a24 */ /* 0x040fe200078e02ff */
[----:B------:R-:W-:Y:S01]  /*7590*/  ISETP.NE.AND P1, PT, RZ, UR4, PT ;  /* 0x00000004ff007c0c */ /* 0x000fe2000bf25270 */
[----:B------:R-:W-:Y:S01]  /*75a0*/  IMAD R6, R6, c[0x0][0x290], RZ ;  /* 0x0000a40006067a24 */ /* 0x000fe200078e02ff */
[----:B------:R-:W-:Y:S01]  /*75b0*/  LEA R34, P0, R8, c[0x0][0x270], 0x1 ;  /* 0x00009c0008227a11 */ /* 0x000fe200078008ff */
[C---:B------:R-:W-:Y:S01]  /*75c0*/  IMAD R7, R153.reuse, c[0x0][0x284], R7 ;  /* 0x0000a10099077a24 */ /* 0x040fe200078e0207 */
[----:B------:R-:W-:Y:S01]  /*75d0*/  SHF.R.S32.HI R61, RZ, 0x1, R11 ;  /* 0x00000001ff3d7819 */ /* 0x000fe2000001140b */
[----:B------:R-:W-:-:S02]  /*75e0*/  IMAD R10, R153, c[0x0][0x294], R6 ;  /* 0x0000a500990a7a24 */ /* 0x000fc400078e0206 */
[----:B------:R-:W-:Y:S02]  /*75f0*/  IMAD.IADD R9, R7, 0x1, R9 ;  /* 0x0000000107097824 */ /* 0x000fe400078e0209 */
[----:B------:R-:W-:-:S03]  /*7600*/  IMAD.WIDE.U32 R6, R153, c[0x0][0x290], RZ ;  /* 0x0000a40099067a25 */ /* 0x000fc600078e00ff */
[----:B------:R-:W-:Y:S01]  /*7610*/  LEA.HI.X R35, R8, c[0x0][0x274], R9, 0x1, P0 ;  /* 0x00009d0008237a11 */ /* 0x000fe200000f0c09 */
[----:B------:R-:W-:Y:S01]  /*7620*/  IMAD.IADD R7, R10, 0x1, R7 ;  /* 0x000000010a077824 */ /* 0x000fe200078e0207 */
[----:B------:R-:W-:Y:S02]  /*7630*/  LOP3.LUT R8, R11, 0xfffffffe, RZ, 0xc0, !PT ;  /* 0xfffffffe0b087812 */ /* 0x000fe400078ec0ff */
[----:B------:R-:W-:Y:S02]  /*7640*/  LEA R32, P0, R6, c[0x0][0x288], 0x1 ;  /* 0x0000a20006207a11 */ /* 0x000fe400078008ff */
[----:B------:R-:W-:Y:S02]  /*7650*/  IADD3 R62, -R8, R173, RZ ;  /* 0x000000ad083e7210 */ /* 0x000fe40007ffe1ff */
[----:B------:R-:W-:Y:S01]  /*7660*/  LEA.HI.X R33, R6, c[0x0][0x28c], R7, 0x1, P0 ;  /* 0x0000a30006217a11 */ /* 0x000fe200000f0c07 */
[----:B------:R-:W-:Y:S01]  /*7670*/  IMAD R6, R175, 0x80, R61 ;  /* 0x00000080af067824 */ /* 0x000fe200078e023d */
[----:B------:R-:W-:Y:S01]  /*7680*/  SHF.L.U32 R64, R62, 0x3, RZ ;  /* 0x000000033e407819 */ /* 0x000fe200000006ff */
[----:B------:R-:W-:Y:S05]  /*7690*/  @!P1 BRA `(.L_x_100) ;  /* 0x00002ab000009947 */ /* 0x000fea0003800000 */
[----:B------:R-:W-:Y:S01]  /*76a0*/  ISETP.GE.AND P0, PT, R6, R60, PT ;  /* 0x0000003c0600720c */ /* 0x000fe20003f06270 */
[----:B------:R-:W-:Y:S01]  /*76b0*/  BSSY B0, `(.L_x_101) ;  /* 0x000004d000007945 */ /* 0x000fe20003800000 */
[----:B------:R-:W-:Y:S01]  /*76c0*/  SHF.L.U32 R38, R62, 0x2, RZ ;  /* 0x000000023e267819 */ /* 0x000fe200000006ff */
        /* <DEDUP_REMOVED lines=12> */
[----:B------:R-:W-:Y:S05]  /*7790*/  @P0 BRA `(.L_x_102) ;  /* 0x000003e000000947 */ /* 0x000fea0003800000 */
[C---:B------:R-:W-:Y:S01]  /*77a0*/  IADD3 R13, R38.reuse, 0x8, RZ ;  /* 0x00000008260d7810 */ /* 0x040fe20007ffe0ff */
[----:B------:R-:W-:Y:S01]  /*77b0*/  CS2R R18, SRZ ;  /* 0x0000000000127805 */ /* 0x000fe2000001ff00 */
[----:B------:R-:W-:Y:S01]  /*77c0*/  ISETP.GE.AND P1, PT, R38, c[0x0][0x27c], PT ;  /* 0x00009f0026007a0c */ /* 0x000fe20003f26270 */
[----:B------:R-:W-:Y:S01]  /*77d0*/  CS2R R6, SRZ ;  /* 0x0000000000067805 */ /* 0x000fe2000001ff00 */
[----:B------:R-:W-:-:S02]  /*77e0*/  ISETP.GE.AND P0, PT, R13, c[0x0][0x27c], PT ;  /* 0x00009f000d007a0c */ /* 0x000fc40003f06270 */
[----:B------:R-:W-:-:S09]  /*77f0*/  IADD3 R14, R38, 0x10, RZ ;  /* 0x00000010260e7810 */ /* 0x000fd20007ffe0ff */
[C---:B------:R-:W-:Y:S02]  /*7800*/  @!P1 IMAD.WIDE R10, R38.reuse, 0x2, R34 ;  /* 0x00000002260a9825 */ /* 0x040fe400078e0222 */
[----:B------:R-:W-:Y:S02]  /*7810*/  @!P0 SHF.R.S32.HI R12, RZ, 0x1f, R13 ;  /* 0x0000001fff0c8819 */ /* 0x000fe4000001140d */
[----:B------:R-:W-:Y:S01]  /*7820*/  @!P1 IMAD.WIDE R8, R38, 0x2, R32 ;  /* 0x0000000226089825 */ /* 0x000fe200078e0220 */
[----:B------:R1:W5:Y:S01]  /*7830*/  @!P1 LD.E.64 R18, [R10.64] ;  /* 0x000000060a129980 */ /* 0x000362000c101b00 */
[----:B------:R-:W-:-:S03]  /*7840*/  @!P0 LEA.HI R12, R12, R13, RZ, 0x2 ;  /* 0x0000000d0c0c8211 */ /* 0x000fc600078f10ff */
[----:B------:R2:W5:Y:S01]  /*7850*/  @!P1 LD.E.64 R6, [R8.64] ;  /* 0x0000000608069980 */ /* 0x000562000c101b00 */
[----:B------:R-:W-:Y:S01]  /*7860*/  ISETP.GE.AND P1, PT, R14, c[0x0][0x27c], PT ;  /* 0x00009f000e007a0c */ /* 0x000fe20003f26270 */
[----:B------:R-:W-:Y:S01]  /*7870*/  CS2R R20, SRZ ;  /* 0x0000000000147805 */ /* 0x000fe2000001ff00 */
[----:B------:R-:W-:Y:S02]  /*7880*/  IADD3 R15, R38, 0x18, RZ ;  /* 0x00000018260f7810 */ /* 0x000fe40007ffe0ff */
[----:B-1----:R-:W-:Y:S01]  /*7890*/  @!P0 LOP3.LUT R10, R12, 0xfffffffc, RZ, 0xc0, !PT ;  /* 0xfffffffc0c0a8812 */ /* 0x002fe200078ec0ff */
[----:B--2---:R-:W-:-:S04]  /*78a0*/  CS2R R8, SRZ ;  /* 0x0000000000087805 */ /* 0x004fc8000001ff00 */
[----:B------:R-:W-:-:S04]  /*78b0*/  @!P0 IMAD.WIDE R12, R10, 0x2, R34 ;  /* 0x000000020a0c8825 */ /* 0x000fc800078e0222 */
[----:B------:R-:W-:Y:S01]  /*78c0*/  @!P0 IMAD.WIDE R10, R10, 0x2, R32 ;  /* 0x000000020a0a8825 */ /* 0x000fe200078e0220 */
[----:B------:R1:W5:Y:S04]  /*78d0*/  @!P0 LD.E.64 R20, [R12.64] ;  /* 0x000000060c148980 */ /* 0x000368000c101b00 */
[----:B------:R2:W5:Y:S01]  /*78e0*/  @!P0 LD.E.64 R8, [R10.64] ;  /* 0x000000060a088980 */ /* 0x000562000c101b00 */
[----:B------:R-:W-:Y:S01]  /*78f0*/  ISETP.GE.AND P0, PT, R15, c[0x0][0x27c], PT ;  /* 0x00009f000f007a0c */ /* 0x000fe20003f06270 */
[----:B------:R-:W-:Y:S01]  /*7900*/  CS2R R22, SRZ ;  /* 0x0000000000167805 */ /* 0x000fe2000001ff00 */
[----:B-1----:R-:W-:-:S04]  /*7910*/  @!P1 SHF.R.S32.HI R12, RZ, 0x1f, R14 ;  /* 0x0000001fff0c9819 */ /* 0x002fc8000001140e */
[----:B------:R-:W-:-:S04]  /*7920*/  @!P1 LEA.HI R12, R12, R14, RZ, 0x2 ;  /* 0x0000000e0c0c9211 */ /* 0x000fc800078f10ff */
[----:B------:R-:W-:-:S03]  /*7930*/  @!P1 LOP3.LUT R12, R12, 0xfffffffc, RZ, 0xc0, !PT ;  /* 0xfffffffc0c0c9812 */ /* 0x000fc600078ec0ff */
[----:B------:R-:W-:Y:S02]  /*7940*/  @!P0 SHF.R.S32.HI R14, RZ, 0x1f, R15 ;  /* 0x0000001fff0e8819 */ /* 0x000fe4000001140f */
[----:B--2---:R-:W-:Y:S02]  /*7950*/  @!P1 IMAD.WIDE R10, R12, 0x2, R34 ;  /* 0x000000020c0a9825 */ /* 0x004fe400078e0222 */
[----:B------:R-:W-:-:S03]  /*7960*/  @!P0 LEA.HI R14, R14, R15, RZ, 0x2 ;  /* 0x0000000f0e0e8211 */ /* 0x000fc600078f10ff */
[----:B------:R1:W5:Y:S01]  /*7970*/  @!P1 LD.E.64 R22, [R10.64] ;  /* 0x000000060a169980 */ /* 0x000362000c101b00 */
[----:B------:R-:W-:Y:S01]  /*7980*/  @!P0 LOP3.LUT R14, R14, 0xfffffffc, RZ, 0xc0, !PT ;  /* 0xfffffffc0e0e8812 */ /* 0x000fe200078ec0ff */
[----:B------:R-:W-:Y:S01]  /*7990*/  @!P1 IMAD.WIDE R26, R12, 0x2, R32 ;  /* 0x000000020c1a9825 */ /* 0x000fe200078e0220 */
[----:B------:R-:W-:Y:S01]  /*79a0*/  CS2R R24, SRZ ;  /* 0x0000000000187805 */ /* 0x000fe2000001ff00 */
[----:B------:R-:W-:Y:S02]  /*79b0*/  CS2R R12, SRZ ;  /* 0x00000000000c7805 */ /* 0x000fe4000001ff00 */
[----:B------:R-:W-:-:S04]  /*79c0*/  @!P0 IMAD.WIDE R16, R14, 0x2, R34 ;  /* 0x000000020e108825 */ /* 0x000fc800078e0222 */
[----:B------:R-:W-:Y:S01]  /*79d0*/  @!P0 IMAD.WIDE R14, R14, 0x2, R32 ;  /* 0x000000020e0e8825 */ /* 0x000fe200078e0220 */
[----:B------:R2:W5:Y:S04]  /*79e0*/  @!P0 LD.E.64 R24, [R16.64] ;  /* 0x0000000610188980 */ /* 0x000568000c101b00 */
[----:B------:R3:W5:Y:S01]  /*79f0*/  @!P0 LD.E.64 R12, [R14.64] ;  /* 0x000000060e0c8980 */ /* 0x000762000c101b00 */
[----:B-1----:R-:W-:-:S06]  /*7a00*/  CS2R R10, SRZ ;  /* 0x00000000000a7805 */ /* 0x002fcc000001ff00 */
[----:B------:R1:W5:Y:S02]  /*7a10*/  @!P1 LD.E.64 R10, [R26.64] ;  /* 0x000000061a0a9980 */ /* 0x000364000c101b00 */
[C---:B-1----:R-:W-:Y:S02]  /*7a20*/  IADD3 R26, R38.reuse, 0x20, RZ ;  /* 0x00000020261a7810 */ /* 0x042fe40007ffe0ff */
[----:B------:R-:W-:Y:S02]  /*7a30*/  IADD3 R27, R38, 0x28, RZ ;  /* 0x00000028261b7810 */ /* 0x000fe40007ffe0ff */
[----:B------:R-:W-:Y:S02]  /*7a40*/  ISETP.GE.AND P1, PT, R26, c[0x0][0x27c], PT ;  /* 0x00009f001a007a0c */ /* 0x000fe40003f26270 */
[----:B------:R-:W-:-:S11]  /*7a50*/  ISETP.GE.AND P0, PT, R27, c[0x0][0x27c], PT ;  /* 0x00009f001b007a0c */ /* 0x000fd60003f06270 */
[----:B---3--:R-:W-:Y:S02]  /*7a60*/  @!P1 SHF.R.S32.HI R15, RZ, 0x1f, R26 ;  /* 0x0000001fff0f9819 */ /* 0x008fe4000001141a */
[----:B------:R-:W-:Y:S02]  /*7a70*/  @!P0 SHF.R.S32.HI R14, RZ, 0x1f, R27 ;  /* 0x0000001fff0e8819 */ /* 0x000fe4000001141b */
[----:B------:R-:W-:Y:S02]  /*7a80*/  @!P1 LEA.HI R15, R15, R26, RZ, 0x2 ;  /* 0x0000001a0f0f9211 */ /* 0x000fe400078f10ff */
[----:B------:R-:W-:Y:S02]  /*7a90*/  @!P0 LEA.HI R14, R14, R27, RZ, 0x2 ;  /* 0x0000001b0e0e8211 */ /* 0x000fe400078f10ff */
[----:B------:R-:W-:Y:S02]  /*7aa0*/  @!P1 LOP3.LUT R15, R15, 0xfffffffc, RZ, 0xc0, !PT ;  /* 0xfffffffc0f0f9812 */ /* 0x000fe400078ec0ff */
[----:B------:R-:W-:Y:S01]  /*7ab0*/  @!P0 LOP3.LUT R14, R14, 0xfffffffc, RZ, 0xc0, !PT ;  /* 0xfffffffc0e0e8812 */ /* 0x000fe200078ec0ff */
[----:B------:R-:W-:-:S02]  /*7ac0*/  CS2R R26, SRZ ;  /* 0x00000000001a7805 */ /* 0x000fc4000001ff00 */
[C---:B------:R-:W-:Y:S01]  /*7ad0*/  @!P1 IMAD.WIDE R36, R15.reuse, 0x2, R34 ;  /* 0x000000020f249825 */ /* 0x040fe200078e0222 */
[----:B------:R-:W-:Y:S01]  /*7ae0*/  CS2R R28, SRZ ;  /* 0x00000000001c7805 */ /* 0x000fe2000001ff00 */
[----:B--2---:R-:W-:Y:S02]  /*7af0*/  CS2R R16, SRZ ;  /* 0x0000000000107805 */ /* 0x004fe4000001ff00 */
[----:B------:R-:W-:Y:S01]  /*7b00*/  @!P1 IMAD.WIDE R30, R15, 0x2, R32 ;  /* 0x000000020f1e9825 */ /* 0x000fe200078e0220 */
[----:B------:R1:W5:Y:S03]  /*7b10*/  @!P1 LD.E.64 R26, [R36.64] ;  /* 0x00000006241a9980 */ /* 0x000366000c101b00 */
[----:B------:R-:W-:-:S04]  /*7b20*/  @!P0 IMAD.WIDE R34, R14, 0x2, R34 ;  /* 0x000000020e228825 */ /* 0x000fc800078e0222 */
[----:B------:R-:W-:Y:S01]  /*7b30*/  @!P0 IMAD.WIDE R32, R14, 0x2, R32 ;  /* 0x000000020e208825 */ /* 0x000fe200078e0220 */
[----:B------:R1:W5:Y:S01]  /*7b40*/  @!P0 LD.E.64 R28, [R34.64] ;  /* 0x00000006221c8980 */ /* 0x000362000c101b00 */
[----:B------:R-:W-:-:S03]  /*7b50*/  CS2R R14, SRZ ;  /* 0x00000000000e7805 */ /* 0x000fc6000001ff00 */
[----:B------:R1:W5:Y:S04]  /*7b60*/  @!P0 LD.E.64 R16, [R32.64] ;  /* 0x0000000620108980 */ /* 0x000368000c101b00 */
[----:B------:R1:W5:Y:S02]  /*7b70*/  @!P1 LD.E.64 R14, [R30.64] ;  /* 0x000000061e0e9980 */ /* 0x000364000c101b00 */
.L_x_102:
[----:B------:R-:W-:Y:S05]  /*7b80*/  BSYNC B0 ;  /* 0x0000000000007941 */ /* 0x000fea0003800000 */
.L_x_101:
[----:B-----5:R-:W-:Y:S01]  /*7b90*/  IMAD.MOV.U32 R46, RZ, RZ, R24 ;  /* 0x000000ffff2e7224 */ /* 0x020fe200078e0018 */
[--C-:B------:R-:W-:Y:S01]  /*7ba0*/  SHF.R.U64 R43, R24, 0x10, R25.reuse ;  /* 0x00000010182b7819 */ /* 0x100fe20000001219 */
[--C-:B------:R-:W-:Y:S01]  /*7bb0*/  IMAD.MOV.U32 R45, RZ, RZ, R25.reuse ;  /* 0x000000ffff2d7224 */ /* 0x100fe200078e0019 */
[----:B-1----:R-:W-:Y:S01]  /*7bc0*/  SHF.R.U32.HI R34, RZ, 0x10, R25 ;  /* 0x00000010ff227819 */ /* 0x002fe20000011619 */
[----:B------:R-:W-:Y:S01]  /*7bd0*/  IMAD.MOV.U32 R50, RZ, RZ, R22 ;  /* 0x000000ffff327224 */ /* 0x000fe200078e0016 */
[----:B------:R-:W-:Y:S01]  /*7be0*/  SHF.R.U64 R47, R22, 0x10, R23 ;  /* 0x00000010162f7819 */ /* 0x000fe20000001217 */
[----:B------:R-:W-:Y:S01]  /*7bf0*/  IMAD.MOV.U32 R25, RZ, RZ, R6 ;  /* 0x000000ffff197224 */ /* 0x000fe200078e0006 */
[----:B------:R-:W-:Y:S01]  /*7c00*/  SHF.R.U64 R42, R14, 0x10, R15 ;  /* 0x000000100e2a7819 */ /* 0x000fe2000000120f */
[--C-:B------:R-:W-:Y:S01]  /*7c10*/  IMAD.MOV.U32 R24, RZ, RZ, R7.reuse ;  /* 0x000000ffff187224 */ /* 0x100fe200078e0007 */
[----:B------:R-:W-:Y:S01]  /*7c20*/  SHF.R.U64 R22, R6, 0x10, R7 ;  /* 0x0000001006167819 */ /* 0x000fe20000001207 */
[----:B------:R-:W-:Y:S01]  /*7c30*/  IMAD.MOV.U32 R36, RZ, RZ, R14 ;  /* 0x000000ffff247224 */ /* 0x000fe200078e000e */
[--C-:B------:R-:W-:Y:S01]  /*7c40*/  SHF.R.U32.HI R14, RZ, 0x10, R15.reuse ;  /* 0x00000010ff0e7819 */ /* 0x100fe2000001160f */
[----:B------:R-:W-:Y:S01]  /*7c50*/  IMAD.MOV.U32 R35, RZ, RZ, R15 ;  /* 0x000000ffff237224 */ /* 0x000fe200078e000f */
[----:B------:R-:W-:Y:S01]  /*7c60*/  SHF.R.U32.HI R7, RZ, 0x10, R7 ;  /* 0x00000010ff077819 */ /* 0x000fe20000011607 */
[----:B------:R-:W-:Y:S01]  /*7c70*/  IMAD.MOV.U32 R39, RZ, RZ, R16 ;  /* 0x000000ffff277224 */ /* 0x000fe200078e0010 */
[----:B------:R-:W-:Y:S01]  /*7c80*/  SHF.R.U64 R15, R16, 0x10, R17 ;  /* 0x00000010100f7819 */ /* 0x000fe20000001211 */
[----:B------:R-:W-:Y:S01]  /*7c90*/  IMAD.MOV.U32 R54, RZ, RZ, R20 ;  /* 0x000000ffff367224 */ /* 0x000fe200078e0014 */
[----:B------:R-:W-:Y:S01]  /*7ca0*/  SHF.R.S32.HI R16, RZ, 0x1f, R59 ;  /* 0x0000001fff107819 */ /* 0x000fe2000001143b */
[----:B------:R-:W-:Y:S01]  /*7cb0*/  IMAD.MOV.U32 R32, RZ, RZ, R28 ;  /* 0x000000ffff207224 */ /* 0x000fe200078e001c */
[----:B------:R-:W-:Y:S01]  /*7cc0*/  PRMT R25, R25, 0x5410, R24 ;  /* 0x0000541019197816 */ /* 0x000fe20000000018 */
[----:B------:R-:W-:Y:S01]  /*7cd0*/  IMAD.MOV.U32 R57, RZ, RZ, R18 ;  /* 0x000000ffff397224 */ /* 0x000fe200078e0012 */
[----:B------:R-:W-:Y:S01]  /*7ce0*/  PRMT R24, R22, 0x5410, R7 ;  /* 0x0000541016187816 */ /* 0x000fe20000000007 */
[----:B------:R-:W-:Y:S01]  /*7cf0*/  IMAD.MOV.U32 R56, RZ, RZ, R19 ;  /* 0x000000ffff387224 */ /* 0x000fe200078e0013 */
[----:B------:R-:W-:Y:S01]  /*7d00*/  LEA.HI R7, R16, R59, RZ, 0x2 ;  /* 0x0000003b10077211 */ /* 0x000fe200078f10ff */
[----:B------:R-:W-:Y:S01]  /*7d10*/  IMAD.MOV.U32 R49, RZ, RZ, R23 ;  /* 0x000000ffff317224 */ /* 0x000fe200078e0017 */
[----:B------:R-:W-:Y:S01]  /*7d20*/  SHF.R.U64 R51, R20, 0x10, R21 ;  /* 0x0000001014337819 */ /* 0x000fe20000001215 */
[----:B------:R-:W-:Y:S01]  /*7d30*/  IMAD.MOV.U32 R20, RZ, RZ, R9 ;  /* 0x000000ffff147224 */ /* 0x000fe200078e0009 */
[--C-:B------:R-:W-:Y:S01]  /*7d40*/  SHF.R.U64 R28, R28, 0x10, R29.reuse ;  /* 0x000000101c1c7819 */ /* 0x100fe2000000121d */
[----:B------:R-:W-:Y:S01]  /*7d50*/  IMAD.MOV.U32 R31, RZ, RZ, R29 ;  /* 0x000000ffff1f7224 */ /* 0x000fe200078e001d */
[----:B------:R-:W-:Y:S01]  /*7d60*/  SHF.R.U32.HI R6, RZ, 0x10, R9 ;  /* 0x00000010ff067819 */ /* 0x000fe20000011609 */
[----:B------:R-:W-:Y:S01]  /*7d70*/  IMAD.MOV.U32 R53, RZ, RZ, R21 ;  /* 0x000000ffff357224 */ /* 0x000fe200078e0015 */
[----:B------:R-:W-:Y:S01]  /*7d80*/  LOP3.LUT R7, R7, 0xfffffffc, RZ, 0xc0, !PT ;  /* 0xfffffffc07077812 */ /* 0x000fe200078ec0ff */
[----:B------:R-:W-:Y:S01]  /*7d90*/  IMAD.MOV.U32 R40, RZ, RZ, R27 ;  /* 0x000000ffff287224 */ /* 0x000fe200078e001b */
[--C-:B------:R-:W-:Y:S01]  /*7da0*/  SHF.R.U64 R55, R18, 0x10, R19.reuse ;  /* 0x0000001012377819 */ /* 0x100fe20000001213 */
[----:B------:R-:W-:Y:S01]  /*7db0*/  IMAD.MOV.U32 R18, RZ, RZ, R8 ;  /* 0x000000ffff127224 */ /* 0x000fe200078e0008 */
[----:B------:R-:W-:Y:S01]  /*7dc0*/  SHF.R.U32.HI R52, RZ, 0x10, R19 ;  /* 0x00000010ff347819 */ /* 0x000fe20000011613 */
[----:B------:R-:W-:Y:S01]  /*7dd0*/  IMAD.IADD R7, R59, 0x1, -R7 ;  /* 0x000000013b077824 */ /* 0x000fe200078e0a07 */
[----:B------:R-:W-:Y:S01]  /*7de0*/  SHF.R.U64 R19, R8, 0x10, R9 ;  /* 0x0000001008137819 */ /* 0x000fe20000001209 */
[----:B------:R-:W-:Y:S01]  /*7df0*/  IMAD.MOV.U32 R8, RZ, RZ, R10 ;  /* 0x000000ffff087224 */ /* 0x000fe200078e000a */
[----:B------:R-:W-:Y:S01]  /*7e00*/  PRMT R35, R35, 0x5410, R28 ;  /* 0x0000541023237816 */ /* 0x000fe2000000001c */
[----:B------:R-:W-:Y:S01]  /*7e10*/  IMAD.MOV.U32 R37, RZ, RZ, R17 ;  /* 0x000000ffff257224 */ /* 0x000fe200078e0011 */
[----:B------:R-:W-:Y:S01]  /*7e20*/  SHF.R.U32.HI R30, RZ, 0x10, R27 ;  /* 0x00000010ff1e7819 */ /* 0x000fe2000001161b */
[----:B------:R-:W-:Y:S01]  /*7e30*/  IMAD.MOV.U32 R41, RZ, RZ, R26 ;  /* 0x000000ffff297224 */ /* 0x000fe200078e001a */
[----:B------:R-:W-:Y:S01]  /*7e40*/  PRMT R28, R6, 0x5410, R20 ;  /* 0x00005410061c7816 */ /* 0x000fe20000000014 */
[----:B------:R-:W-:-:S04]  /*7e50*/  DEPBAR.LE SB0, 0x1 ;  /* 0x000080400000791a */ /* 0x000fc80000000000 */
[--C-:B------:R-:W-:Y:S01]  /*7e60*/  SHF.R.U64 R10, R10, 0x10, R11.reuse ;  /* 0x000000100a0a7819 */ /* 0x100fe2000000120b */
[----:B------:R-:W-:Y:S01]  /*7e70*/  BSSY B1, `(.L_x_103) ;  /* 0x000012a000017945 */ /* 0x000fe20003800000 */
[----:B------:R-:W-:Y:S02]  /*7e80*/  SHF.R.U32.HI R9, RZ, 0x10, R11 ;  /* 0x00000010ff097819 */ /* 0x000fe4000001160b */
[----:B------:R-:W-:Y:S02]  /*7e90*/  LEA.HI R6, R61, R61, RZ, 0x1 ;  /* 0x0000003d3d067211 */ /* 0x000fe400078f08ff */
[----:B------:R-:W-:Y:S02]  /*7ea0*/  SHF.R.U32.HI R44, RZ, 0x10, R23 ;  /* 0x00000010ff2c7819 */ /* 0x000fe40000011617 */
[----:B------:R-:W-:Y:S02]  /*7eb0*/  SHF.R.U32.HI R23, RZ, 0x10, R29 ;  /* 0x00000010ff177819 */ /* 0x000fe4000001161d */
[----:B------:R-:W-:-:S02]  /*7ec0*/  PRMT R34, R34, 0x5410, R30 ;  /* 0x0000541022227816 */ /* 0x000fc4000000001e */
[----:B------:R-:W-:Y:S02]  /*7ed0*/  SHF.R.U32.HI R29, RZ, 0x10, R13 ;  /* 0x00000010ff1d7819 */ /* 0x000fe4000001160d */
[----:B------:R-:W-:Y:S01]  /*7ee0*/  PRMT R30, R10, 0x5410, R9 ;  /* 0x000054100a1e7816 */ /* 0x000fe20000000009 */
[----:B------:R-:W-:Y:S01]  /*7ef0*/  IMAD.SHL.U32 R9, R7, 0x40, RZ ;  /* 0x0000004007097824 */ /* 0x000fe200078e00ff */
[----:B------:R-:W-:Y:S02]  /*7f00*/  LOP3.LUT R6, R6, 0x7fffffe, RZ, 0xc0, !PT ;  /* 0x07fffffe06067812 */ /* 0x000fe400078ec0ff */
[----:B------:R-:W-:Y:S01]  /*7f10*/  SHF.R.U32.HI R48, RZ, 0x10, R21 ;  /* 0x00000010ff307819 */ /* 0x000fe20000011615 */
[----:B------:R-:W-:Y:S01]  /*7f20*/  IMAD.MOV.U32 R21, RZ, RZ, R11 ;  /* 0x000000ffff157224 */ /* 0x000fe200078e000b */
[----:B------:R-:W-:Y:S01]  /*7f30*/  SHF.R.U64 R33, R26, 0x10, R27 ;  /* 0x000000101a217819 */ /* 0x000fe2000000121b */
[----:B------:R-:W-:Y:S01]  /*7f40*/  IMAD.MOV.U32 R11, RZ, RZ, R12 ;  /* 0x000000ffff0b7224 */ /* 0x000fe200078e000c */
[----:B------:R-:W-:Y:S01]  /*7f50*/  PRMT R29, R29, 0x5410, R8 ;  /* 0x000054101d1d7816 */ /* 0x000fe20000000008 */
[----:B------:R-:W-:Y:S01]  /*7f60*/  IMAD.IADD R8, R61, 0x1, -R6 ;  /* 0x000000013d087824 */ /* 0x000fe200078e0a06 */
[--C-:B------:R-:W-:Y:S01]  /*7f70*/  SHF.R.U64 R27, R12, 0x10, R13.reuse ;  /* 0x000000100c1b7819 */ /* 0x100fe2000000120d */
[----:B------:R-:W-:Y:S01]  /*7f80*/  IMAD R12, R175, -0x80, R60 ;  /* 0xffffff80af0c7824 */ /* 0x000fe200078e023c */
[----:B------:R-:W-:Y:S01]  /*7f90*/  LOP3.LUT R6, R9, 0xc0, RZ, 0xc0, !PT ;  /* 0x000000c009067812 */ /* 0x000fe200078ec0ff */
[----:B------:R-:W-:Y:S01]  /*7fa0*/  IMAD R8, R63, 0x8, R8 ;  /* 0x000000083f087824 */ /* 0x000fe200078e0208 */
[----:B------:R-:W-:Y:S01]  /*7fb0*/  BAR.SYNC.DEFER_BLOCKING 0x0 ;  /* 0x0000000000007b1d */ /* 0x000fe20000010000 */
[----:B------:R-:W-:Y:S01]  /*7fc0*/  LOP3.LUT P1, RZ, R7, 0x2, RZ, 0xc0, !PT ;  /* 0x0000000207ff7812 */ /* 0x000fe2000782c0ff */
[----:B------:R-:W-:Y:S01]  /*7fd0*/  IMAD.MOV.U32 R26, RZ, RZ, R13 ;  /* 0x000000ffff1a7224 */ /* 0x000fe200078e000d */
[----:B------:R-:W-:-:S02]  /*7fe0*/  PRMT R37, R37, 0x5410, R23 ;  /* 0x0000541025257816 */ /* 0x000fc40000000017 */
[----:B------:R-:W-:Y:S02]  /*7ff0*/  LOP3.LUT R7, R6, 0x8, R64, 0xf8, !PT ;  /* 0x0000000806077812 */ /* 0x000fe400078ef840 */
[----:B------:R-:W-:Y:S02]  /*8000*/  SHF.R.U32.HI R6, RZ, 0x3, R6 ;  /* 0x00000003ff067819 */ /* 0x000fe40000011606 */
[----:B------:R-:W-:Y:S02]  /*8010*/  IMNMX R23, R12, 0x80, PT ;  /* 0x000000800c177817 */ /* 0x000fe40003800200 */
[----:B------:R-:W-:Y:S02]  /*8020*/  LOP3.LUT R6, R7, R6, RZ, 0x3c, !PT ;  /* 0x0000000607067212 */ /* 0x000fe400078e3cff */
[----:B------:R-:W-:Y:S02]  /*8030*/  ISETP.GE.AND P0, PT, R61, R23, PT ;  /* 0x000000173d00720c */ /* 0x000fe40003f06270 */
[----:B------:R-:W-:Y:S01]  /*8040*/  SHF.R.U32.HI R13, RZ, 0x10, R17 ;  /* 0x00000010ff0d7819 */ /* 0x000fe20000011611 */
[----:B------:R-:W-:Y:S01]  /*8050*/  IMAD.U32 R6, R8, 0x20, R6 ;  /* 0x0000002008067824 */ /* 0x000fe200078e0006 */
[----:B------:R-:W-:-:S02]  /*8060*/  PRMT R39, R39, 0x5410, R31 ;  /* 0x0000541027277816 */ /* 0x000fc4000000001f */
[----:B------:R-:W-:Y:S02]  /*8070*/  PRMT R36, R36, 0x5410, R32 ;  /* 0x0000541024247816 */ /* 0x000fe40000000020 */
[C---:B------:R-:W-:Y:S02]  /*8080*/  IADD3 R7, R6.reuse, 0x10, RZ ;  /* 0x0000001006077810 */ /* 0x040fe40007ffe0ff */
[----:B------:R-:W-:Y:S02]  /*8090*/  @P1 IADD3 R7, R6, -0x10, RZ ;  /* 0xfffffff006071810 */ /* 0x000fe40007ffe0ff */
[----:B------:R-:W-:Y:S02]  /*80a0*/  PRMT R31, R21, 0x5410, R11 ;  /* 0x00005410151f7816 */ /* 0x000fe4000000000b */
[----:B------:R-:W-:Y:S02]  /*80b0*/  PRMT R26, R26, 0x5410, R18 ;  /* 0x000054101a1a7816 */ /* 0x000fe40000000012 */
[----:B------:R-:W-:-:S02]  /*80c0*/  PRMT R27, R27, 0x5410, R19 ;  /* 0x000054101b1b7816 */ /* 0x000fc40000000013 */
[----:B------:R-:W-:Y:S02]  /*80d0*/  PRMT R32, R14, 0x5410, R15 ;  /* 0x000054100e207816 */ /* 0x000fe4000000000f */
[----:B------:R-:W-:Y:S02]  /*80e0*/  PRMT R33, R33, 0x5410, R13 ;  /* 0x0000541021217816 */ /* 0x000fe4000000000d */
[----:B------:R-:W-:Y:S02]  /*80f0*/  LEA R21, R6, 0x6100, 0x1 ;  /* 0x0000610006157811 */ /* 0x000fe400078e08ff */
[----:B------:R-:W-:Y:S01]  /*8100*/  LEA R22, R7, 0x6100, 0x1 ;  /* 0x0000610007167811 */ /* 0x000fe200078e08ff */
[----:B------:R-:W-:Y:S05]  /*8110*/  @P0 BRA `(.L_x_104) ;  /* 0x00000ff000000947 */ /* 0x000fea0003800000 */
[----:B------:R-:W-:Y:S01]  /*8120*/  ISETP.GE.AND P0, PT, R38, c[0x0][0x27c], PT ;  /* 0x00009f0026007a0c */ /* 0x000fe20003f06270 */
[----:B------:R-:W-:-:S12]  /*8130*/  BSSY B0, `(.L_x_105) ;  /* 0x0000028000007945 */ /* 0x000fd80003800000 */
[----:B------:R-:W-:Y:S05]  /*8140*/  @P0 BRA `(.L_x_106) ;  /* 0x0000026000000947 */ /* 0x000fea0003800000 */
[----:B------:R-:W1:Y:S01]  /*8150*/  LDS.128 R8, [R21] ;  /* 0x0000000015087984 */ /* 0x000e620000000c00 */
[----:B------:R-:W-:Y:S02]  /*8160*/  HADD2.F32 R15, -RZ, R25.H0_H0 ;  /* 0x20000019ff0f7230 */ /* 0x000fe40000004100 */
[----:B------:R-:W-:Y:S02]  /*8170*/  HADD2.F32 R6, -RZ, R24.H0_H0 ;  /* 0x20000018ff067230 */ /* 0x000fe40000004100 */
[----:B------:R-:W-:Y:S02]  /*8180*/  HADD2.F32 R7, -RZ, R55.H0_H0 ;  /* 0x20000037ff077230 */ /* 0x000fe40000004100 */
[--C-:B-1----:R-:W-:Y:S02]  /*8190*/  HADD2.F32 R14, -RZ, R8.reuse.H1_H1 ;  /* 0x30000008ff0e7230 */ /* 0x102fe40000004100 */
[----:B------:R-:W-:Y:S02]  /*81a0*/  HADD2.F32 R16, -RZ, R8.H0_H0 ;  /* 0x20000008ff107230 */ /* 0x000fe40000004100 */
[----:B------:R-:W-:-:S02]  /*81b0*/  HADD2.F32 R12, -RZ, R9.H1_H1 ;  /* 0x30000009ff0c7230 */ /* 0x000fc40000004100 */
[----:B------:R-:W-:Y:S02]  /*81c0*/  HADD2.F32 R13, -RZ, R9.H0_H0 ;  /* 0x20000009ff0d7230 */ /* 0x000fe40000004100 */
[--C-:B------:R-:W-:Y:S01]  /*81d0*/  HADD2.F32 R18, -RZ, R10.reuse.H0_H0 ;  /* 0x2000000aff127230 */ /* 0x100fe20000004100 */
[-C--:B------:R-:W-:Y:S01]  /*81e0*/  FMUL.FTZ R9, R12, R6.reuse ;  /* 0x000000060c097220 */ /* 0x080fe20000410000 */
[----:B------:R-:W-:Y:S01]  /*81f0*/  HADD2.F32 R17, -RZ, R10.H1_H1 ;  /* 0x3000000aff117230 */ /* 0x000fe20000004100 */
[-C--:B------:R-:W-:Y:S01]  /*8200*/  FMUL.FTZ R10, R14, R15.reuse ;  /* 0x0000000f0e0a7220 */ /* 0x080fe20000410000 */
[----:B------:R-:W-:Y:S01]  /*8210*/  HADD2.F32 R8, -RZ, R57.H0_H0 ;  /* 0x20000039ff087230 */ /* 0x000fe20000004100 */
[----:B------:R-:W-:Y:S01]  /*8220*/  FMUL.FTZ R15, R16, R15 ;  /* 0x0000000f100f7220 */ /* 0x000fe20000410000 */
[--C-:B------:R-:W-:Y:S01]  /*8230*/  HADD2.F32 R19, -RZ, R11.reuse.H1_H1 ;  /* 0x3000000bff137230 */ /* 0x100fe20000004100 */
[----:B------:R-:W-:Y:S01]  /*8240*/  FMUL.FTZ R6, R13, R6 ;  /* 0x000000060d067220 */ /* 0x000fe20000410000 */
[----:B------:R-:W-:Y:S01]  /*8250*/  HADD2.F32 R20, -RZ, R11.H0_H0 ;  /* 0x2000000bff147230 */ /* 0x000fe20000004100 */
[----:B------:R-:W-:-:S02]  /*8260*/  FFMA.FTZ R15, R14, R8, R15 ;  /* 0x000000080e0f7223 */ /* 0x000fc4000001000f */
[-C--:B------:R-:W-:Y:S01]  /*8270*/  FFMA.FTZ R14, R13, R7.reuse, -R9 ;  /* 0x000000070d0e7223 */ /* 0x080fe20000010809 */
[----:B------:R-:W-:Y:S01]  /*8280*/  HADD2.F32 R9, -RZ, R25.H1_H1 ;  /* 0x30000019ff097230 */ /* 0x000fe20000004100 */
[----:B------:R-:W-:Y:S01]  /*8290*/  FFMA.FTZ R13, R12, R7, R6 ;  /* 0x000000070c0d7223 */ /* 0x000fe20000010006 */
[----:B------:R-:W-:Y:S01]  /*82a0*/  HADD2.F32 R6, -RZ, R24.H1_H1 ;  /* 0x30000018ff067230 */ /* 0x000fe20000004100 */
[----:B------:R-:W-:Y:S01]  /*82b0*/  FFMA.FTZ R16, R16, R8, -R10 ;  /* 0x0000000810107223 */ /* 0x000fe2000001080a */
[----:B------:R-:W-:Y:S01]  /*82c0*/  HADD2.F32 R8, -RZ, R56.H0_H0 ;  /* 0x20000038ff087230 */ /* 0x000fe20000004100 */
[-C--:B------:R-:W-:Y:S01]  /*82d0*/  FMUL.FTZ R11, R17, R9.reuse ;  /* 0x00000009110b7220 */ /* 0x080fe20000410000 */
[----:B------:R-:W-:Y:S01]  /*82e0*/  HADD2.F32 R7, -RZ, R52.H0_H0 ;  /* 0x20000034ff077230 */ /* 0x000fe20000004100 */
[----:B------:R-:W-:Y:S02]  /*82f0*/  FMUL.FTZ R10, R18, R9 ;  /* 0x00000009120a7220 */ /* 0x000fe40000410000 */
[----:B------:R-:W-:-:S02]  /*8300*/  FMUL.FTZ R9, R19, R6 ;  /* 0x0000000613097220 */ /* 0x000fc40000410000 */
[----:B------:R-:W-:Y:S02]  /*8310*/  FMUL.FTZ R6, R20, R6 ;  /* 0x0000000614067220 */ /* 0x000fe40000410000 */
[-C--:B------:R-:W-:Y:S02]  /*8320*/  FFMA.FTZ R12, R18, R8.reuse, -R11 ;  /* 0x00000008120c7223 */ /* 0x080fe4000001080b */
[----:B------:R-:W-:Y:S01]  /*8330*/  FFMA.FTZ R10, R17, R8, R10 ;  /* 0x00000008110a7223 */ /* 0x000fe2000001000a */
[----:B------:R-:W-:Y:S01]  /*8340*/  F2FP.PACK_AB R8, R15, R16 ;  /* 0x000000100f08723e */ /* 0x000fe200000000ff */
[-C--:B------:R-:W-:Y:S01]  /*8350*/  FFMA.FTZ R11, R20, R7.reuse, -R9 ;  /* 0x00000007140b7223 */ /* 0x080fe20000010809 */
[----:B------:R-:W-:Y:S01]  /*8360*/  F2FP.PACK_AB R9, R13, R14 ;  /* 0x0000000e0d09723e */ /* 0x000fe200000000ff */
[----:B------:R-:W-:Y:S01]  /*8370*/  FFMA.FTZ R6, R19, R7, R6 ;  /* 0x0000000713067223 */ /* 0x000fe20000010006 */
[----:B------:R-:W-:-:S04]  /*8380*/  F2FP.PACK_AB R10, R10, R12 ;  /* 0x0000000c0a0a723e */ /* 0x000fc800000000ff */
[----:B------:R-:W-:-:S05]  /*8390*/  F2FP.PACK_AB R11, R6, R11 ;  /* 0x0000000b060b723e */ /* 0x000fca00000000ff */
[----:B------:R1:W-:Y:S02]  /*83a0*/  STS.128 [R21], R8 ;  /* 0x0000000815007388 */ /* 0x0003e40000000c00 */
.L_x_106:
[----:B------:R-:W-:Y:S05]  /*83b0*/  BSYNC B0 ;  /* 0x0000000000007941 */ /* 0x000fea0003800000 */
.L_x_105:
[----:B------:R-:W-:Y:S01]  /*83c0*/  IADD3 R6, R38, 0x8, RZ ;  /* 0x0000000826067810 */ /* 0x000fe20007ffe0ff */
[----:B------:R-:W-:Y:S03]  /*83d0*/  BSSY B0, `(.L_x_107) ;  /* 0x0000029000007945 */ /* 0x000fe60003800000 */
[----:B------:R-:W-:-:S13]  /*83e0*/  ISETP.GE.AND P0, PT, R6, c[0x0][0x27c], PT ;  /* 0x00009f0006007a0c */ /* 0x000fda0003f06270 */
[----:B------:R-:W-:Y:S05]  /*83f0*/  @P0 BRA `(.L_x_108) ;  /* 0x0000026000000947 */ /* 0x000fea0003800000 */
[----:B-1----:R-:W1:Y:S01]  /*8400*/  LDS.128 R8, [R22] ;  /* 0x0000000016087984 */ /* 0x002e620000000c00 */
[----:B------:R-:W-:Y:S02]  /*8410*/  HADD2.F32 R15, -RZ, R26.H1_H1 ;  /* 0x3000001aff0f7230 */ /* 0x000fe40000004100 */
[----:B------:R-:W-:Y:S02]  /*8420*/  HADD2.F32 R6, -RZ, R27.H1_H1 ;  /* 0x3000001bff067230 */ /* 0x000fe40000004100 */
        /* <DEDUP_REMOVED lines=16> */
[--C-:B------:R-:W-:Y:S01]  /*8530*/  HADD2.F32 R9, -RZ, R28.reuse.H1_H1 ;  /* 0x3000001cff097230 */ /* 0x100fe20000004100 */
[----:B------:R-:W-:Y:S01]  /*8540*/  FFMA.FTZ R13, R12, R7, R6 ;  /* 0x000000070c0d7223 */ /* 0x000fe20000010006 */
[----:B------:R-:W-:Y:S01]  /*8550*/  HADD2.F32 R6, -RZ, R28.H0_H0 ;  /* 0x2000001cff067230 */ /* 0x000fe20000004100 */
        /* <DEDUP_REMOVED lines=16> */
.L_x_108:
[----:B------:R-:W-:Y:S05]  /*8660*/  BSYNC B0 ;  /* 0x0000000000007941 */ /* 0x000fea0003800000 */
.L_x_107:
[----:B------:R-:W-:Y:S01]  /*8670*/  IADD3 R6, R38, 0x10, RZ ;  /* 0x0000001026067810 */ /* 0x000fe20007ffe0ff */
[----:B------:R-:W-:Y:S03]  /*8680*/  BSSY B0, `(.L_x_109) ;  /* 0x0000029000007945 */ /* 0x000fe60003800000 */
[----:B------:R-:W-:-:S13]  /*8690*/  ISETP.GE.AND P0, PT, R6, c[0x0][0x27c], PT ;  /* 0x00009f0006007a0c */ /* 0x000fda0003f06270 */
[----:B------:R-:W-:Y:S05]  /*86a0*/  @P0 BRA `(.L_x_110) ;  /* 0x0000026000000947 */ /* 0x000fea0003800000 */
[----:B-1----:R-:W1:Y:S01]  /*86b0*/  LDS.128 R8, [R21+0x2000] ;  /* 0x0020000015087984 */ /* 0x002e620000000c00 */
[----:B------:R-:W-:Y:S02]  /*86c0*/  HADD2.F32 R15, -RZ, R29.H1_H1 ;  /* 0x3000001dff0f7230 */ /* 0x000fe40000004100 */
        /* <DEDUP_REMOVED lines=17> */
[----:B------:R-:W-:Y:S01]  /*87e0*/  HADD2.F32 R9, -RZ, R31.H0_H0 ;  /* 0x2000001fff097230 */ /* 0x000fe20000004100 */
        /* <DEDUP_REMOVED lines=17> */
[----:B------:R1:W-:Y:S02]  /*8900*/  STS.128 [R21+0x2000], R8 ;  /* 0x0020000815007388 */ /* 0x0003e40000000c00 */
.L_x_110:
[----:B------:R-:W-:Y:S05]  /*8910*/  BSYNC B0 ;  /* 0x0000000000007941 */ /* 0x000fea0003800000 */
.L_x_109:
        /* <DEDUP_REMOVED lines=42> */
.L_x_112:
[----:B------:R-:W-:Y:S05]  /*8bc0*/  BSYNC B0 ;  /* 0x0000000000007941 */ /* 0x000fea0003800000 */
.L_x_111:
[----:B------:R-:W-:Y:S01]  /*8bd0*/  IADD3 R6, R38, 0x20, RZ ;  /* 0x0000002026067810 */ /* 0x000fe20007ffe0ff */
[----:B------:R-:W-:Y:S03]  /*8be0*/  BSSY B0, `(.L_x_113) ;  /* 0x0000029000007945 */ /* 0x000fe60003800000 */
[----:B------:R-:W-:-:S13]  /*8bf0*/  ISETP.GE.AND P0, PT, R6, c[0x0][0x27c], PT ;  /* 0x00009f0006007a0c */ /* 0x000fda0003f06270 */
[----:B------:R-:W-:Y:S05]  /*8c00*/  @P0 BRA `(.L_x_114) ;  /* 0x0000026000000947 */ /* 0x000fea0003800000 */
[----:B-1----:R-:W1:Y:S01]  /*8c10*/  LDS.128 R8, [R21+0x4000] ;  /* 0x0040000015087984 */ /* 0x002e620000000c00 */
        /* <DEDUP_REMOVED lines=24> */
[----:B------:R-:W-:Y:S01]  /*8da0*/  HADD2.F32 R7, -RZ, R34.H1_H1 ;  /* 0x30000022ff077230 */ /* 0x000fe20000004100 */
        /* <DEDUP_REMOVED lines=12> */
.L_x_114:
[----:B------:R-:W-:Y:S05]  /*8e70*/  BSYNC B0 ;  /* 0x0000000000007941 */ /* 0x000fea0003800000 */
.L_x_113:
[----:B------:R-:W-:-:S04]  /*8e80*/  IADD3 R6, R38, 0x28, RZ ;  /* 0x0000002826067810 */ /* 0x000fc80007ffe0ff */
[----:B------:R-:W-:-:S13]  /*8e90*/  ISETP.GE.AND P0, PT, R6, c[0x0][0x27c], PT ;  /* 0x00009f0006007a0c */ /* 0x000fda0003f06270 */
[----:B------:R-:W-:Y:S05]  /*8ea0*/  @P0 BRA `(.L_x_104) ;  /* 0x0000026000000947 */ /* 0x000fea0003800000 */
[----:B-1----:R-:W1:Y:S01]  /*8eb0*/  LDS.128 R8, [R22+0x4000] ;  /* 0x0040000016087984 */ /* 0x002e620000000c00 */
[----:B------:R-:W-:Y:S02]  /*8ec0*/  HADD2.F32 R15, -RZ, R39.H0_H0 ;  /* 0x20000027ff0f7230 */ /* 0x000fe40000004100 */
[----:B------:R-:W-:Y:S02]  /*8ed0*/  HADD2.F32 R6, -RZ, R32.H1_H1 ;  /* 0x30000020ff067230 */ /* 0x000fe40000004100 */
[----:B------:R-:W-:Y:S02]  /*8ee0*/  HADD2.F32 R7, -RZ, R35.H1_H1 ;  /* 0x30000023ff077230 */ /* 0x000fe40000004100 */
        /* <DEDUP_REMOVED lines=8> */
[----:B------:R-:W-:Y:S01]  /*8f70*/  HADD2.F32 R8, -RZ, R36.H1_H1 ;  /* 0x30000024ff087230 */ /* 0x000fe20000004100 */
        /* <DEDUP_REMOVED lines=10> */
[----:B------:R-:W-:Y:S01]  /*9020*/  HADD2.F32 R8, -RZ, R39.H1_H1 ;  /* 0x30000027ff087230 */ /* 0x000fe20000004100 */
        /* <DEDUP_REMOVED lines=14> */
.L_x_104:
[----:B------:R-:W-:Y:S05]  /*9110*/  BSYNC B1 ;  /* 0x0000000000017941 */ /* 0x000fea0003800000 */
.L_x_103:
[----:B------:R-:W-:-:S04]  /*9120*/  IADD3 R6, R61, 0x40, RZ ;  /* 0x000000403d067810 */ /* 0x000fc80007ffe0ff */
[----:B------:R-:W-:-:S13]  /*9130*/  ISETP.GE.AND P0, PT, R6, R23, PT ;  /* 0x000000170600720c */ /* 0x000fda0003f06270 */
[----:B------:R-:W-:Y:S05]  /*9140*/  @P0 BRA `(.L_x_115) ;  /* 0x0000411000000947 */ /* 0x000fea0003800000 */
[----:B------:R-:W-:Y:S01]  /*9150*/  ISETP.GE.AND P0, PT, R38, c[0x0][0x27c], PT ;  /* 0x00009f0026007a0c */ /* 0x000fe20003f06270 */
[----:B------:R-:W-:-:S12]  /*9160*/  BSSY B0, `(.L_x_116) ;  /* 0x0000028000007945 */ /* 0x000fd80003800000 */
        /* <DEDUP_REMOVED lines=10> */
[C---:B------:R-:W-:Y:S01]  /*9210*/  FMUL.FTZ R9, R6.reuse, R12 ;  /* 0x0000000c06097220 */ /* 0x040fe20000410000 */
[----:B------:R-:W-:Y:S01]  /*9220*/  HADD2.F32 R17, -RZ, R10.H1_H1 ;  /* 0x3000000aff117230 */ /* 0x000fe20000004100 */
[C---:B------:R-:W-:Y:S01]  /*9230*/  FMUL.FTZ R10, R15.reuse, R14 ;  /* 0x0000000e0f0a7220 */ /* 0x040fe20000410000 */
[----:B------:R-:W-:Y:S01]  /*9240*/  HADD2.F32 R8, -RZ, R57.H0_H0 ;  /* 0x20000039ff087230 */ /* 0x000fe20000004100 */
[----:B------:R-:W-:Y:S01]  /*9250*/  FMUL.FTZ R15, R15, R16 ;  /* 0x000000100f0f7220 */ /* 0x000fe20000410000 */
[--C-:B------:R-:W-:Y:S01]  /*9260*/  HADD2.F32 R19, -RZ, R11.reuse.H1_H1 ;  /* 0x3000000bff137230 */ /* 0x100fe20000004100 */
[----:B------:R-:W-:Y:S01]  /*9270*/  FMUL.FTZ R6, R6, R13 ;  /* 0x0000000d06067220 */ /* 0x000fe20000410000 */
[----:B------:R-:W-:Y:S01]  /*9280*/  HADD2.F32 R20, -RZ, R11.H0_H0 ;  /* 0x2000000bff147230 */ /* 0x000fe20000004100 */
[----:B------:R-:W-:-:S02]  /*9290*/  FFMA.FTZ R15, R8, R14, R15 ;  /* 0x0000000e080f7223 */ /* 0x000fc4000001000f */
[C---:B------:R-:W-:Y:S01]  /*92a0*/  FFMA.FTZ R14, R7.reuse, R13, -R9 ;  /* 0x0000000d070e7223 */ /* 0x040fe20000010809 */
[----:B------:R-:W-:Y:S01]  /*92b0*/  HADD2.F32 R9, -RZ, R25.H1_H1 ;  /* 0x30000019ff097230 */ /* 0x000fe20000004100 */
[----:B------:R-:W-:Y:S01]  /*92c0*/  FFMA.FTZ R13, R7, R12, R6 ;  /* 0x0000000c070d7223 */ /* 0x000fe20000010006 */
[----:B------:R-:W-:Y:S01]  /*92d0*/  HADD2.F32 R6, -RZ, R24.H1_H1 ;  /* 0x30000018ff067230 */ /* 0x000fe20000004100 */
[----:B------:R-:W-:Y:S01]  /*92e0*/  FFMA.FTZ R16, R8, R16, -R10 ;  /* 0x0000001008107223 */ /* 0x000fe2000001080a */
[----:B------:R-:W-:Y:S01]  /*92f0*/  HADD2.F32 R8, -RZ, R56.H0_H0 ;  /* 0x20000038ff087230 */ /* 0x000fe20000004100 */
[C---:B------:R-:W-:Y:S01]  /*9300*/  FMUL.FTZ R11, R9.reuse, R17 ;  /* 0x00000011090b7220 */ /* 0x040fe20000410000 */
[----:B------:R-:W-:Y:S01]  /*9310*/  HADD2.F32 R7, -RZ, R52.H0_H0 ;  /* 0x20000034ff077230 */ /* 0x000fe20000004100 */
[----:B------:R-:W-:Y:S02]  /*9320*/  FMUL.FTZ R10, R9, R18 ;  /* 0x00000012090a7220 */ /* 0x000fe40000410000 */
[----:B------:R-:W-:-:S02]  /*9330*/  FMUL.FTZ R9, R6, R19 ;  /* 0x0000001306097220 */ /* 0x000fc40000410000 */
[----:B------:R-:W-:Y:S02]  /*9340*/  FMUL.FTZ R6, R6, R20 ;  /* 0x0000001406067220 */ /* 0x000fe40000410000 */
[C---:B------:R-:W-:Y:S02]  /*9350*/  FFMA.FTZ R12, R8.reuse, R18, -R11 ;  /* 0x00000012080c7223 */ /* 0x040fe4000001080b */
[----:B------:R-:W-:Y:S01]  /*9360*/  FFMA.FTZ R10, R8, R17, R10 ;  /* 0x00000011080a7223 */ /* 0x000fe2000001000a */
[----:B------:R-:W-:Y:S01]  /*9370*/  F2FP.PACK_AB R8, R15, R16 ;  /* 0x000000100f08723e */ /* 0x000fe200000000ff */
[----:B------:R-:W-:Y:S01]  /*9380*/  FFMA.FTZ R11, R7, R20, -R9 ;  /* 0x00000014070b7223 */ /* 0x000fe20000010809 */
[----:B------:R-:W-:Y:S01]  /*9390*/  F2FP.PACK_AB R9, R13, R14 ;  /* 0x0000000e0d09723e */ /* 0x000fe200000000ff */
[----:B------:R-:W-:Y:S01]  /*93a0*/  FFMA.FTZ R6, R7, R19, R6 ;  /* 0x0000001307067223 */ /* 0x000fe20000010006 */
[----:B------:R-:W-:-:S04]  /*93b0*/  F2FP.PACK_AB R10, R10, R12 ;  /* 0x0000000c0a0a723e */ /* 0x000fc800000000ff */
[----:B------:R-:W-:-:S05]  /*93c0*/  F2FP.PACK_AB R11, R6, R11 ;  /* 0x0000000b060b723e */ /* 0x000fca00000000ff */
[----:B------:R1:W-:Y:S02]  /*93d0*/  STS.128 [R21+0x1000], R8 ;  /* 0x0010000815007388 */ /* 0x0003e40000000c00 */
.L_x_117:
[----:B------:R-:W-:Y:S05]  /*93e0*/  BSYNC B0 ;  /* 0x0000000000007941 */ /* 0x000fea0003800000 */
.L_x_116:
[----:B------:R-:W-:Y:S01]  /*93f0*/  IADD3 R6, R38, 0x8, RZ ;  /* 0x0000000826067810 */ /* 0x000fe20007ffe0ff */
[----:B------:R-:W-:Y:S03]  /*9400*/  BSSY B0, `(.L_x_118) ;  /* 0x0000029000007945 */ /* 0x000fe60003800000 */
[----:B------:R-:W-:-:S13]  /*9410*/  ISETP.GE.AND P0, PT, R6, c[0x0][0x27c], PT ;  /* 0x00009f0006007a0c */ /* 0x000fda0003f06270 */
[----:B------:R-:W-:Y:S05]  /*9420*/  @P0 BRA `(.L_x_119) ;  /* 0x0000026000000947 */ /* 0x000fea0003800000 */
[----:B-1----:R-:W1:Y:S01]  /*9430*/  LDS.128 R8, [R22+0x1000] ;  /* 0x0010000016087984 */ /* 0x002e620000000c00 */
        /* <DEDUP_REMOVED lines=18> */
[--C-:B------:R-:W-:Y:S01]  /*9560*/  HADD2.F32 R9, -RZ, R28.reuse.H1_H1 ;  /* 0x3000001cff097230 */ /* 0x100fe20000004100 */
[----:B------:R-:W-:Y:S01]  /*9570*/  FFMA.FTZ R13, R7, R12, R6 ;  /* 0x0000000c070d7223 */ /* 0x000fe20000010006 */
[----:B------:R-:W-:Y:S01]  /*9580*/  HADD2.F32 R6, -RZ, R28.H0_H0 ;  /* 0x2000001cff067230 */ /* 0x000fe20000004100 */
        /* <DEDUP_REMOVED lines=16> */
.L_x_119:
[----:B------:R-:W-:Y:S05]  /*9690*/  BSYNC B0 ;  /* 0x0000000000007941 */ /* 0x000fea0003800000 */
.L_x_118:
        /* <DEDUP_REMOVED lines=23> */
[----:B------:R-:W-:Y:S01]  /*9810*/  HADD2.F32 R9, -RZ, R31.H0_H0 ;  /* 0x2000001fff097230 */ /* 0x000fe20000004100 */
        /* <DEDUP_REMOVED lines=18> */
.L_x_121:
[----:B------:R-:W-:Y:S05]  /*9940*/  BSYNC B0 ;  /* 0x0000000000007941 */ /* 0x000fea0003800000 */
.L_x_120:
        /* <DEDUP_REMOVED lines=42> */
.L_x_123:
[----:B------:R-:W-:Y:S05]  /*9bf0*/  BSYNC B0 ;  /* 0x0000000000007941 */ /* 0x000fea0003800000 */
.L_x_122:
        /* <DEDUP_REMOVED lines=29> */
[----:B------:R-:W-:Y:S01]  /*9dd0*/  HADD2.F32 R7, -RZ, R34.H1_H1 ;  /* 0x30000022ff077230 */ /* 0x000fe20000004100 */
        /* <DEDUP_REMOVED lines=12> */
.L_x_125:
[----:B------:R-:W-:Y:S05]  /*9ea0*/  BSYNC B0 ;  /* 0x0000000000007941 */ /* 0x000fea0003800000 */
.L_x_124:
        /* <DEDUP_REMOVED lines=15> */
[----:B------:R-:W-:Y:S01]  /*9fa0*/  HADD2.F32 R8, -RZ, R36.H1_H1 ;  /* 0x30000024ff087230 */ /* 0x000fe20000004100 */
        /* <DEDUP_REMOVED lines=10> */
[----:B------:R-:W-:Y:S01]  /*a050*/  HADD2.F32 R8, -RZ, R39.H1_H1 ;  /* 0x30000027ff087230 */ /* 0x000fe20000004100 */
        /* <DEDUP_REMOVED lines=13> */
[----:B------:R1:W-:Y:S01]  /*a130*/  STS.128 [R22+0x5000], R8 ;  /* 0x0050000816007388 */ /* 0x0003e20000000c00 */
[----:B------:R-:W-:Y:S05]  /*a140*/  BRA `(.L_x_115) ;  /* 0x0000311000007947 */ /* 0x000fea0003800000 */
.L_x_100:
        /* <DEDUP_REMOVED lines=15> */
[C---:B------:R-:W-:Y:S01]  /*a240*/  ISETP.GE.AND P0, PT, R64.reuse, c[0x0][0x27c], PT ;  /* 0x00009f0040007a0c */ /* 0x040fe20003f06270 */
[----:B------:R-:W-:Y:S01]  /*a250*/  CS2R R22, SRZ ;  /* 0x0000000000167805 */ /* 0x000fe2000001ff00 */
[----:B------:R-:W-:Y:S01]  /*a260*/  CS2R R20, SRZ ;  /* 0x0000000000147805 */ /* 0x000fe2000001ff00 */
[----:B------:R-:W-:Y:S01]  /*a270*/  CS2R R10, SRZ ;  /* 0x00000000000a7805 */ /* 0x000fe2000001ff00 */
[----:B------:R-:W-:Y:S01]  /*a280*/  CS2R R8, SRZ ;  /* 0x0000000000087805 */ /* 0x000fe2000001ff00 */
[----:B------:R-:W-:-:S02]  /*a290*/  IADD3 R14, R64, 0x10, RZ ;  /* 0x00000010400e7810 */ /* 0x000fc40007ffe0ff */
[----:B------:R-:W-:-:S06]  /*a2a0*/  IADD3 R15, R64, 0x20, RZ ;  /* 0x00000020400f7810 */ /* 0x000fcc0007ffe0ff */
[----:B------:R-:W-:-:S04]  /*a2b0*/  @!P0 IMAD.WIDE R12, R64, 0x2, R34 ;  /* 0x00000002400c8825 */ /* 0x000fc800078e0222 */
[----:B------:R-:W-:Y:S01]  /*a2c0*/  @!P0 IMAD.WIDE R6, R64, 0x2, R32 ;  /* 0x0000000240068825 */ /* 0x000fe200078e0220 */
[----:B------:R1:W5:Y:S01]  /*a2d0*/  @!P0 LD.E.128 R20, [R12.64] ;  /* 0x000000060c148980 */ /* 0x000362000c101d00 */
[----:B------:R-:W-:-:S03]  /*a2e0*/  ISETP.GE.AND P1, PT, R14, c[0x0][0x27c], PT ;  /* 0x00009f000e007a0c */ /* 0x000fc60003f26270 */
[----:B------:R2:W5:Y:S01]  /*a2f0*/  @!P0 LD.E.128 R8, [R6.64] ;  /* 0x0000000606088980 */ /* 0x000562000c101d00 */
[----:B------:R-:W-:Y:S01]  /*a300*/  ISETP.GE.AND P0, PT, R15, c[0x0][0x27c], PT ;  /* 0x00009f000f007a0c */ /* 0x000fe20003f06270 */
[----:B------:R-:W-:Y:S01]  /*a310*/  CS2R R26, SRZ ;  /* 0x00000000001a7805 */ /* 0x000fe2000001ff00 */
[----:B------:R-:W-:Y:S01]  /*a320*/  CS2R R24, SRZ ;  /* 0x0000000000187805 */ /* 0x000fe2000001ff00 */
[----:B------:R-:W-:Y:S01]  /*a330*/  CS2R R30, SRZ ;  /* 0x00000000001e7805 */ /* 0x000fe2000001ff00 */
[----:B------:R-:W-:Y:S01]  /*a340*/  CS2R R28, SRZ ;  /* 0x00000000001c7805 */ /* 0x000fe2000001ff00 */
[----:B------:R-:W-:Y:S01]  /*a350*/  CS2R R18, SRZ ;  /* 0x0000000000127805 */ /* 0x000fe2000001ff00 */
[----:B------:R-:W-:Y:S01]  /*a360*/  CS2R R16, SRZ ;  /* 0x0000000000107805 */ /* 0x000fe2000001ff00 */
[----:B-1----:R-:W-:Y:S02]  /*a370*/  CS2R R12, SRZ ;  /* 0x00000000000c7805 */ /* 0x002fe4000001ff00 */
[----:B--2---:R-:W-:-:S04]  /*a380*/  @!P1 SHF.R.S32.HI R7, RZ, 0x1f, R14 ;  /* 0x0000001fff079819 */ /* 0x004fc8000001140e */
[----:B------:R-:W-:Y:S02]  /*a390*/  @!P0 SHF.R.S32.HI R6, RZ, 0x1f, R15 ;  /* 0x0000001fff068819 */ /* 0x000fe4000001140f */
[----:B------:R-:W-:Y:S02]  /*a3a0*/  @!P1 LEA.HI R7, R7, R14, RZ, 0x3 ;  /* 0x0000000e07079211 */ /* 0x000fe400078f18ff */
[----:B------:R-:W-:Y:S02]  /*a3b0*/  @!P0 LEA.HI R6, R6, R15, RZ, 0x3 ;  /* 0x0000000f06068211 */ /* 0x000fe400078f18ff */
[----:B------:R-:W-:Y:S01]  /*a3c0*/  @!P1 LOP3.LUT R7, R7, 0xfffffff8, RZ, 0xc0, !PT ;  /* 0xfffffff807079812 */ /* 0x000fe200078ec0ff */
[----:B------:R-:W-:Y:S01]  /*a3d0*/  CS2R R14, SRZ ;  /* 0x00000000000e7805 */ /* 0x000fe2000001ff00 */
[----:B------:R-:W-:-:S03]  /*a3e0*/  @!P0 LOP3.LUT R6, R6, 0xfffffff8, RZ, 0xc0, !PT ;  /* 0xfffffff806068812 */ /* 0x000fc600078ec0ff */
[----:B------:R-:W-:-:S04]  /*a3f0*/  @!P1 IMAD.WIDE R38, R7, 0x2, R34 ;  /* 0x0000000207269825 */ /* 0x000fc800078e0222 */
[C---:B------:R-:W-:Y:S01]  /*a400*/  @!P0 IMAD.WIDE R36, R6.reuse, 0x2, R34 ;  /* 0x0000000206248825 */ /* 0x040fe200078e0222 */
[----:B------:R1:W5:Y:S03]  /*a410*/  @!P1 LD.E.128 R24, [R38.64] ;  /* 0x0000000626189980 */ /* 0x000366000c101d00 */
[--C-:B------:R-:W-:Y:S01]  /*a420*/  @!P1 IMAD.WIDE R34, R7, 0x2, R32.reuse ;  /* 0x0000000207229825 */ /* 0x100fe200078e0220 */
[----:B------:R1:W5:Y:S03]  /*a430*/  @!P0 LD.E.128 R28, [R36.64] ;  /* 0x00000006241c8980 */ /* 0x000366000c101d00 */
[----:B------:R-:W-:Y:S01]  /*a440*/  @!P0 IMAD.WIDE R6, R6, 0x2, R32 ;  /* 0x0000000206068825 */ /* 0x000fe200078e0220 */
[----:B------:R1:W5:Y:S04]  /*a450*/  @!P1 LD.E.128 R12, [R34.64] ;  /* 0x00000006220c9980 */ /* 0x000368000c101d00 */
[----:B------:R1:W5:Y:S02]  /*a460*/  @!P0 LD.E.128 R16, [R6.64] ;  /* 0x0000000606108980 */ /* 0x000364000c101d00 */
.L_x_127:
[----:B------:R-:W-:Y:S05]  /*a470*/  BSYNC B0 ;  /* 0x0000000000007941 */ /* 0x000fea0003800000 */
.L_x_126:
[--C-:B-----5:R-:W-:Y:S01]  /*a480*/  IMAD.MOV.U32 R42, RZ, RZ, R29.reuse ;  /* 0x000000ffff2a7224 */ /* 0x120fe200078e001d */
[----:B-1----:R-:W-:Y:S01]  /*a490*/  SHF.R.U32.HI R37, RZ, 0x10, R29 ;  /* 0x00000010ff257819 */ /* 0x002fe2000001161d */
[----:B------:R-:W-:Y:S01]  /*a4a0*/  IMAD R7, R175, -0x80, R60 ;  /* 0xffffff80af077824 */ /* 0x000fe200078e023c */
[--C-:B------:R-:W-:Y:S01]  /*a4b0*/  SHF.R.U64 R56, R20, 0x10, R21.reuse ;  /* 0x0000001014387819 */ /* 0x100fe20000001215 */
[----:B------:R-:W-:Y:S01]  /*a4c0*/  IMAD.MOV.U32 R57, RZ, RZ, R21 ;  /* 0x000000ffff397224 */ /* 0x000fe200078e0015 */
[----:B------:R-:W-:Y:S01]  /*a4d0*/  PRMT R70, R42, 0x5410, R37 ;  /* 0x000054102a467816 */ /* 0x000fe20000000025 */
[----:B------:R-:W-:Y:S01]  /*a4e0*/  IMAD.MOV.U32 R51, RZ, RZ, R24 ;  /* 0x000000ffff337224 */ /* 0x000fe200078e0018 */
[----:B------:R-:W-:Y:S01]  /*a4f0*/  IMNMX R42, R7, 0x80, PT ;  /* 0x00000080072a7817 */ /* 0x000fe20003800200 */
[----:B------:R-:W-:Y:S01]  /*a500*/  IMAD.MOV.U32 R47, RZ, RZ, R26 ;  /* 0x000000ffff2f7224 */ /* 0x000fe200078e001a */
[----:B------:R-:W-:Y:S01]  /*a510*/  SHF.R.U32.HI R53, RZ, 0x10, R21 ;  /* 0x00000010ff357819 */ /* 0x000fe20000011615 */
[----:B------:R-:W-:Y:S01]  /*a520*/  IMAD.MOV.U32 R58, RZ, RZ, R20 ;  /* 0x000000ffff3a7224 */ /* 0x000fe200078e0014 */
[----:B------:R-:W-:Y:S01]  /*a530*/  ISETP.GE.AND P0, PT, R61, R42, PT ;  /* 0x0000002a3d00720c */ /* 0x000fe20003f06270 */
[----:B------:R-:W-:Y:S01]  /*a540*/  IMAD.MOV.U32 R55, RZ, RZ, R22 ;  /* 0x000000ffff377224 */ /* 0x000fe200078e0016 */
[----:B------:R-:W-:Y:S01]  /*a550*/  SHF.R.U64 R48, R24, 0x10, R25 ;  /* 0x0000001018307819 */ /* 0x000fe20000001219 */
[----:B------:R-:W-:Y:S01]  /*a560*/  IMAD.MOV.U32 R54, RZ, RZ, R23 ;  /* 0x000000ffff367224 */ /* 0x000fe200078e0017 */
[----:B------:R-:W-:Y:S01]  /*a570*/  SHF.R.U64 R44, R26, 0x10, R27 ;  /* 0x000000101a2c7819 */ /* 0x000fe2000000121b */
[----:B------:R-:W-:Y:S01]  /*a580*/  IMAD.MOV.U32 R50, RZ, RZ, R25 ;  /* 0x000000ffff327224 */ /* 0x000fe200078e0019 */
[--C-:B------:R-:W-:Y:S01]  /*a590*/  SHF.R.U64 R52, R22, 0x10, R23.reuse ;  /* 0x0000001016347819 */ /* 0x100fe20000001217 */
[----:B------:R-:W-:Y:S01]  /*a5a0*/  IMAD.MOV.U32 R43, RZ, RZ, R28 ;  /* 0x000000ffff2b7224 */ /* 0x000fe200078e001c */
[----:B------:R-:W-:Y:S01]  /*a5b0*/  SHF.R.U32.HI R49, RZ, 0x10, R23 ;  /* 0x00000010ff317819 */ /* 0x000fe20000011617 */
[----:B------:R-:W-:Y:S01]  /*a5c0*/  IMAD.MOV.U32 R39, RZ, RZ, R30 ;  /* 0x000000ffff277224 */ /* 0x000fe200078e001e */
[----:B------:R-:W-:Y:S01]  /*a5d0*/  SHF.R.U32.HI R45, RZ, 0x10, R25 ;  /* 0x00000010ff2d7819 */ /* 0x000fe20000011619 */
[----:B------:R-:W-:Y:S01]  /*a5e0*/  IMAD.MOV.U32 R38, RZ, RZ, R31 ;  /* 0x000000ffff267224 */ /* 0x000fe200078e001f */
[----:B------:R-:W-:Y:S01]  /*a5f0*/  SHF.R.U64 R40, R28, 0x10, R29 ;  /* 0x000000101c287819 */ /* 0x000fe2000000121d */
[----:B------:R-:W-:Y:S01]  /*a600*/  IMAD.MOV.U32 R26, RZ, RZ, R13 ;  /* 0x000000ffff1a7224 */ /* 0x000fe200078e000d */
[----:B------:R-:W-:Y:S01]  /*a610*/  SHF.R.U64 R36, R30, 0x10, R31 ;  /* 0x000000101e247819 */ /* 0x000fe2000000121f */
[----:B------:R-:W-:Y:S01]  /*a620*/  IMAD.MOV.U32 R46, RZ, RZ, R27 ;  /* 0x000000ffff2e7224 */ /* 0x000fe200078e001b */
[----:B------:R-:W-:Y:S01]  /*a630*/  SHF.R.U32.HI R33, RZ, 0x10, R31 ;  /* 0x00000010ff217819 */ /* 0x000fe2000001161f */
[----:B------:R-:W-:Y:S01]  /*a640*/  IMAD.MOV.U32 R31, RZ, RZ, R10 ;  /* 0x000000ffff1f7224 */ /* 0x000fe200078e000a */
[----:B------:R-:W-:Y:S01]  /*a650*/  SHF.R.U64 R24, R12, 0x10, R13 ;  /* 0x000000100c187819 */ /* 0x000fe2000000120d */
[----:B------:R-:W-:Y:S01]  /*a660*/  IMAD.MOV.U32 R30, RZ, RZ, R11 ;  /* 0x000000ffff1e7224 */ /* 0x000fe200078e000b */
[----:B------:R-:W-:Y:S01]  /*a670*/  SHF.R.U32.HI R21, RZ, 0x10, R13 ;  /* 0x00000010ff157819 */ /* 0x000fe2000001160d */
[----:B------:R-:W-:Y:S01]  /*a680*/  IMAD.MOV.U32 R23, RZ, RZ, R14 ;  /* 0x000000ffff177224 */ /* 0x000fe200078e000e */
[----:B------:R-:W-:Y:S01]  /*a690*/  SHF.R.U32.HI R41, RZ, 0x10, R27 ;  /* 0x00000010ff297819 */ /* 0x000fe2000001161b */
[----:B------:R-:W-:Y:S01]  /*a6a0*/  IMAD.MOV.U32 R22, RZ, RZ, R15 ;  /* 0x000000ffff167224 */ /* 0x000fe200078e000f */
[--C-:B------:R-:W-:Y:S01]  /*a6b0*/  SHF.R.U64 R28, R10, 0x10, R11.reuse ;  /* 0x000000100a1c7819 */ /* 0x100fe2000000120b */
[----:B------:R-:W-:Y:S01]  /*a6c0*/  IMAD.MOV.U32 R35, RZ, RZ, R8 ;  /* 0x000000ffff237224 */ /* 0x000fe200078e0008 */
[----:B------:R-:W-:Y:S01]  /*a6d0*/  SHF.R.U32.HI R25, RZ, 0x10, R11 ;  /* 0x00000010ff197819 */ /* 0x000fe2000001160b */
[----:B------:R-:W-:Y:S01]  /*a6e0*/  IMAD.MOV.U32 R34, RZ, RZ, R9 ;  /* 0x000000ffff227224 */ /* 0x000fe200078e0009 */
[--C-:B------:R-:W-:Y:S01]  /*a6f0*/  SHF.R.U64 R20, R14, 0x10, R15.reuse ;  /* 0x000000100e147819 */ /* 0x100fe2000000120f */
[----:B------:R-:W-:Y:S01]  /*a700*/  IMAD.MOV.U32 R27, RZ, RZ, R12 ;  /* 0x000000ffff1b7224 */ /* 0x000fe200078e000c */
[----:B------:R-:W-:Y:S01]  /*a710*/  SHF.R.U32.HI R13, RZ, 0x10, R15 ;  /* 0x00000010ff0d7819 */ /* 0x000fe2000001160f */
        /* <DEDUP_REMOVED lines=8> */
[----:B------:R-:W-:-:S04]  /*a7a0*/  DEPBAR.LE SB0, 0x1 ;  /* 0x000080400000791a */ /* 0x000fc80000000000 */
[--C-:B------:R-:W-:Y:S01]  /*a7b0*/  SHF.R.U64 R8, R18, 0x10, R19.reuse ;  /* 0x0000001012087819 */ /* 0x100fe20000001213 */
[----:B------:R-:W-:Y:S01]  /*a7c0*/  BSSY B1, `(.L_x_128) ;  /* 0x000015c000017945 */ /* 0x000fe20003800000 */
[----:B------:R-:W-:Y:S02]  /*a7d0*/  SHF.R.U32.HI R6, RZ, 0x10, R19 ;  /* 0x00000010ff067819 */ /* 0x000fe40000011613 */
[----:B------:R-:W-:Y:S02]  /*a7e0*/  PRMT R53, R53, 0x5410, R50 ;  /* 0x0000541035357816 */ /* 0x000fe40000000032 */
[----:B------:R-:W-:Y:S02]  /*a7f0*/  PRMT R52, R52, 0x5410, R48 ;  /* 0x0000541034347816 */ /* 0x000fe40000000030 */
[----:B------:R-:W-:Y:S02]  /*a800*/  PRMT R54, R54, 0x5410, R45 ;  /* 0x0000541036367816 */ /* 0x000fe4000000002d */
[----:B------:R-:W-:-:S02]  /*a810*/  PRMT R55, R55, 0x5410, R47 ;  /* 0x0000541037377816 */ /* 0x000fc4000000002f */
[----:B------:R-:W-:Y:S02]  /*a820*/  PRMT R58, R58, 0x5410, R46 ;  /* 0x000054103a3a7816 */ /* 0x000fe4000000002e */
[----:B------:R-:W-:Y:S02]  /*a830*/  PRMT R56, R56, 0x5410, R44 ;  /* 0x0000541038387816 */ /* 0x000fe4000000002c */
        /* <DEDUP_REMOVED lines=16> */
[----:B------:R-:W-:Y:S01]  /*a940*/  PRMT R68, R6, 0x5410, R10 ;  /* 0x0000541006447816 */ /* 0x000fe2000000000a */
[----:B------:R-:W-:Y:S06]  /*a950*/  BAR.SYNC.DEFER_BLOCKING 0x0 ;  /* 0x0000000000007b1d */ /* 0x000fec0000010000 */
[----:B------:R-:W-:Y:S05]  /*a960*/  @P0 BRA `(.L_x_129) ;  /* 0x0000141000000947 */ /* 0x000fea0003800000 */
[----:B------:R-:W-:Y:S01]  /*a970*/  ISETP.GE.AND P0, PT, R64, c[0x0][0x27c], PT ;  /* 0x00009f0040007a0c */ /* 0x000fe20003f06270 */
[----:B------:R-:W-:-:S12]  /*a980*/  BSSY B0, `(.L_x_130) ;  /* 0x0000065000007945 */ /* 0x000fd80003800000 */
[----:B------:R-:W-:Y:S05]  /*a990*/  @P0 BRA `(.L_x_131) ;  /* 0x0000063000000947 */ /* 0x000fea0003800000 */
[----:B------:R-:W-:Y:S01]  /*a9a0*/  MOV R8, c[0x0][0x27c] ;  /* 0x00009f0000087a02 */ /* 0x000fe20000000f00 */
[----:B------:R-:W-:Y:S01]  /*a9b0*/  HADD2.F32 R19, -RZ, R58.H0_H0 ;  /* 0x2000003aff137230 */ /* 0x000fe20000004100 */
[----:B------:R-:W-:Y:S01]  /*a9c0*/  LEA.HI R7, R61, R61, RZ, 0x1 ;  /* 0x0000003d3d077211 */ /* 0x000fe200078f08ff */
[----:B------:R-:W-:Y:S01]  /*a9d0*/  HADD2.F32 R18, -RZ, R56.H0_H0 ;  /* 0x20000038ff127230 */ /* 0x000fe20000004100 */
[----:B------:R-:W-:Y:S02]  /*a9e0*/  LEA.HI R8, R8, R62, RZ, 0x1d ;  /* 0x0000003e08087211 */ /* 0x000fe400078fe8ff */
[----:B------:R-:W-:Y:S02]  /*a9f0*/  SHF.L.U32 R6, R59, 0x6, RZ ;  /* 0x000000063b067819 */ /* 0x000fe400000006ff */
[----:B------:R-:W-:Y:S02]  /*aa00*/  SHF.R.S32.HI R10, RZ, 0x1f, R8 ;  /* 0x0000001fff0a7819 */ /* 0x000fe40000011408 */
[----:B------:R-:W-:-:S02]  /*aa10*/  LOP3.LUT R7, R7, 0x7fffffe, RZ, 0xc0, !PT ;  /* 0x07fffffe07077812 */ /* 0x000fc400078ec0ff */
[----:B------:R-:W-:Y:S02]  /*aa20*/  LOP3.LUT R6, R6, 0xc0, RZ, 0xc0, !PT ;  /* 0x000000c006067812 */ /* 0x000fe400078ec0ff */
[----:B------:R-:W-:Y:S02]  /*aa30*/  LEA.HI R10, R10, R8, RZ, 0x2 ;  /* 0x000000080a0a7211 */ /* 0x000fe400078f10ff */
[----:B------:R-:W-:Y:S02]  /*aa40*/  IADD3 R7, R61, -R7, RZ ;  /* 0x800000073d077210 */ /* 0x000fe40007ffe0ff */
[----:B------:R-:W-:Y:S02]  /*aa50*/  SHF.L.U32 R8, R8, 0x3, RZ ;  /* 0x0000000308087819 */ /* 0x000fe400000006ff */
[----:B------:R-:W-:Y:S02]  /*aa60*/  LOP3.LUT R9, R6, 0x18, R64, 0xf8, !PT ;  /* 0x0000001806097812 */ /* 0x000fe400078ef840 */
[----:B------:R-:W-:-:S02]  /*aa70*/  SHF.R.U32.HI R11, RZ, 0x3, R6 ;  /* 0x00000003ff0b7819 */ /* 0x000fc40000011606 */
[----:B------:R-:W-:Y:S02]  /*aa80*/  LEA R7, R63, R7, 0x3 ;  /* 0x000000073f077211 */ /* 0x000fe400078e18ff */
[----:B------:R-:W-:Y:S02]  /*aa90*/  LOP3.LUT R6, R6, 0x18, R8, 0xf8, !PT ;  /* 0x0000001806067812 */ /* 0x000fe400078ef808 */
[----:B------:R-:W-:Y:S02]  /*aaa0*/  SHF.L.U32 R8, R10, 0xa, RZ ;  /* 0x0000000a0a087819 */ /* 0x000fe400000006ff */
[-C--:B------:R-:W-:Y:S02]  /*aab0*/  LOP3.LUT R9, R9, R11.reuse, RZ, 0x3c, !PT ;  /* 0x0000000b09097212 */ /* 0x080fe400078e3cff */
[----:B------:R-:W-:Y:S02]  /*aac0*/  SHF.L.U32 R7, R7, 0x5, RZ ;  /* 0x0000000507077819 */ /* 0x000fe400000006ff */
[----:B------:R-:W-:-:S02]  /*aad0*/  LOP3.LUT R6, R6, R11, RZ, 0x3c, !PT ;  /* 0x0000000b06067212 */ /* 0x000fc400078e3cff */
[----:B------:R-:W-:Y:S02]  /*aae0*/  LOP3.LUT R8, R8, 0x7ffff000, RZ, 0xc0, !PT ;  /* 0x7ffff00008087812 */ /* 0x000fe400078ec0ff */
[----:B------:R-:W-:Y:S02]  /*aaf0*/  IADD3 R9, R7, R9, RZ ;  /* 0x0000000907097210 */ /* 0x000fe40007ffe0ff */
[----:B------:R-:W-:Y:S01]  /*ab00*/  IADD3 R6, R6, R8, R7 ;  /* 0x0000000806067210 */ /* 0x000fe20007ffe007 */
[--C-:B------:R-:W-:Y:S01]  /*ab10*/  HADD2.F32 R7, -RZ, R43.reuse.H0_H0 ;  /* 0x2000002bff077230 */ /* 0x100fe20000004100 */
[----:B------:R-:W-:Y:S02]  /*ab20*/  SHF.L.U32 R37, R9, 0x1, RZ ;  /* 0x0000000109257819 */ /* 0x000fe400000006ff */
[----:B------:R-:W-:Y:S01]  /*ab30*/  SHF.L.U32 R34, R6, 0x1, RZ ;  /* 0x0000000106227819 */ /* 0x000fe200000006ff */
[----:B------:R-:W-:Y:S02]  /*ab40*/  HADD2.F32 R6, -RZ, R43.H1_H1 ;  /* 0x3000002bff067230 */ /* 0x000fe40000004100 */
[----:B------:R-:W1:Y:S04]  /*ab50*/  LDS.128 R8, [R37+0x6100] ;  /* 0x0061000025087984 */ /* 0x000e680000000c00 */
[----:B------:R-:W2:Y:S01]  /*ab60*/  LDS.128 R12, [R34+0x6100] ;  /* 0x00610000220c7984 */ /* 0x000ea20000000c00 */
[----:B-1----:R-:W-:-:S02]  /*ab70*/  HADD2.F32 R25, -RZ, R9.H0_H0 ;  /* 0x20000009ff197230 */ /* 0x002fc40000004100 */
[----:B------:R-:W-:Y:S02]  /*ab80*/  HADD2.F32 R24, -RZ, R9.H1_H1 ;  /* 0x30000009ff187230 */ /* 0x000fe40000004100 */
[----:B------:R-:W-:Y:S02]  /*ab90*/  HADD2.F32 R23, -RZ, R8.H0_H0 ;  /* 0x20000008ff177230 */ /* 0x000fe40000004100 */
[----:B--2---:R-:W-:Y:S02]  /*aba0*/  HADD2.F32 R9, -RZ, R12.H0_H0 ;  /* 0x2000000cff097230 */ /* 0x004fe40000004100 */
[----:B------:R-:W-:Y:S02]  /*abb0*/  HADD2.F32 R22, -RZ, R8.H1_H1 ;  /* 0x30000008ff167230 */ /* 0x000fe40000004100 */
[--C-:B------:R-:W-:Y:S01]  /*abc0*/  HADD2.F32 R29, -RZ, R11.reuse.H0_H0 ;  /* 0x2000000bff1d7230 */ /* 0x100fe20000004100 */
[-C--:B------:R-:W-:Y:S01]  /*abd0*/  FMUL.FTZ R38, R9, R7.reuse ;  /* 0x0000000709267220 */ /* 0x080fe20000410000 */
[----:B------:R-:W-:Y:S01]  /*abe0*/  HADD2.F32 R28, -RZ, R11.H1_H1 ;  /* 0x3000000bff1c7230 */ /* 0x000fe20000004100 */
[----:B------:R-:W-:Y:S01]  /*abf0*/  FMUL.FTZ R11, R23, R7 ;  /* 0x00000007170b7220 */ /* 0x000fe20000410000 */
[--C-:B------:R-:W-:Y:S01]  /*ac00*/  HADD2.F32 R27, -RZ, R10.reuse.H0_H0 ;  /* 0x2000000aff1b7230 */ /* 0x100fe20000004100 */
[----:B------:R-:W-:Y:S01]  /*ac10*/  FMUL.FTZ R7, R22, R6 ;  /* 0x0000000616077220 */ /* 0x000fe20000410000 */
[----:B------:R-:W-:Y:S01]  /*ac20*/  HADD2.F32 R26, -RZ, R10.H1_H1 ;  /* 0x3000000aff1a7230 */ /* 0x000fe20000004100 */
[-C--:B------:R-:W-:Y:S01]  /*ac30*/  FFMA.FTZ R41, R9, R19.reuse, R11 ;  /* 0x0000001309297223 */ /* 0x080fe2000001000b */
[----:B------:R-:W-:Y:S01]  /*ac40*/  HADD2.F32 R8, -RZ, R12.H1_H1 ;  /* 0x3000000cff087230 */ /* 0x000fe20000004100 */
[----:B------:R-:W-:Y:S01]  /*ac50*/  FFMA.FTZ R19, R23, R19, -R38 ;  /* 0x0000001317137223 */ /* 0x000fe20000010826 */
[----:B------:R-:W-:-:S02]  /*ac60*/  HADD2.F32 R10, -RZ, R44.H0_H0 ;  /* 0x2000002cff0a7230 */ /* 0x000fc40000004100 */
[--C-:B------:R-:W-:Y:S01]  /*ac70*/  HADD2.F32 R21, -RZ, R15.reuse.H0_H0 ;  /* 0x2000000fff157230 */ /* 0x100fe20000004100 */
[C---:B------:R-:W-:Y:S01]  /*ac80*/  FFMA.FTZ R40, R8.reuse, R18, R7 ;  /* 0x0000001208287223 */ /* 0x040fe20000010007 */
[----:B------:R-:W-:Y:S01]  /*ac90*/  HADD2.F32 R20, -RZ, R15.H1_H1 ;  /* 0x3000000fff147230 */ /* 0x000fe20000004100 */
[----:B------:R-:W-:Y:S01]  /*aca0*/  FMUL.FTZ R9, R25, R10 ;  /* 0x0000000a19097220 */ /* 0x000fe20000410000 */
[----:B------:R-:W-:Y:S01]  /*acb0*/  HADD2.F32 R12, -RZ, R13.H0_H0 ;  /* 0x2000000dff0c7230 */ /* 0x000fe20000004100 */
[----:B------:R-:W-:Y:S01]  /*acc0*/  FMUL.FTZ R36, R8, R6 ;  /* 0x0000000608247220 */ /* 0x000fe20000410000 */
[----:B------:R-:W-:Y:S02]  /*acd0*/  HADD2.F32 R15, -RZ, R57.H0_H0 ;  /* 0x20000039ff0f7230 */ /* 0x000fe40000004100 */
[----:B------:R-:W-:Y:S01]  /*ace0*/  HADD2.F32 R7, -RZ, R44.H1_H1 ;  /* 0x3000002cff077230 */ /* 0x000fe20000004100 */
[C---:B------:R-:W-:Y:S01]  /*acf0*/  FMUL.FTZ R33, R12.reuse, R10 ;  /* 0x0000000a0c217220 */ /* 0x040fe20000410000 */
[----:B------:R-:W-:Y:S01]  /*ad00*/  HADD2.F32 R6, -RZ, R45.H0_H0 ;  /* 0x2000002dff067230 */ /* 0x000fe20000004100 */
[----:B------:R-:W-:Y:S01]  /*ad10*/  FFMA.FTZ R39, R12, R15, R9 ;  /* 0x0000000f0c277223 */ /* 0x000fe20000010009 */
[----:B------:R-:W-:Y:S01]  /*ad20*/  HADD2.F32 R17, -RZ, R13.H1_H1 ;  /* 0x3000000dff117230 */ /* 0x000fe20000004100 */
[-C--:B------:R-:W-:Y:S01]  /*ad30*/  FMUL.FTZ R10, R24, R7.reuse ;  /* 0x00000007180a7220 */ /* 0x080fe20000410000 */
[----:B------:R-:W-:Y:S01]  /*ad40*/  HADD2.F32 R13, -RZ, R53.H0_H0 ;  /* 0x20000035ff0d7230 */ /* 0x000fe20000004100 */
[-C--:B------:R-:W-:Y:S01]  /*ad50*/  FMUL.FTZ R9, R27, R6.reuse ;  /* 0x000000061b097220 */ /* 0x080fe20000410000 */
[--C-:B------:R-:W-:Y:S01]  /*ad60*/  HADD2.F32 R16, -RZ, R14.reuse.H0_H0 ;  /* 0x2000000eff107230 */ /* 0x100fe20000004100 */
[C---:B------:R-:W-:Y:S01]  /*ad70*/  FMUL.FTZ R31, R17.reuse, R7 ;  /* 0x00000007111f7220 */ /* 0x040fe20000410000 */
[----:B------:R-:W-:Y:S01]  /*ad80*/  HADD2.F32 R12, -RZ, R55.H0_H0 ;  /* 0x20000037ff0c7230 */ /* 0x000fe20000004100 */
[----:B------:R-:W-:Y:S01]  /*ad90*/  FFMA.FTZ R35, R17, R13, R10 ;  /* 0x0000000d11237223 */ /* 0x000fe2000001000a */
[----:B------:R-:W-:Y:S01]  /*ada0*/  HADD2.F32 R8, -RZ, R45.H1_H1 ;  /* 0x3000002dff087230 */ /* 0x000fe20000004100 */
[C---:B------:R-:W-:Y:S01]  /*adb0*/  FMUL.FTZ R17, R16.reuse, R6 ;  /* 0x0000000610117220 */ /* 0x040fe20000410000 */
[----:B------:R-:W-:Y:S01]  /*adc0*/  HADD2.F32 R14, -RZ, R14.H1_H1 ;  /* 0x3000000eff0e7230 */ /* 0x000fe20000004100 */
[----:B------:R-:W-:Y:S01]  /*add0*/  FFMA.FTZ R32, R16, R12, R9 ;  /* 0x0000000c10207223 */ /* 0x000fe20000010009 */
[----:B------:R-:W-:Y:S01]  /*ade0*/  HADD2.F32 R10, -RZ, R52.H0_H0 ;  /* 0x20000034ff0a7230 */ /* 0x000fe20000004100 */
[-C--:B------:R-:W-:Y:S01]  /*adf0*/  FMUL.FTZ R9, R26, R8.reuse ;  /* 0x000000081a097220 */ /* 0x080fe20000410000 */
[--C-:B------:R-:W-:Y:S01]  /*ae00*/  HADD2.F32 R7, -RZ, R46.reuse.H1_H1 ;  /* 0x3000002eff077230 */ /* 0x100fe20000004100 */
[C---:B------:R-:W-:Y:S01]  /*ae10*/  FMUL.FTZ R16, R14.reuse, R8 ;  /* 0x000000080e107220 */ /* 0x040fe20000410000 */
[----:B------:R-:W-:Y:S01]  /*ae20*/  HADD2.F32 R6, -RZ, R46.H0_H0 ;  /* 0x2000002eff067230 */ /* 0x000fe20000004100 */
[----:B------:R-:W-:Y:S01]  /*ae30*/  FFMA.FTZ R30, R14, R10, R9 ;  /* 0x0000000a0e1e7223 */ /* 0x000fe20000010009 */
[----:B------:R-:W-:Y:S01]  /*ae40*/  HADD2.F32 R9, -RZ, R54.H0_H0 ;  /* 0x20000036ff097230 */ /* 0x000fe20000004100 */
[----:B------:R-:W-:Y:S01]  /*ae50*/  FMUL.FTZ R11, R29, R7 ;  /* 0x000000071d0b7220 */ /* 0x000fe20000410000 */
[----:B------:R-:W-:Y:S01]  /*ae60*/  HADD2.F32 R8, -RZ, R49.H0_H0 ;  /* 0x20000031ff087230 */ /* 0x000fe20000004100 */
[----:B------:R-:W-:-:S02]  /*ae70*/  FMUL.FTZ R14, R28, R6 ;  /* 0x000000061c0e7220 */ /* 0x000fc40000410000 */
[C---:B------:R-:W-:Y:S02]  /*ae80*/  FMUL.FTZ R7, R21.reuse, R7 ;  /* 0x0000000715077220 */ /* 0x040fe40000410000 */
[C---:B------:R-:W-:Y:S02]  /*ae90*/  FMUL.FTZ R6, R20.reuse, R6 ;  /* 0x0000000614067220 */ /* 0x040fe40000410000 */
[----:B------:R-:W-:Y:S02]  /*aea0*/  FFMA.FTZ R21, R21, R9, R11 ;  /* 0x0000000915157223 */ /* 0x000fe4000001000b */
[----:B------:R-:W-:Y:S02]  /*aeb0*/  FFMA.FTZ R20, R20, R8, R14 ;  /* 0x0000000814147223 */ /* 0x000fe4000001000e */
[----:B------:R-:W-:Y:S02]  /*aec0*/  FFMA.FTZ R15, R25, R15, -R33 ;  /* 0x0000000f190f7223 */ /* 0x000fe40000010821 */
[----:B------:R-:W-:-:S02]  /*aed0*/  FFMA.FTZ R13, R24, R13, -R31 ;  /* 0x0000000d180d7223 */ /* 0x000fc4000001081f */
[----:B------:R-:W-:Y:S02]  /*aee0*/  FFMA.FTZ R18, R22, R18, -R36 ;  /* 0x0000001216127223 */ /* 0x000fe40000010824 */
[----:B------:R-:W-:Y:S01]  /*aef0*/  FFMA.FTZ R11, R27, R12, -R17 ;  /* 0x0000000c1b0b7223 */ /* 0x000fe20000010811 */
[----:B------:R-:W-:Y:S01]  /*af00*/  F2FP.PACK_AB R13, R13, R15 ;  /* 0x0000000f0d0d723e */ /* 0x000fe200000000ff */
[----:B------:R-:W-:Y:S01]  /*af10*/  FFMA.FTZ R14, R26, R10, -R16 ;  /* 0x0000000a1a0e7223 */ /* 0x000fe20000010810 */
[----:B------:R-:W-:Y:S01]  /*af20*/  F2FP.PACK_AB R12, R18, R19 ;  /* 0x00000013120c723e */ /* 0x000fe200000000ff */
[----:B------:R-:W-:Y:S01]  /*af30*/  FFMA.FTZ R7, R29, R9, -R7 ;  /* 0x000000091d077223 */ /* 0x000fe20000010807 */
[----:B------:R-:W-:Y:S01]  /*af40*/  F2FP.PACK_AB R9, R35, R39 ;  /* 0x000000272309723e */ /* 0x000fe200000000ff */
[----:B------:R-:W-:Y:S01]  /*af50*/  FFMA.FTZ R6, R28, R8, -R6 ;  /* 0x000000081c067223 */ /* 0x000fe20000010806 */
[----:B------:R-:W-:Y:S02]  /*af60*/  F2FP.PACK_AB R14, R14, R11 ;  /* 0x0000000b0e0e723e */ /* 0x000fe400000000ff */
[----:B------:R-:W-:-:S02]  /*af70*/  F2FP.PACK_AB R8, R40, R41 ;  /* 0x000000292808723e */ /* 0x000fc400000000ff */
[----:B------:R-:W-:Y:S02]  /*af80*/  F2FP.PACK_AB R15, R6, R7 ;  /* 0x00000007060f723e */ /* 0x000fe400000000ff */
[----:B------:R-:W-:Y:S02]  /*af90*/  F2FP.PACK_AB R10, R30, R32 ;  /* 0x000000201e0a723e */ /* 0x000fe400000000ff */
[----:B------:R-:W-:Y:S01]  /*afa0*/  F2FP.PACK_AB R11, R20, R21 ;  /* 0x00000015140b723e */ /* 0x000fe200000000ff */
[----:B------:R1:W-:Y:S04]  /*afb0*/  STS.128 [R37+0x6100], R12 ;  /* 0x0061000c25007388 */ /* 0x0003e80000000c00 */
[----:B------:R1:W-:Y:S02]  /*afc0*/  STS.128 [R34+0x6100], R8 ;  /* 0x0061000822007388 */ /* 0x0003e40000000c00 */
.L_x_131:
[----:B------:R-:W-:Y:S05]  /*afd0*/  BSYNC B0 ;  /* 0x0000000000007941 */ /* 0x000fea0003800000 */
.L_x_130:
[----:B------:R-:W-:Y:S01]  /*afe0*/  IADD3 R6, R64, 0x10, RZ ;  /* 0x0000001040067810 */ /* 0x000fe20007ffe0ff */
[----:B------:R-:W-:Y:S03]  /*aff0*/  BSSY B0, `(.L_x_132) ;  /* 0x000006c000007945 */ /* 0x000fe60003800000 */
[----:B------:R-:W-:-:S13]  /*b000*/  ISETP.GE.AND P0, PT, R6, c[0x0][0x27c], PT ;  /* 0x00009f0006007a0c */ /* 0x000fda0003f06270 */
[----:B------:R-:W-:Y:S05]  /*b010*/  @P0 BRA `(.L_x_133) ;  /* 0x0000069000000947 */ /* 0x000fea0003800000 */
[----:B-1----:R-:W-:Y:S01]  /*b020*/  SHF.R.S32.HI R10, RZ, 0x1f, R6 ;  /* 0x0000001fff0a7819 */ /* 0x002fe20000011406 */
[----:B------:R-:W-:Y:S01]  /*b030*/  HADD2.F32 R19, -RZ, R51.H1_H1 ;  /* 0x30000033ff137230 */ /* 0x000fe20000004100 */
[----:B------:R-:W-:Y:S01]  /*b040*/  LEA.HI R9, R61, R61, RZ, 0x1 ;  /* 0x0000003d3d097211 */ /* 0x000fe200078f08ff */
[----:B------:R-:W-:Y:S01]  /*b050*/  HADD2.F32 R18, -RZ, R52.H1_H1 ;  /* 0x30000034ff127230 */ /* 0x000fe20000004100 */
[CC--:B------:R-:W-:Y:S02]  /*b060*/  LEA.HI R8, R10.reuse, R6.reuse, RZ, 0x3 ;  /* 0x000000060a087211 */ /* 0x0c0fe400078f18ff */
[----:B------:R-:W-:Y:S02]  /*b070*/  SHF.L.U32 R11, R59, 0x6, RZ ;  /* 0x000000063b0b7819 */ /* 0x000fe400000006ff */
[----:B------:R-:W-:Y:S02]  /*b080*/  LOP3.LUT R9, R9, 0x7fffffe, RZ, 0xc0, !PT ;  /* 0x07fffffe09097812 */ /* 0x000fe400078ec0ff */
[----:B------:R-:W-:-:S02]  /*b090*/  LEA.HI R10, R10, R6, RZ, 0x5 ;  /* 0x000000060a0a7211 */ /* 0x000fc400078f28ff */
[----:B------:R-:W-:Y:S02]  /*b0a0*/  MOV R12, c[0x0][0x27c] ;  /* 0x00009f00000c7a02 */ /* 0x000fe40000000f00 */
[--C-:B------:R-:W-:Y:S02]  /*b0b0*/  SHF.R.S32.HI R7, RZ, 0x3, R8.reuse ;  /* 0x00000003ff077819 */ /* 0x100fe40000011408 */
[----:B------:R-:W-:Y:S02]  /*b0c0*/  LOP3.LUT R6, R11, 0xc0, RZ, 0xc0, !PT ;  /* 0x000000c00b067812 */ /* 0x000fe400078ec0ff */
[----:B------:R-:W-:Y:S02]  /*b0d0*/  IADD3 R9, R61, -R9, RZ ;  /* 0x800000093d097210 */ /* 0x000fe40007ffe0ff */
[----:B------:R-:W-:Y:S02]  /*b0e0*/  LEA.HI R7, R12, R7, RZ, 0x1d ;  /* 0x000000070c077211 */ /* 0x000fe400078fe8ff */
[----:B------:R-:W-:Y:S01]  /*b0f0*/  LOP3.LUT R11, R6, 0x18, R8, 0xf8, !PT ;  /* 0x00000018060b7812 */ /* 0x000fe200078ef808 */
[----:B------:R-:W-:Y:S01]  /*b100*/  IMAD R8, R63, 0x8, R9 ;  /* 0x000000083f087824 */ /* 0x000fe200078e0209 */
[----:B------:R-:W-:-:S02]  /*b110*/  SHF.R.S32.HI R9, RZ, 0x1f, R7 ;  /* 0x0000001fff097819 */ /* 0x000fc40000011407 */
[----:B------:R-:W-:Y:S02]  /*b120*/  SHF.L.U32 R10, R10, 0x7, RZ ;  /* 0x000000070a0a7819 */ /* 0x000fe400000006ff */
[----:B------:R-:W-:Y:S02]  /*b130*/  SHF.L.U32 R12, R8, 0x5, RZ ;  /* 0x00000005080c7819 */ /* 0x000fe400000006ff */
[----:B------:R-:W-:Y:S02]  /*b140*/  SHF.L.U32 R8, R7, 0x3, RZ ;  /* 0x0000000307087819 */ /* 0x000fe400000006ff */
[----:B------:R-:W-:Y:S02]  /*b150*/  LEA.HI R7, R9, R7, RZ, 0x2 ;  /* 0x0000000709077211 */ /* 0x000fe400078f10ff */
[----:B------:R-:W-:Y:S02]  /*b160*/  SHF.R.U32.HI R14, RZ, 0x3, R6 ;  /* 0x00000003ff0e7819 */ /* 0x000fe40000011606 */
[----:B------:R-:W-:Y:S01]  /*b170*/  LOP3.LUT R8, R6, 0x18, R8, 0xf8, !PT ;  /* 0x0000001806087812 */ /* 0x000fe200078ef808 */
[----:B------:R-:W-:Y:S01]  /*b180*/  IMAD.SHL.U32 R6, R7, 0x400, RZ ;  /* 0x0000040007067824 */ /* 0x000fe200078e00ff */
[----:B------:R-:W-:-:S02]  /*b190*/  LOP3.LUT R13, R10, 0x7ffff000, RZ, 0xc0, !PT ;  /* 0x7ffff0000a0d7812 */ /* 0x000fc400078ec0ff */
[-C--:B------:R-:W-:Y:S02]  /*b1a0*/  LOP3.LUT R10, R11, R14.reuse, RZ, 0x3c, !PT ;  /* 0x0000000e0b0a7212 */ /* 0x080fe400078e3cff */
[----:B------:R-:W-:Y:S02]  /*b1b0*/  LOP3.LUT R7, R8, R14, RZ, 0x3c, !PT ;  /* 0x0000000e08077212 */ /* 0x000fe400078e3cff */
[----:B------:R-:W-:Y:S02]  /*b1c0*/  LOP3.LUT R6, R6, 0x7ffff000, RZ, 0xc0, !PT ;  /* 0x7ffff00006067812 */ /* 0x000fe400078ec0ff */
[--C-:B------:R-:W-:Y:S02]  /*b1d0*/  IADD3 R9, R10, R13, R12.reuse ;  /* 0x0000000d0a097210 */ /* 0x100fe40007ffe00c */
[----:B------:R-:W-:Y:S01]  /*b1e0*/  IADD3 R6, R7, R6, R12 ;  /* 0x0000000607067210 */ /* 0x000fe20007ffe00c */
[----:B------:R-:W-:Y:S01]  /*b1f0*/  HADD2.F32 R7, -RZ, R47.H0_H0 ;  /* 0x2000002fff077230 */ /* 0x000fe20000004100 */
[----:B------:R-:W-:-:S02]  /*b200*/  SHF.L.U32 R38, R9, 0x1, RZ ;  /* 0x0000000109267819 */ /* 0x000fc400000006ff */
[----:B------:R-:W-:Y:S01]  /*b210*/  SHF.L.U32 R34, R6, 0x1, RZ ;  /* 0x0000000106227819 */ /* 0x000fe200000006ff */
[----:B------:R-:W-:Y:S02]  /*b220*/  HADD2.F32 R6, -RZ, R47.H1_H1 ;  /* 0x3000002fff067230 */ /* 0x000fe40000004100 */
[----:B------:R-:W1:Y:S04]  /*b230*/  LDS.128 R8, [R38+0x6100] ;  /* 0x0061000026087984 */ /* 0x000e680000000c00 */
[----:B------:R-:W2:Y:S01]  /*b240*/  LDS.128 R12, [R34+0x6100] ;  /* 0x00610000220c7984 */ /* 0x000ea20000000c00 */
[--C-:B-1----:R-:W-:Y:S02]  /*b250*/  HADD2.F32 R25, -RZ, R9.reuse.H0_H0 ;  /* 0x20000009ff197230 */ /* 0x102fe40000004100 */
[----:B------:R-:W-:-:S02]  /*b260*/  HADD2.F32 R24, -RZ, R9.H1_H1 ;  /* 0x30000009ff187230 */ /* 0x000fc40000004100 */
        /* <DEDUP_REMOVED lines=20> */
[----:B------:R-:W-:Y:S02]  /*b3b0*/  HADD2.F32 R15, -RZ, R53.H1_H1 ;  /* 0x30000035ff0f7230 */ /* 0x000fe40000004100 */
[----:B------:R-:W-:Y:S01]  /*b3c0*/  HADD2.F32 R7, -RZ, R48.H1_H1 ;  /* 0x30000030ff077230 */ /* 0x000fe20000004100 */
[C---:B------:R-:W-:Y:S01]  /*b3d0*/  FMUL.FTZ R33, R12.reuse, R10 ;  /* 0x0000000a0c217220 */ /* 0x040fe20000410000 */
[----:B------:R-:W-:Y:S01]  /*b3e0*/  HADD2.F32 R6, -RZ, R49.H1_H1 ;  /* 0x30000031ff067230 */ /* 0x000fe20000004100 */
[----:B------:R-:W-:Y:S01]  /*b3f0*/  FFMA.FTZ R39, R12, R15, R9 ;  /* 0x0000000f0c277223 */ /* 0x000fe20000010009 */
[----:B------:R-:W-:Y:S01]  /*b400*/  HADD2.F32 R17, -RZ, R13.H1_H1 ;  /* 0x3000000dff117230 */ /* 0x000fe20000004100 */
[-C--:B------:R-:W-:Y:S01]  /*b410*/  FMUL.FTZ R10, R24, R7.reuse ;  /* 0x00000007180a7220 */ /* 0x080fe20000410000 */
[----:B------:R-:W-:Y:S01]  /*b420*/  HADD2.F32 R13, -RZ, R54.H1_H1 ;  /* 0x30000036ff0d7230 */ /* 0x000fe20000004100 */
[-C--:B------:R-:W-:Y:S01]  /*b430*/  FMUL.FTZ R9, R27, R6.reuse ;  /* 0x000000061b097220 */ /* 0x080fe20000410000 */
[----:B------:R-:W-:Y:S01]  /*b440*/  HADD2.F32 R16, -RZ, R14.H0_H0 ;  /* 0x2000000eff107230 */ /* 0x000fe20000004100 */
[C---:B------:R-:W-:Y:S01]  /*b450*/  FMUL.FTZ R31, R17.reuse, R7 ;  /* 0x00000007111f7220 */ /* 0x040fe20000410000 */
[----:B------:R-:W-:Y:S01]  /*b460*/  HADD2.F32 R12, -RZ, R55.H1_H1 ;  /* 0x30000037ff0c7230 */ /* 0x000fe20000004100 */
[----:B------:R-:W-:Y:S01]  /*b470*/  FFMA.FTZ R35, R17, R13, R10 ;  /* 0x0000000d11237223 */ /* 0x000fe2000001000a */
[----:B------:R-:W-:Y:S01]  /*b480*/  HADD2.F32 R8, -RZ, R50.H0_H0 ;  /* 0x20000032ff087230 */ /* 0x000fe20000004100 */
[C---:B------:R-:W-:Y:S01]  /*b490*/  FMUL.FTZ R17, R16.reuse, R6 ;  /* 0x0000000610117220 */ /* 0x040fe20000410000 */
[----:B------:R-:W-:Y:S01]  /*b4a0*/  HADD2.F32 R14, -RZ, R14.H1_H1 ;  /* 0x3000000eff0e7230 */ /* 0x000fe20000004100 */
[----:B------:R-:W-:Y:S01]  /*b4b0*/  FFMA.FTZ R32, R16, R12, R9 ;  /* 0x0000000c10207223 */ /* 0x000fe20000010009 */
[----:B------:R-:W-:Y:S01]  /*b4c0*/  HADD2.F32 R10, -RZ, R56.H1_H1 ;  /* 0x30000038ff0a7230 */ /* 0x000fe20000004100 */
[-C--:B------:R-:W-:Y:S01]  /*b4d0*/  FMUL.FTZ R9, R26, R8.reuse ;  /* 0x000000081a097220 */ /* 0x080fe20000410000 */
[----:B------:R-:W-:Y:S01]  /*b4e0*/  HADD2.F32 R7, -RZ, R51.H0_H0 ;  /* 0x20000033ff077230 */ /* 0x000fe20000004100 */
[C---:B------:R-:W-:Y:S01]  /*b4f0*/  FMUL.FTZ R16, R14.reuse, R8 ;  /* 0x000000080e107220 */ /* 0x040fe20000410000 */
[----:B------:R-:W-:Y:S01]  /*b500*/  HADD2.F32 R6, -RZ, R50.H1_H1 ;  /* 0x30000032ff067230 */ /* 0x000fe20000004100 */
[----:B------:R-:W-:Y:S01]  /*b510*/  FFMA.FTZ R30, R14, R10, R9 ;  /* 0x0000000a0e1e7223 */ /* 0x000fe20000010009 */
[----:B------:R-:W-:Y:S01]  /*b520*/  HADD2.F32 R9, -RZ, R58.H1_H1 ;  /* 0x3000003aff097230 */ /* 0x000fe20000004100 */
[----:B------:R-:W-:Y:S01]  /*b530*/  FMUL.FTZ R11, R29, R7 ;  /* 0x000000071d0b7220 */ /* 0x000fe20000410000 */
[----:B------:R-:W-:Y:S01]  /*b540*/  HADD2.F32 R8, -RZ, R57.H1_H1 ;  /* 0x30000039ff087230 */ /* 0x000fe20000004100 */
        /* <DEDUP_REMOVED lines=22> */
.L_x_133:
[----:B------:R-:W-:Y:S05]  /*b6b0*/  BSYNC B0 ;  /* 0x0000000000007941 */ /* 0x000fea0003800000 */
.L_x_132:
[----:B------:R-:W-:-:S04]  /*b6c0*/  IADD3 R6, R64, 0x20, RZ ;  /* 0x0000002040067810 */ /* 0x000fc80007ffe0ff */
[----:B------:R-:W-:-:S13]  /*b6d0*/  ISETP.GE.AND P0, PT, R6, c[0x0][0x27c], PT ;  /* 0x00009f0006007a0c */ /* 0x000fda0003f06270 */
[----:B------:R-:W-:Y:S05]  /*b6e0*/  @P0 BRA `(.L_x_129) ;  /* 0x0000069000000947 */ /* 0x000fea0003800000 */
[----:B-1----:R-:W-:Y:S01]  /*b6f0*/  SHF.R.S32.HI R10, RZ, 0x1f, R6 ;  /* 0x0000001fff0a7819 */ /* 0x002fe20000011406 */
[--C-:B------:R-:W-:Y:S01]  /*b700*/  HADD2.F32 R19, -RZ, R69.reuse.H0_H0 ;  /* 0x20000045ff137230 */ /* 0x100fe20000004100 */
        /* <DEDUP_REMOVED lines=62> */
[----:B------:R-:W-:Y:S01]  /*baf0*/  HADD2.F32 R13, -RZ, R70.H1_H1 ;  /* 0x30000046ff0d7230 */ /* 0x000fe20000004100 */
        /* <DEDUP_REMOVED lines=9> */
[----:B------:R-:W-:Y:S01]  /*bb90*/  HADD2.F32 R10, -RZ, R71.H1_H1 ;  /* 0x30000047ff0a7230 */ /* 0x000fe20000004100 */
[-C--:B------:R-:W-:Y:S01]  /*bba0*/  FMUL.FTZ R9, R26, R8.reuse ;  /* 0x000000081a097220 */ /* 0x080fe20000410000 */
[--C-:B------:R-:W-:Y:S01]  /*bbb0*/  HADD2.F32 R7, -RZ, R68.reuse.H1_H1 ;  /* 0x30000044ff077230 */ /* 0x100fe20000004100 */
[C---:B------:R-:W-:Y:S01]  /*bbc0*/  FMUL.FTZ R16, R14.reuse, R8 ;  /* 0x000000080e107220 */ /* 0x040fe20000410000 */
[----:B------:R-:W-:Y:S01]  /*bbd0*/  HADD2.F32 R6, -RZ, R68.H0_H0 ;  /* 0x20000044ff067230 */ /* 0x000fe20000004100 */
[----:B------:R-:W-:Y:S01]  /*bbe0*/  FFMA.FTZ R30, R14, R10, R9 ;  /* 0x0000000a0e1e7223 */ /* 0x000fe20000010009 */
[--C-:B------:R-:W-:Y:S01]  /*bbf0*/  HADD2.F32 R9, -RZ, R72.reuse.H1_H1 ;  /* 0x30000048ff097230 */ /* 0x100fe20000004100 */
        /* <DEDUP_REMOVED lines=24> */
.L_x_129:
[----:B------:R-:W-:Y:S05]  /*bd80*/  BSYNC B1 ;  /* 0x0000000000017941 */ /* 0x000fea0003800000 */
.L_x_128:
[----:B------:R-:W-:-:S04]  /*bd90*/  IADD3 R16, R61, 0x40, RZ ;  /* 0x000000403d107810 */ /* 0x000fc80007ffe0ff */
[----:B------:R-:W-:-:S13]  /*bda0*/  ISETP.GE.AND P0, PT, R16, R42, PT ;  /* 0x0000002a1000720c */ /* 0x000fda0003f06270 */
[----:B------:R-:W-:Y:S05]  /*bdb0*/  @P0 BRA `(.L_x_115) ;  /* 0x000014a000000947 */ /* 0x000fea0003800000 */
[----:B------:R-:W-:Y:S01]  /*bdc0*/  ISETP.GE.AND P0, PT, R64, c[0x0][0x27c], PT ;  /* 0x00009f0040007a0c */ /* 0x000fe20003f06270 */
[----:B------:R-:W-:-:S12]  /*bdd0*/  BSSY B0, `(.L_x_134) ;  /* 0x0000068000007945 */ /* 0x000fd80003800000 */
[----:B------:R-:W-:Y:S05]  /*bde0*/  @P0 BRA `(.L_x_135) ;  /* 0x0000066000000947 */ /* 0x000fea0003800000 */
[----:B------:R-:W-:Y:S01]  /*bdf0*/  SHF.R.S32.HI R6, RZ, 0x1f, R16 ;  /* 0x0000001fff067819 */ /* 0x000fe20000011410 */
[----:B------:R-:W-:Y:S01]  /*be00*/  HADD2.F32 R20, -RZ, R58.H0_H0 ;  /* 0x2000003aff147230 */ /* 0x000fe20000004100 */
[----:B-1----:R-:W-:Y:S01]  /*be10*/  MOV R10, c[0x0][0x27c] ;  /* 0x00009f00000a7a02 */ /* 0x002fe20000000f00 */
[----:B------:R-:W-:Y:S01]  /*be20*/  HADD2.F32 R19, -RZ, R56.H0_H0 ;  /* 0x20000038ff137230 */ /* 0x000fe20000004100 */
[-C--:B------:R-:W-:Y:S02]  /*be30*/  LEA.HI R9, R16, R16.reuse, RZ, 0x1 ;  /* 0x0000001010097211 */ /* 0x080fe400078f08ff */
[----:B------:R-:W-:Y:S02]  /*be40*/  LEA.HI R6, R6, R16, RZ, 0x3 ;  /* 0x0000001006067211 */ /* 0x000fe400078f18ff */
[----:B------:R-:W-:Y:S02]  /*be50*/  LEA.HI R10, R10, R62, RZ, 0x1d ;  /* 0x0000003e0a0a7211 */ /* 0x000fe400078fe8ff */
[----:B------:R-:W-:-:S02]  /*be60*/  SHF.L.U32 R8, R9, 0x5, RZ ;  /* 0x0000000509087819 */ /* 0x000fc400000006ff */
[----:B------:R-:W-:Y:S02]  /*be70*/  LOP3.LUT R9, R9, 0x7fffffe, RZ, 0xc0, !PT ;  /* 0x07fffffe09097812 */ /* 0x000fe400078ec0ff */
[----:B------:R-:W-:Y:S02]  /*be80*/  SHF.L.U32 R7, R6, 0x5, RZ ;  /* 0x0000000506077819 */ /* 0x000fe400000006ff */
[----:B------:R-:W-:Y:S02]  /*be90*/  SHF.R.S32.HI R11, RZ, 0x1f, R10 ;  /* 0x0000001fff0b7819 */ /* 0x000fe4000001140a */
[----:B------:R-:W-:Y:S02]  /*bea0*/  LOP3.LUT R6, R8, 0xc0, RZ, 0xc0, !PT ;  /* 0x000000c008067812 */ /* 0x000fe400078ec0ff */
[----:B------:R-:W-:Y:S02]  /*beb0*/  IADD3 R8, R16, -R9, RZ ;  /* 0x8000000910087210 */ /* 0x000fe40007ffe0ff */
[----:B------:R-:W-:-:S02]  /*bec0*/  LOP3.LUT R7, R7, 0xffffff00, RZ, 0xc0, !PT ;  /* 0xffffff0007077812 */ /* 0x000fc400078ec0ff */
[----:B------:R-:W-:Y:S02]  /*bed0*/  LEA.HI R11, R11, R10, RZ, 0x2 ;  /* 0x0000000a0b0b7211 */ /* 0x000fe400078f10ff */
[----:B------:R-:W-:Y:S02]  /*bee0*/  SHF.L.U32 R10, R10, 0x3, RZ ;  /* 0x000000030a0a7819 */ /* 0x000fe400000006ff */
[----:B------:R-:W-:Y:S02]  /*bef0*/  LEA R7, R8, R7, 0x5 ;  /* 0x0000000708077211 */ /* 0x000fe400078e28ff */
[C---:B------:R-:W-:Y:S02]  /*bf00*/  LOP3.LUT R9, R6.reuse, 0x18, R64, 0xf8, !PT ;  /* 0x0000001806097812 */ /* 0x040fe400078ef840 */
[----:B------:R-:W-:Y:S02]  /*bf10*/  SHF.R.U32.HI R12, RZ, 0x3, R6 ;  /* 0x00000003ff0c7819 */ /* 0x000fe40000011606 */
[----:B------:R-:W-:-:S02]  /*bf20*/  LOP3.LUT R8, R6, 0x18, R10, 0xf8, !PT ;  /* 0x0000001806087812 */ /* 0x000fc400078ef80a */
[----:B------:R-:W-:Y:S02]  /*bf30*/  SHF.L.U32 R6, R11, 0xa, RZ ;  /* 0x0000000a0b067819 */ /* 0x000fe400000006ff */
[-C--:B------:R-:W-:Y:S02]  /*bf40*/  LOP3.LUT R9, R9, R12.reuse, RZ, 0x3c, !PT ;  /* 0x0000000c09097212 */ /* 0x080fe400078e3cff */
[----:B------:R-:W-:Y:S02]  /*bf50*/  LOP3.LUT R8, R8, R12, RZ, 0x3c, !PT ;  /* 0x0000000c08087212 */ /* 0x000fe400078e3cff */
[----:B------:R-:W-:Y:S02]  /*bf60*/  LOP3.LUT R6, R6, 0x7ffff000, RZ, 0xc0, !PT ;  /* 0x7ffff00006067812 */ /* 0x000fe400078ec0ff */
[----:B------:R-:W-:Y:S02]  /*bf70*/  IADD3 R9, R7, R9, RZ ;  /* 0x0000000907097210 */ /* 0x000fe40007ffe0ff */
        /* <DEDUP_REMOVED lines=13> */
[C---:B------:R-:W-:Y:S01]  /*c050*/  FMUL.FTZ R40, R7.reuse, R9 ;  /* 0x0000000907287220 */ /* 0x040fe20000410000 */
[----:B------:R-:W-:Y:S01]  /*c060*/  HADD2.F32 R29, -RZ, R11.H1_H1 ;  /* 0x3000000bff1d7230 */ /* 0x000fe20000004100 */
[-C--:B------:R-:W-:Y:S01]  /*c070*/  FMUL.FTZ R11, R7, R24.reuse ;  /* 0x00000018070b7220 */ /* 0x080fe20000410000 */
[--C-:B------:R-:W-:Y:S01]  /*c080*/  HADD2.F32 R28, -RZ, R10.reuse.H0_H0 ;  /* 0x2000000aff1c7230 */ /* 0x100fe20000004100 */
[----:B------:R-:W-:Y:S01]  /*c090*/  FMUL.FTZ R7, R6, R23 ;  /* 0x0000001706077220 */ /* 0x000fe20000410000 */
[----:B------:R-:W-:Y:S01]  /*c0a0*/  HADD2.F32 R27, -RZ, R10.H1_H1 ;  /* 0x3000000aff1b7230 */ /* 0x000fe20000004100 */
[C---:B------:R-:W-:Y:S01]  /*c0b0*/  FFMA.FTZ R43, R20.reuse, R9, R11 ;  /* 0x00000009142b7223 */ /* 0x040fe2000001000b */
[----:B------:R-:W-:Y:S01]  /*c0c0*/  HADD2.F32 R8, -RZ, R12.H1_H1 ;  /* 0x3000000cff087230 */ /* 0x000fe20000004100 */
[----:B------:R-:W-:Y:S01]  /*c0d0*/  FFMA.FTZ R20, R20, R24, -R40 ;  /* 0x0000001814147223 */ /* 0x000fe20000010828 */
[----:B------:R-:W-:-:S02]  /*c0e0*/  HADD2.F32 R10, -RZ, R44.H0_H0 ;  /* 0x2000002cff0a7230 */ /* 0x000fc40000004100 */
[--C-:B------:R-:W-:Y:S01]  /*c0f0*/  HADD2.F32 R22, -RZ, R15.reuse.H0_H0 ;  /* 0x2000000fff167230 */ /* 0x100fe20000004100 */
[----:B------:R-:W-:Y:S01]  /*c100*/  FFMA.FTZ R42, R19, R8, R7 ;  /* 0x00000008132a7223 */ /* 0x000fe20000010007 */
[----:B------:R-:W-:Y:S01]  /*c110*/  HADD2.F32 R21, -RZ, R15.H1_H1 ;  /* 0x3000000fff157230 */ /* 0x000fe20000004100 */
[----:B------:R-:W-:Y:S01]  /*c120*/  FMUL.FTZ R9, R10, R26 ;  /* 0x0000001a0a097220 */ /* 0x000fe20000410000 */
[----:B------:R-:W-:Y:S01]  /*c130*/  HADD2.F32 R12, -RZ, R13.H0_H0 ;  /* 0x2000000dff0c7230 */ /* 0x000fe20000004100 */
[----:B------:R-:W-:Y:S01]  /*c140*/  FMUL.FTZ R38, R6, R8 ;  /* 0x0000000806267220 */ /* 0x000fe20000410000 */
[----:B------:R-:W-:Y:S02]  /*c150*/  HADD2.F32 R15, -RZ, R57.H0_H0 ;  /* 0x20000039ff0f7230 */ /* 0x000fe40000004100 */
[----:B------:R-:W-:Y:S01]  /*c160*/  HADD2.F32 R7, -RZ, R44.H1_H1 ;  /* 0x3000002cff077230 */ /* 0x000fe20000004100 */
[-C--:B------:R-:W-:Y:S01]  /*c170*/  FMUL.FTZ R35, R10, R12.reuse ;  /* 0x0000000c0a237220 */ /* 0x080fe20000410000 */
[----:B------:R-:W-:Y:S01]  /*c180*/  HADD2.F32 R6, -RZ, R45.H0_H0 ;  /* 0x2000002dff067230 */ /* 0x000fe20000004100 */
[----:B------:R-:W-:Y:S01]  /*c190*/  FFMA.FTZ R41, R15, R12, R9 ;  /* 0x0000000c0f297223 */ /* 0x000fe20000010009 */
[----:B------:R-:W-:Y:S01]  /*c1a0*/  HADD2.F32 R18, -RZ, R13.H1_H1 ;  /* 0x3000000dff127230 */ /* 0x000fe20000004100 */
[C---:B------:R-:W-:Y:S01]  /*c1b0*/  FMUL.FTZ R10, R7.reuse, R25 ;  /* 0x00000019070a7220 */ /* 0x040fe20000410000 */
[----:B------:R-:W-:Y:S01]  /*c1c0*/  HADD2.F32 R13, -RZ, R53.H0_H0 ;  /* 0x20000035ff0d7230 */ /* 0x000fe20000004100 */
[C---:B------:R-:W-:Y:S01]  /*c1d0*/  FMUL.FTZ R9, R6.reuse, R28 ;  /* 0x0000001c06097220 */ /* 0x040fe20000410000 */
[--C-:B------:R-:W-:Y:S01]  /*c1e0*/  HADD2.F32 R17, -RZ, R14.reuse.H0_H0 ;  /* 0x2000000eff117230 */ /* 0x100fe20000004100 */
[-C--:B------:R-:W-:Y:S01]  /*c1f0*/  FMUL.FTZ R33, R7, R18.reuse ;  /* 0x0000001207217220 */ /* 0x080fe20000410000 */
[----:B------:R-:W-:Y:S01]  /*c200*/  HADD2.F32 R12, -RZ, R55.H0_H0 ;  /* 0x20000037ff0c7230 */ /* 0x000fe20000004100 */
[----:B------:R-:W-:Y:S01]  /*c210*/  FFMA.FTZ R37, R13, R18, R10 ;  /* 0x000000120d257223 */ /* 0x000fe2000001000a */
[----:B------:R-:W-:Y:S01]  /*c220*/  HADD2.F32 R8, -RZ, R45.H1_H1 ;  /* 0x3000002dff087230 */ /* 0x000fe20000004100 */
[-C--:B------:R-:W-:Y:S01]  /*c230*/  FMUL.FTZ R31, R6, R17.reuse ;  /* 0x00000011061f7220 */ /* 0x080fe20000410000 */
[----:B------:R-:W-:Y:S01]  /*c240*/  HADD2.F32 R14, -RZ, R14.H1_H1 ;  /* 0x3000000eff0e7230 */ /* 0x000fe20000004100 */
[----:B------:R-:W-:Y:S01]  /*c250*/  FFMA.FTZ R34, R12, R17, R9 ;  /* 0x000000110c227223 */ /* 0x000fe20000010009 */
[----:B------:R-:W-:Y:S01]  /*c260*/  HADD2.F32 R10, -RZ, R52.H0_H0 ;  /* 0x20000034ff0a7230 */ /* 0x000fe20000004100 */
[C---:B------:R-:W-:Y:S01]  /*c270*/  FMUL.FTZ R9, R8.reuse, R27 ;  /* 0x0000001b08097220 */ /* 0x040fe20000410000 */
[--C-:B------:R-:W-:Y:S01]  /*c280*/  HADD2.F32 R7, -RZ, R46.reuse.H1_H1 ;  /* 0x3000002eff077230 */ /* 0x100fe20000004100 */
[-C--:B------:R-:W-:Y:S01]  /*c290*/  FMUL.FTZ R18, R8, R14.reuse ;  /* 0x0000000e08127220 */ /* 0x080fe20000410000 */
[----:B------:R-:W-:Y:S01]  /*c2a0*/  HADD2.F32 R6, -RZ, R46.H0_H0 ;  /* 0x2000002eff067230 */ /* 0x000fe20000004100 */
[----:B------:R-:W-:Y:S01]  /*c2b0*/  FFMA.FTZ R32, R10, R14, R9 ;  /* 0x0000000e0a207223 */ /* 0x000fe20000010009 */
[----:B------:R-:W-:Y:S01]  /*c2c0*/  HADD2.F32 R9, -RZ, R54.H0_H0 ;  /* 0x20000036ff097230 */ /* 0x000fe20000004100 */
[----:B------:R-:W-:Y:S01]  /*c2d0*/  FMUL.FTZ R11, R7, R30 ;  /* 0x0000001e070b7220 */ /* 0x000fe20000410000 */
[----:B------:R-:W-:Y:S01]  /*c2e0*/  HADD2.F32 R8, -RZ, R49.H0_H0 ;  /* 0x20000031ff087230 */ /* 0x000fe20000004100 */
[----:B------:R-:W-:-:S02]  /*c2f0*/  FMUL.FTZ R14, R6, R29 ;  /* 0x0000001d060e7220 */ /* 0x000fc40000410000 */
[-C--:B------:R-:W-:Y:S02]  /*c300*/  FMUL.FTZ R17, R7, R22.reuse ;  /* 0x0000001607117220 */ /* 0x080fe40000410000 */
[-C--:B------:R-:W-:Y:S02]  /*c310*/  FMUL.FTZ R6, R6, R21.reuse ;  /* 0x0000001506067220 */ /* 0x080fe40000410000 */
        /* <DEDUP_REMOVED lines=19> */
.L_x_135:
[----:B------:R-:W-:Y:S05]  /*c450*/  BSYNC B0 ;  /* 0x0000000000007941 */ /* 0x000fea0003800000 */
.L_x_134:
[----:B------:R-:W-:Y:S01]  /*c460*/  IADD3 R6, R64, 0x10, RZ ;  /* 0x0000001040067810 */ /* 0x000fe20007ffe0ff */
[----:B------:R-:W-:Y:S03]  /*c470*/  BSSY B0, `(.L_x_136) ;  /* 0x000006f000007945 */ /* 0x000fe60003800000 */
[----:B------:R-:W-:-:S13]  /*c480*/  ISETP.GE.AND P0, PT, R6, c[0x0][0x27c], PT ;  /* 0x00009f0006007a0c */ /* 0x000fda0003f06270 */
[----:B------:R-:W-:Y:S05]  /*c490*/  @P0 BRA `(.L_x_137) ;  /* 0x000006c000000947 */ /* 0x000fea0003800000 */
[----:B------:R-:W-:Y:S01]  /*c4a0*/  SHF.R.S32.HI R7, RZ, 0x1f, R6 ;  /* 0x0000001fff077819 */ /* 0x000fe20000011406 */
[----:B------:R-:W-:Y:S01]  /*c4b0*/  HADD2.F32 R20, -RZ, R51.H1_H1 ;  /* 0x30000033ff147230 */ /* 0x000fe20000004100 */
[----:B-1----:R-:W-:Y:S01]  /*c4c0*/  SHF.R.S32.HI R9, RZ, 0x1f, R16 ;  /* 0x0000001fff097819 */ /* 0x002fe20000011410 */
[----:B------:R-:W-:Y:S01]  /*c4d0*/  HADD2.F32 R19, -RZ, R52.H1_H1 ;  /* 0x30000034ff137230 */ /* 0x000fe20000004100 */
[----:B------:R-:W-:Y:S02]  /*c4e0*/  LEA.HI R11, R16, R16, RZ, 0x1 ;  /* 0x00000010100b7211 */ /* 0x000fe400078f08ff */
[CC--:B------:R-:W-:Y:S02]  /*c4f0*/  LEA.HI R8, R7.reuse, R6.reuse, RZ, 0x3 ;  /* 0x0000000607087211 */ /* 0x0c0fe400078f18ff */
[----:B------:R-:W-:Y:S01]  /*c500*/  LEA.HI R12, R7, R6, RZ, 0x5 ;  /* 0x00000006070c7211 */ /* 0x000fe200078f28ff */
[----:B------:R-:W-:Y:S01]  /*c510*/  IMAD.SHL.U32 R10, R11, 0x20, RZ ;  /* 0x000000200b0a7824 */ /* 0x000fe200078e00ff */
[----:B------:R-:W-:-:S02]  /*c520*/  LEA.HI R6, R9, R16, RZ, 0x3 ;  /* 0x0000001009067211 */ /* 0x000fc400078f18ff */
[----:B------:R-:W-:Y:S02]  /*c530*/  MOV R13, c[0x0][0x27c] ;  /* 0x00009f00000d7a02 */ /* 0x000fe40000000f00 */
[----:B------:R-:W-:Y:S02]  /*c540*/  SHF.R.S32.HI R7, RZ, 0x3, R8 ;  /* 0x00000003ff077819 */ /* 0x000fe40000011408 */
[----:B------:R-:W-:Y:S02]  /*c550*/  LOP3.LUT R11, R11, 0x7fffffe, RZ, 0xc0, !PT ;  /* 0x07fffffe0b0b7812 */ /* 0x000fe400078ec0ff */
[----:B------:R-:W-:Y:S02]  /*c560*/  SHF.L.U32 R9, R6, 0x5, RZ ;  /* 0x0000000506097819 */ /* 0x000fe400000006ff */
[----:B------:R-:W-:Y:S01]  /*c570*/  LOP3.LUT R6, R10, 0xc0, RZ, 0xc0, !PT ;  /* 0x000000c00a067812 */ /* 0x000fe200078ec0ff */
[----:B------:R-:W-:Y:S01]  /*c580*/  IMAD.IADD R11, R16, 0x1, -R11 ;  /* 0x00000001100b7824 */ /* 0x000fe200078e0a0b */
[----:B------:R-:W-:-:S02]  /*c590*/  LEA.HI R7, R13, R7, RZ, 0x1d ;  /* 0x000000070d077211 */ /* 0x000fc400078fe8ff */
[----:B------:R-:W-:Y:S02]  /*c5a0*/  LOP3.LUT R9, R9, 0xffffff00, RZ, 0xc0, !PT ;  /* 0xffffff0009097812 */ /* 0x000fe400078ec0ff */
[----:B------:R-:W-:Y:S02]  /*c5b0*/  SHF.L.U32 R10, R12, 0x7, RZ ;  /* 0x000000070c0a7819 */ /* 0x000fe400000006ff */
[----:B------:R-:W-:Y:S01]  /*c5c0*/  LOP3.LUT R12, R6, 0x18, R8, 0xf8, !PT ;  /* 0x00000018060c7812 */ /* 0x000fe200078ef808 */
[----:B------:R-:W-:Y:S01]  /*c5d0*/  IMAD R13, R11, 0x20, R9 ;  /* 0x000000200b0d7824 */ /* 0x000fe200078e0209 */
[----:B------:R-:W-:Y:S02]  /*c5e0*/  SHF.R.S32.HI R8, RZ, 0x1f, R7 ;  /* 0x0000001fff087819 */ /* 0x000fe40000011407 */
[----:B------:R-:W-:Y:S02]  /*c5f0*/  SHF.L.U32 R11, R7, 0x3, RZ ;  /* 0x00000003070b7819 */ /* 0x000fe400000006ff */
[----:B------:R-:W-:-:S02]  /*c600*/  LEA.HI R7, R8, R7, RZ, 0x2 ;  /* 0x0000000708077211 */ /* 0x000fc400078f10ff */
[----:B------:R-:W-:Y:S02]  /*c610*/  SHF.R.U32.HI R14, RZ, 0x3, R6 ;  /* 0x00000003ff0e7819 */ /* 0x000fe40000011606 */
[----:B------:R-:W-:Y:S01]  /*c620*/  LOP3.LUT R8, R6, 0x18, R11, 0xf8, !PT ;  /* 0x0000001806087812 */ /* 0x000fe200078ef80b */
[----:B------:R-:W-:Y:S01]  /*c630*/  IMAD.SHL.U32 R6, R7, 0x400, RZ ;  /* 0x0000040007067824 */ /* 0x000fe200078e00ff */
[----:B------:R-:W-:Y:S02]  /*c640*/  LOP3.LUT R9, R10, 0x7ffff000, RZ, 0xc0, !PT ;  /* 0x7ffff0000a097812 */ /* 0x000fe400078ec0ff */
[-C--:B------:R-:W-:Y:S02]  /*c650*/  LOP3.LUT R10, R12, R14.reuse, RZ, 0x3c, !PT ;  /* 0x0000000e0c0a7212 */ /* 0x080fe400078e3cff */
[----:B------:R-:W-:Y:S02]  /*c660*/  LOP3.LUT R7, R8, R14, RZ, 0x3c, !PT ;  /* 0x0000000e08077212 */ /* 0x000fe400078e3cff */
[----:B------:R-:W-:-:S02]  /*c670*/  LOP3.LUT R6, R6, 0x7ffff000, RZ, 0xc0, !PT ;  /* 0x7ffff00006067812 */ /* 0x000fc400078ec0ff */
[----:B------:R-:W-:Y:S02]  /*c680*/  IADD3 R9, R10, R13, R9 ;  /* 0x0000000d0a097210 */ /* 0x000fe40007ffe009 */
        /* <DEDUP_REMOVED lines=29> */
[----:B------:R-:W-:Y:S02]  /*c860*/  HADD2.F32 R15, -RZ, R53.H1_H1 ;  /* 0x30000035ff0f7230 */ /* 0x000fe40000004100 */
[----:B------:R-:W-:Y:S01]  /*c870*/  HADD2.F32 R7, -RZ, R48.H1_H1 ;  /* 0x30000030ff077230 */ /* 0x000fe20000004100 */
[-C--:B------:R-:W-:Y:S01]  /*c880*/  FMUL.FTZ R35, R10, R12.reuse ;  /* 0x0000000c0a237220 */ /* 0x080fe20000410000 */
[----:B------:R-:W-:Y:S01]  /*c890*/  HADD2.F32 R6, -RZ, R49.H1_H1 ;  /* 0x30000031ff067230 */ /* 0x000fe20000004100 */
[----:B------:R-:W-:Y:S01]  /*c8a0*/  FFMA.FTZ R41, R15, R12, R9 ;  /* 0x0000000c0f297223 */ /* 0x000fe20000010009 */
[----:B------:R-:W-:Y:S01]  /*c8b0*/  HADD2.F32 R18, -RZ, R13.H1_H1 ;  /* 0x3000000dff127230 */ /* 0x000fe20000004100 */
[C---:B------:R-:W-:Y:S01]  /*c8c0*/  FMUL.FTZ R10, R7.reuse, R25 ;  /* 0x00000019070a7220 */ /* 0x040fe20000410000 */
[----:B------:R-:W-:Y:S01]  /*c8d0*/  HADD2.F32 R13, -RZ, R54.H1_H1 ;  /* 0x30000036ff0d7230 */ /* 0x000fe20000004100 */
[C---:B------:R-:W-:Y:S01]  /*c8e0*/  FMUL.FTZ R9, R6.reuse, R28 ;  /* 0x0000001c06097220 */ /* 0x040fe20000410000 */
[----:B------:R-:W-:Y:S01]  /*c8f0*/  HADD2.F32 R17, -RZ, R14.H0_H0 ;  /* 0x2000000eff117230 */ /* 0x000fe20000004100 */
[-C--:B------:R-:W-:Y:S01]  /*c900*/  FMUL.FTZ R33, R7, R18.reuse ;  /* 0x0000001207217220 */ /* 0x080fe20000410000 */
[----:B------:R-:W-:Y:S01]  /*c910*/  HADD2.F32 R12, -RZ, R55.H1_H1 ;  /* 0x30000037ff0c7230 */ /* 0x000fe20000004100 */
[----:B------:R-:W-:Y:S01]  /*c920*/  FFMA.FTZ R37, R13, R18, R10 ;  /* 0x000000120d257223 */ /* 0x000fe2000001000a */
[----:B------:R-:W-:Y:S01]  /*c930*/  HADD2.F32 R8, -RZ, R50.H0_H0 ;  /* 0x20000032ff087230 */ /* 0x000fe20000004100 */
[-C--:B------:R-:W-:Y:S01]  /*c940*/  FMUL.FTZ R31, R6, R17.reuse ;  /* 0x00000011061f7220 */ /* 0x080fe20000410000 */
[----:B------:R-:W-:Y:S01]  /*c950*/  HADD2.F32 R14, -RZ, R14.H1_H1 ;  /* 0x3000000eff0e7230 */ /* 0x000fe20000004100 */
[----:B------:R-:W-:Y:S01]  /*c960*/  FFMA.FTZ R34, R12, R17, R9 ;  /* 0x000000110c227223 */ /* 0x000fe20000010009 */
[----:B------:R-:W-:Y:S01]  /*c970*/  HADD2.F32 R10, -RZ, R56.H1_H1 ;  /* 0x30000038ff0a7230 */ /* 0x000fe20000004100 */
[C---:B------:R-:W-:Y:S01]  /*c980*/  FMUL.FTZ R9, R8.reuse, R27 ;  /* 0x0000001b08097220 */ /* 0x040fe20000410000 */
[----:B------:R-:W-:Y:S01]  /*c990*/  HADD2.F32 R7, -RZ, R51.H0_H0 ;  /* 0x20000033ff077230 */ /* 0x000fe20000004100 */
[-C--:B------:R-:W-:Y:S01]  /*c9a0*/  FMUL.FTZ R18, R8, R14.reuse ;  /* 0x0000000e08127220 */ /* 0x080fe20000410000 */
[----:B------:R-:W-:Y:S01]  /*c9b0*/  HADD2.F32 R6, -RZ, R50.H1_H1 ;  /* 0x30000032ff067230 */ /* 0x000fe20000004100 */
[----:B------:R-:W-:Y:S01]  /*c9c0*/  FFMA.FTZ R32, R10, R14, R9 ;  /* 0x0000000e0a207223 */ /* 0x000fe20000010009 */
[----:B------:R-:W-:Y:S01]  /*c9d0*/  HADD2.F32 R9, -RZ, R58.H1_H1 ;  /* 0x3000003aff097230 */ /* 0x000fe20000004100 */
[----:B------:R-:W-:Y:S01]  /*c9e0*/  FMUL.FTZ R11, R7, R30 ;  /* 0x0000001e070b7220 */ /* 0x000fe20000410000 */
[----:B------:R-:W-:Y:S01]  /*c9f0*/  HADD2.F32 R8, -RZ, R57.H1_H1 ;  /* 0x30000039ff087230 */ /* 0x000fe20000004100 */
        /* <DEDUP_REMOVED lines=22> */
.L_x_137:
[----:B------:R-:W-:Y:S05]  /*cb60*/  BSYNC B0 ;  /* 0x0000000000007941 */ /* 0x000fea0003800000 */
.L_x_136:
[----:B------:R-:W-:-:S04]  /*cb70*/  IADD3 R6, R64, 0x20, RZ ;  /* 0x0000002040067810 */ /* 0x000fc80007ffe0ff */
[----:B------:R-:W-:-:S13]  /*cb80*/  ISETP.GE.AND P0, PT, R6, c[0x0][0x27c], PT ;  /* 0x00009f0006007a0c */ /* 0x000fda0003f06270 */
[----:B------:R-:W-:Y:S05]  /*cb90*/  @P0 BRA `(.L_x_115) ;  /* 0x000006c000000947 */ /* 0x000fea0003800000 */
[----:B------:R-:W-:Y:S01]  /*cba0*/  SHF.R.S32.HI R7, RZ, 0x1f, R6 ;  /* 0x0000001fff077819 */ /* 0x000fe20000011406 */
[--C-:B------:R-:W-:Y:S01]  /*cbb0*/  HADD2.F32 R19, -RZ, R69.reuse.H0_H0 ;  /* 0x20000045ff137230 */ /* 0x100fe20000004100 */
[----:B-1----:R-:W-:Y:S01]  /*cbc0*/  LEA.HI R10, R16, R16, RZ, 0x1 ;  /* 0x00000010100a7211 */ /* 0x002fe200078f08ff */
[----:B------:R-:W-:Y:S01]  /*cbd0*/  HADD2.F32 R18, -RZ, R69.H1_H1 ;  /* 0x30000045ff127230 */ /* 0x000fe20000004100 */
[----:B------:R-:W-:Y:S02]  /*cbe0*/  SHF.R.S32.HI R9, RZ, 0x1f, R16 ;  /* 0x0000001fff097819 */ /* 0x000fe40000011410 */
[CC--:B------:R-:W-:Y:S02]  /*cbf0*/  LEA.HI R8, R7.reuse, R6.reuse, RZ, 0x3 ;  /* 0x0000000607087211 */ /* 0x0c0fe400078f18ff */
[----:B------:R-:W-:Y:S02]  /*cc00*/  LEA.HI R13, R7, R6, RZ, 0x5 ;  /* 0x00000006070d7211 */ /* 0x000fe400078f28ff */
[----:B------:R-:W-:Y:S01]  /*cc10*/  LEA.HI R6, R9, R16, RZ, 0x3 ;  /* 0x0000001009067211 */ /* 0x000fe200078f18ff */
[C---:B------:R-:W-:Y:S01]  /*cc20*/  IMAD.SHL.U32 R9, R10.reuse, 0x20, RZ ;  /* 0x000000200a097824 */ /* 0x040fe200078e00ff */
[----:B------:R-:W-:-:S02]  /*cc30*/  LOP3.LUT R7, R10, 0x7fffffe, RZ, 0xc0, !PT ;  /* 0x07fffffe0a077812 */ /* 0x000fc400078ec0ff */
[----:B------:R-:W-:Y:S02]  /*cc40*/  MOV R14, c[0x0][0x27c] ;  /* 0x00009f00000e7a02 */ /* 0x000fe40000000f00 */
[----:B------:R-:W-:Y:S01]  /*cc50*/  SHF.R.S32.HI R11, RZ, 0x3, R8 ;  /* 0x00000003ff0b7819 */ /* 0x000fe20000011408 */
[----:B------:R-:W-:Y:S01]  /*cc60*/  IMAD.IADD R12, R16, 0x1, -R7 ;  /* 0x00000001100c7824 */ /* 0x000fe200078e0a07 */
[----:B------:R-:W-:Y:S02]  /*cc70*/  SHF.L.U32 R10, R6, 0x5, RZ ;  /* 0x00000005060a7819 */ /* 0x000fe400000006ff */
[----:B------:R-:W-:Y:S02]  /*cc80*/  LOP3.LUT R6, R9, 0xc0, RZ, 0xc0, !PT ;  /* 0x000000c009067812 */ /* 0x000fe400078ec0ff */
[----:B------:R-:W-:Y:S02]  /*cc90*/  LEA.HI R7, R14, R11, RZ, 0x1d ;  /* 0x0000000b0e077211 */ /* 0x000fe400078fe8ff */
[----:B------:R-:W-:-:S02]  /*cca0*/  LOP3.LUT R9, R10, 0xffffff00, RZ, 0xc0, !PT ;  /* 0xffffff000a097812 */ /* 0x000fc400078ec0ff */
[----:B------:R-:W-:Y:S02]  /*ccb0*/  SHF.L.U32 R11, R13, 0x7, RZ ;  /* 0x000000070d0b7819 */ /* 0x000fe400000006ff */
[----:B------:R-:W-:Y:S01]  /*ccc0*/  LOP3.LUT R10, R6, 0x18, R8, 0xf8, !PT ;  /* 0x00000018060a7812 */ /* 0x000fe200078ef808 */
[----:B------:R-:W-:Y:S01]  /*ccd0*/  IMAD R12, R12, 0x20, R9 ;  /* 0x000000200c0c7824 */ /* 0x000fe200078e0209 */
[----:B------:R-:W-:Y:S02]  /*cce0*/  SHF.R.U32.HI R13, RZ, 0x3, R6 ;  /* 0x00000003ff0d7819 */ /* 0x000fe40000011606 */
[----:B------:R-:W-:Y:S02]  /*ccf0*/  SHF.R.S32.HI R8, RZ, 0x1f, R7 ;  /* 0x0000001fff087819 */ /* 0x000fe40000011407 */
[----:B------:R-:W-:Y:S02]  /*cd00*/  LOP3.LUT R9, R10, R13, RZ, 0x3c, !PT ;  /* 0x0000000d0a097212 */ /* 0x000fe400078e3cff */
[----:B------:R-:W-:-:S02]  /*cd10*/  SHF.L.U32 R10, R7, 0x3, RZ ;  /* 0x00000003070a7819 */ /* 0x000fc400000006ff */
[----:B------:R-:W-:Y:S02]  /*cd20*/  LEA.HI R7, R8, R7, RZ, 0x2 ;  /* 0x0000000708077211 */ /* 0x000fe400078f10ff */
[----:B------:R-:W-:Y:S02]  /*cd30*/  LOP3.LUT R8, R6, 0x18, R10, 0xf8, !PT ;  /* 0x0000001806087812 */ /* 0x000fe400078ef80a */
[----:B------:R-:W-:Y:S01]  /*cd40*/  LOP3.LUT R11, R11, 0x7ffff000, RZ, 0xc0, !PT ;  /* 0x7ffff0000b0b7812 */ /* 0x000fe200078ec0ff */
[----:B------:R-:W-:Y:S01]  /*cd50*/  IMAD.SHL.U32 R6, R7, 0x400, RZ ;  /* 0x0000040007067824 */ /* 0x000fe200078e00ff */
[----:B------:R-:W-:Y:S02]  /*cd60*/  LOP3.LUT R7, R8, R13, RZ, 0x3c, !PT ;  /* 0x0000000d08077212 */ /* 0x000fe400078e3cff */
[----:B------:R-:W-:Y:S02]  /*cd70*/  IADD3 R9, R9, R12, R11 ;  /* 0x0000000c09097210 */ /* 0x000fe40007ffe00b */
[----:B------:R-:W-:-:S02]  /*cd80*/  LOP3.LUT R6, R6, 0x7ffff000, RZ, 0xc0, !PT ;  /* 0x7ffff00006067812 */ /* 0x000fc400078ec0ff */
[----:B------:R-:W-:Y:S02]  /*cd90*/  SHF.L.U32 R38, R9, 0x1, RZ ;  /* 0x0000000109267819 */ /* 0x000fe400000006ff */
[----:B------:R-:W-:Y:S01]  /*cda0*/  IADD3 R6, R7, R6, R12 ;  /* 0x0000000607067210 */ /* 0x000fe20007ffe00c */
[--C-:B------:R-:W-:Y:S02]  /*cdb0*/  HADD2.F32 R7, -RZ, R60.reuse.H0_H0 ;  /* 0x2000003cff077230 */ /* 0x100fe40000004100 */
[----:B------:R-:W1:Y:S01]  /*cdc0*/  LDS.128 R8, [R38+0x6100] ;  /* 0x0061000026087984 */ /* 0x000e620000000c00 */
[----:B------:R-:W-:Y:S01]  /*cdd0*/  SHF.L.U32 R34, R6, 0x1, RZ ;  /* 0x0000000106227819 */ /* 0x000fe200000006ff */
[----:B------:R-:W-:-:S04]  /*cde0*/  HADD2.F32 R6, -RZ, R60.H1_H1 ;  /* 0x3000003cff067230 */ /* 0x000fc80000004100 */
[----:B------:R-:W2:Y:S01]  /*cdf0*/  LDS.128 R12, [R34+0x6100] ;  /* 0x00610000220c7984 */ /* 0x000ea20000000c00 */
[--C-:B-1----:R-:W-:Y:S02]  /*ce00*/  HADD2.F32 R25, -RZ, R9.reuse.H0_H0 ;  /* 0x20000009ff197230 */ /* 0x102fe40000004100 */
[----:B------:R-:W-:Y:S02]  /*ce10*/  HADD2.F32 R24, -RZ, R9.H1_H1 ;  /* 0x30000009ff187230 */ /* 0x000fe40000004100 */
[----:B------:R-:W-:Y:S02]  /*ce20*/  HADD2.F32 R23, -RZ, R8.H0_H0 ;  /* 0x20000008ff177230 */ /* 0x000fe40000004100 */
[----:B--2---:R-:W-:Y:S02]  /*ce30*/  HADD2.F32 R9, -RZ, R12.H0_H0 ;  /* 0x2000000cff097230 */ /* 0x004fe40000004100 */
[----:B------:R-:W-:Y:S02]  /*ce40*/  HADD2.F32 R22, -RZ, R8.H1_H1 ;  /* 0x30000008ff167230 */ /* 0x000fe40000004100 */
[--C-:B------:R-:W-:Y:S01]  /*ce50*/  HADD2.F32 R29, -RZ, R11.reuse.H0_H0 ;  /* 0x2000000bff1d7230 */ /* 0x100fe20000004100 */
[C---:B------:R-:W-:Y:S01]  /*ce60*/  FMUL.FTZ R37, R7.reuse, R9 ;  /* 0x0000000907257220 */ /* 0x040fe20000410000 */
[----:B------:R-:W-:Y:S01]  /*ce70*/  HADD2.F32 R28, -RZ, R11.H1_H1 ;  /* 0x3000000bff1c7230 */ /* 0x000fe20000004100 */
[----:B------:R-:W-:Y:S01]  /*ce80*/  FMUL.FTZ R11, R7, R23 ;  /* 0x00000017070b7220 */ /* 0x000fe20000410000 */
        /* <DEDUP_REMOVED lines=8> */
[-C--:B------:R-:W-:Y:S01]  /*cf10*/  FFMA.FTZ R40, R18, R8.reuse, R7 ;  /* 0x0000000812287223 */ /* 0x080fe20000010007 */
        /* <DEDUP_REMOVED lines=11> */
[----:B------:R-:W-:Y:S01]  /*cfd0*/  HADD2.F32 R13, -RZ, R70.H1_H1 ;  /* 0x30000046ff0d7230 */ /* 0x000fe20000004100 */
        /* <DEDUP_REMOVED lines=9> */
[----:B------:R-:W-:Y:S01]  /*d070*/  HADD2.F32 R10, -RZ, R71.H1_H1 ;  /* 0x30000047ff0a7230 */ /* 0x000fe20000004100 */
[C---:B------:R-:W-:Y:S01]  /*d080*/  FMUL.FTZ R9, R8.reuse, R26 ;  /* 0x0000001a08097220 */ /* 0x040fe20000410000 */
[--C-:B------:R-:W-:Y:S01]  /*d090*/  HADD2.F32 R7, -RZ, R68.reuse.H1_H1 ;  /* 0x30000044ff077230 */ /* 0x100fe20000004100 */
[-C--:B------:R-:W-:Y:S01]  /*d0a0*/  FMUL.FTZ R16, R8, R14.reuse ;  /* 0x0000000e08107220 */ /* 0x080fe20000410000 */
[----:B------:R-:W-:Y:S01]  /*d0b0*/  HADD2.F32 R6, -RZ, R68.H0_H0 ;  /* 0x20000044ff067230 */ /* 0x000fe20000004100 */
[----:B------:R-:W-:Y:S01]  /*d0c0*/  FFMA.FTZ R30, R10, R14, R9 ;  /* 0x0000000e0a1e7223 */ /* 0x000fe20000010009 */
[--C-:B------:R-:W-:Y:S01]  /*d0d0*/  HADD2.F32 R9, -RZ, R72.reuse.H1_H1 ;  /* 0x30000048ff097230 */ /* 0x100fe20000004100 */
        /* <DEDUP_REMOVED lines=24> */
.L_x_115:
[----:B------:R-:W-:Y:S05]  /*d260*/  BSYNC B2 ;  /* 0x0000000000027941 */ /* 0x000fea0003800000 */
.L_x_99:
[----:B-1----:R-:W-:Y:S01]  /*d270*/  IMAD R8, R75, c[0x0][0x208], RZ ;  /* 0x000082004b087a24 */ /* 0x002fe200078e02ff */
[----:B------:R-:W-:-:S04]  /*d280*/  DEPBAR.LE SB0, 0x0 ;  /* 0x000080000000791a */ /* 0x000fc80000000000 */
[----:B------:R-:W-:Y:S01]  /*d290*/  IMAD.WIDE.U32 R6, R251, c[0x0][0x208], RZ ;  /* 0x00008200fb067a25 */ /* 0x000fe200078e00ff */
[C---:B------:R-:W-:Y:S02]  /*d2a0*/  ISETP.GE.AND P2, PT, R176.reuse, c[0x0][0x1d4], PT ;  /* 0x00007500b0007a0c */ /* 0x040fe40003f46270 */
[----:B------:R-:W-:Y:S01]  /*d2b0*/  SHF.L.U32 R220, R3, 0x1, RZ ;  /* 0x0000000103dc7819 */ /* 0x000fe200000006ff */
[----:B------:R-:W-:Y:S01]  /*d2c0*/  IMAD R8, R251, c[0x0][0x20c], R8 ;  /* 0x00008300fb087a24 */ /* 0x000fe200078e0208 */
[----:B------:R-:W-:Y:S01]  /*d2d0*/  BAR.SYNC.DEFER_BLOCKING 0x0 ;  /* 0x0000000000007b1d */ /* 0x000fe20000010000 */
[----:B------:R-:W-:Y:S01]  /*d2e0*/  IMAD.WIDE R14, R176, 0x2, RZ ;  /* 0x00000002b00e7825 */ /* 0x000fe200078e02ff */
[----:B------:R-:W-:Y:S02]  /*d2f0*/  SHF.L.U32 R224, R0, 0x1, RZ ;  /* 0x0000000100e07819 */ /* 0x000fe400000006ff */
[----:B------:R-:W-:Y:S01]  /*d300*/  IADD3 R7, R7, R8, RZ ;  /* 0x0000000807077210 */ /* 0x000fe20007ffe0ff */
[----:B------:R-:W-:Y:S01]  /*d310*/  IMAD R8, R76, c[0x0][0x218], RZ ;  /* 0x000086004c087a24 */ /* 0x000fe200078e02ff */
[----:B------:R-:W-:-:S02]  /*d320*/  LEA R0, R2, R220, 0x1 ;  /* 0x000000dc02007211 */ /* 0x000fc400078e08ff */
[----:B------:R-:W-:Y:S01]  /*d330*/  LEA R225, R4, R224, 0x1 ;  /* 0x000000e004e17211 */ /* 0x000fe200078e08ff */
[----:B------:R-:W-:Y:S01]  /*d340*/  IMAD.WIDE.U32 R6, R244, c[0x0][0x218], R6 ;  /* 0x00008600f4067a25 */ /* 0x000fe200078e0006 */
[----:B------:R-:W-:Y:S02]  /*d350*/  SHF.L.U32 R226, R226, 0x1, RZ ;  /* 0x00000001e2e27819 */ /* 0x000fe400000006ff */
[----:B------:R-:W-:Y:S01]  /*d360*/  P2R R34, PR, RZ, 0x8 ;  /* 0x00000008ff227803 */ /* 0x000fe20000000000 */
[----:B------:R-:W-:Y:S01]  /*d370*/  IMAD R8, R244, c[0x0][0x21c], R8 ;  /* 0x00008700f4087a24 */ /* 0x000fe200078e0208 */
[----:B------:R-:W-:Y:S02]  /*d380*/  IADD3 R6, P0, R78, R6, RZ ;  /* 0x000000064e067210 */ /* 0x000fe40007f1e0ff */
[----:B------:R-:W-:Y:S02]  /*d390*/  SHF.R.S32.HI R161, RZ, 0x1f, R176 ;  /* 0x0000001fffa17819 */ /* 0x000fe400000114b0 */
[----:B------:R-:W-:-:S02]  /*d3a0*/  IADD3.X R8, R77, R7, R8, P0, !PT ;  /* 0x000000074d087210 */ /* 0x000fc400007fe408 */
[----:B------:R-:W-:-:S04]  /*d3b0*/  LEA R7, P0, R6, c[0x0][0x1f8], 0x1 ;  /* 0x00007e0006077a11 */ /* 0x000fc800078008ff */
[----:B------:R-:W-:Y:S01]  /*d3c0*/  LEA.HI.X R6, R6, c[0x0][0x1fc], R8, 0x1, P0 ;  /* 0x00007f0006067a11 */ /* 0x000fe200000f0c08 */
[----:B------:R-:W1:Y:S04]  /*d3d0*/  SHFL.IDX PT, R13, R7, RZ, 0x1c1f ;  /* 0x001c1fff070d7589 */ /* 0x000e6800000e0000 */
[----:B------:R2:W3:Y:S04]  /*d3e0*/  SHFL.IDX PT, R11, R7, 0x1, 0x1c1f ;  /* 0x003c1f00070b7f89 */ /* 0x0004e800000e0000 */
[----:B------:R-:W4:Y:S04]  /*d3f0*/  SHFL.IDX PT, R12, R6, RZ, 0x1c1f ;  /* 0x001c1fff060c7589 */ /* 0x000f2800000e0000 */
[----:B------:R5:W5:Y:S04]  /*d400*/  SHFL.IDX PT, R10, R6, 0x1, 0x1c1f ;  /* 0x003c1f00060a7f89 */ /* 0x000b6800000e0000 */
[----:B------:R-:W-:Y:S04]  /*d410*/  LDSM.16.M88.4 R20, [R220+0x3100] ;  /* 0x00310000dc14783b */ /* 0x000fe80000000200 */
[----:B------:R-:W-:Y:S01]  /*d420*/  LDSM.16.M88.4 R52, [R220+0x3500] ;  /* 0x00350000dc34783b */ /* 0x000fe20000000200 */
[----:B-1----:R-:W-:-:S03]  /*d430*/  IADD3 R32, P1, R13, R14, RZ ;  /* 0x0000000e0d207210 */ /* 0x002fc60007f3e0ff */
[----:B------:R-:W-:Y:S01]  /*d440*/  LDSM.16.M88.4 R48, [R220+0x3900] ;  /* 0x00390000dc30783b */ /* 0x000fe20000000200 */
[----:B--2---:R-:W-:Y:S02]  /*d450*/  SHF.R.S32.HI R7, RZ, 0x1f, R74 ;  /* 0x0000001fff077819 */ /* 0x004fe4000001144a */
[----:B---3--:R-:W-:Y:S01]  /*d460*/  IADD3 R28, P0, R14, R11, RZ ;  /* 0x0000000b0e1c7210 */ /* 0x008fe20007f1e0ff */
[----:B------:R-:W-:Y:S01]  /*d470*/  LDSM.16.M88.4 R44, [R220+0x3d00] ;  /* 0x003d0000dc2c783b */ /* 0x000fe20000000200 */
[----:B------:R-:W-:Y:S02]  /*d480*/  LEA.HI R7, R7, R74, RZ, 0x3 ;  /* 0x0000004a07077211 */ /* 0x000fe400078f18ff */
[----:B----4-:R-:W-:Y:S01]  /*d490*/  IADD3.X R33, R12, R15, RZ, P1, !PT ;  /* 0x0000000f0c217210 */ /* 0x010fe20000ffe4ff */
[----:B------:R-:W-:Y:S01]  /*d4a0*/  LDSM.16.M88.4 R56, [R0+0x3100] ;  /* 0x003100000038783b */ /* 0x000fe20000000200 */
[----:B-----5:R-:W-:Y:S02]  /*d4b0*/  SHF.R.S32.HI R6, RZ, 0x1f, R73 ;  /* 0x0000001fff067819 */ /* 0x020fe40000011449 */
[----:B------:R-:W-:Y:S01]  /*d4c0*/  LOP3.LUT R240, R7, 0xfffffff8, RZ, 0xc0, !PT ;  /* 0xfffffff807f07812 */ /* 0x000fe200078ec0ff */
[----:B------:R-:W-:Y:S01]  /*d4d0*/  LDSM.16.M88.4 R80, [R0+0x3500] ;  /* 0x003500000050783b */ /* 0x000fe20000000200 */
[----:B------:R-:W-:-:S02]  /*d4e0*/  LEA.HI R6, R6, R73, RZ, 0x3 ;  /* 0x0000004906067211 */ /* 0x000fc400078f18ff */
[----:B------:R-:W-:Y:S01]  /*d4f0*/  IADD3.X R29, R15, R10, RZ, P0, !PT ;  /* 0x0000000a0f1d7210 */ /* 0x000fe200007fe4ff */
[----:B------:R-:W-:Y:S01]  /*d500*/  IMAD.WIDE R8, R240, 0x2, RZ ;  /* 0x00000002f0087825 */ /* 0x000fe200078e02ff */
[----:B------:R-:W-:Y:S01]  /*d510*/  LOP3.LUT R241, R6, 0xfffffff8, RZ, 0xc0, !PT ;  /* 0xfffffff806f17812 */ /* 0x000fe200078ec0ff */
[----:B------:R-:W-:Y:S01]  /*d520*/  LDSM.16.M88.4 R100, [R0+0x3900] ;  /* 0x003900000064783b */ /* 0x000fe20000000200 */
[----:B------:R-:W-:Y:S02]  /*d530*/  SHF.R.S32.HI R160, RZ, 0x1f, R240 ;  /* 0x0000001fffa07819 */ /* 0x000fe400000114f0 */
[----:B------:R-:W-:Y:S01]  /*d540*/  IADD3 R30, P1, R13, R8, RZ ;  /* 0x000000080d1e7210 */ /* 0x000fe20007f3e0ff */
[----:B------:R-:W-:Y:S01]  /*d550*/  IMAD.WIDE R6, R241, 0x2, RZ ;  /* 0x00000002f1067825 */ /* 0x000fe200078e02ff */
[----:B------:R-:W-:Y:S01]  /*d560*/  IADD3 R26, P0, R8, R11, RZ ;  /* 0x0000000b081a7210 */ /* 0x000fe20007f1e0ff */
[----:B------:R1:W-:Y:S01]  /*d570*/  LDSM.16.M88.4 R104, [R0+0x3d00] ;  /* 0x003d00000068783b */ /* 0x0003e20000000200 */
[----:B------:R-:W-:-:S02]  /*d580*/  IADD3.X R31, R12, R9, RZ, P1, !PT ;  /* 0x000000090c1f7210 */ /* 0x000fc40000ffe4ff */
[----:B------:R-:W-:Y:S01]  /*d590*/  IADD3.X R27, R9, R10, RZ, P0, !PT ;  /* 0x0000000a091b7210 */ /* 0x000fe200007fe4ff */
[----:B------:R-:W-:Y:S01]  /*d5a0*/  LDSM.16.M88.4 R40, [R225+0x6100] ;  /* 0x00610000e128783b */ /* 0x000fe20000000200 */
[----:B------:R-:W-:Y:S02]  /*d5b0*/  IADD3 R24, P1, R13, R6, RZ ;  /* 0x000000060d187210 */ /* 0x000fe40007f3e0ff */
[----:B------:R-:W-:Y:S01]  /*d5c0*/  IADD3 R6, P0, R6, R11, RZ ;  /* 0x0000000b06067210 */ /* 0x000fe20007f1e0ff */
[----:B------:R-:W-:Y:S01]  /*d5d0*/  LDSM.16.M88.4 R16, [R225+0x7100] ;  /* 0x00710000e110783b */ /* 0x000fe20000000200 */
[----:B------:R-:W-:Y:S02]  /*d5e0*/  IADD3.X R25, R12, R7, RZ, P1, !PT ;  /* 0x000000070c197210 */ /* 0x000fe40000ffe4ff */
[----:B------:R-:W-:Y:S01]  /*d5f0*/  IADD3.X R7, R7, R10, RZ, P0, !PT ;  /* 0x0000000a07077210 */ /* 0x000fe200007fe4ff */
[----:B------:R-:W2:Y:S01]  /*d600*/  LDSM.16.M88.4 R12, [R224+0x6100] ;  /* 0x00610000e00c783b */ /* 0x000ea20000000200 */
[----:B------:R-:W-:-:S02]  /*d610*/  ISETP.LT.OR P0, PT, R65, 0x1, P2 ;  /* 0x000000014100780c */ /* 0x000fc40001701670 */
[----:B------:R-:W-:Y:S01]  /*d620*/  ISETP.GE.AND P1, PT, R74, c[0x0][0x1d4], PT ;  /* 0x000075004a007a0c */ /* 0x000fe20003f26270 */
[----:B------:R-:W3:Y:S01]  /*d630*/  LDSM.16.M88.4 R8, [R224+0x7100] ;  /* 0x00710000e008783b */ /* 0x000ee20000000200 */
[----:B------:R-:W-:Y:S02]  /*d640*/  ISETP.LT.OR P2, PT, R65, 0x21, P2 ;  /* 0x000000214100780c */ /* 0x000fe40001741670 */
[----:B------:R-:W-:Y:S02]  /*d650*/  SHF.R.S32.HI R159, RZ, 0x1f, R241 ;  /* 0x0000001fff9f7819 */ /* 0x000fe400000114f1 */
[----:B-1----:R-:W-:-:S05]  /*d660*/  IADD3 R0, R220, 0x3100, RZ ;  /* 0x00003100dc007810 */ /* 0x002fca0007ffe0ff */
[----:B------:R-:W-:Y:S01]  /*d670*/  @!PT LDS RZ, [RZ] ;  /* 0x00000000fffff984 */ /* 0x000fe20000000800 */
[----:B------:R-:W-:Y:S01]  /*d680*/  @!PT LDS RZ, [RZ] ;  /* 0x00000000fffff984 */ /* 0x000fe20000000800 */
[----:B------:R-:W-:Y:S01]  /*d690*/  @!PT LDS RZ, [RZ] ;  /* 0x00000000fffff984 */ /* 0x000fe20000000800 */
[----:B------:R1:W-:Y:S01]  /*d6a0*/  LDGSTS.E.BYPASS.LTC128B.128 [R226+0x100], [R32.64], !P0 ;  /* 0x0010000020e27fae */ /* 0x0003e2000c101d46 */
[C---:B------:R-:W-:Y:S02]  /*d6b0*/  ISETP.LT.OR P0, PT, R65.reuse, 0x1, P1 ;  /* 0x000000014100780c */ /* 0x040fe40000f01670 */
[----:B------:R-:W-:Y:S02]  /*d6c0*/  ISETP.LT.OR P1, PT, R65, 0x21, P1 ;  /* 0x000000214100780c */ /* 0x000fe40000f21670 */
[----:B------:R-:W-:-:S09]  /*d6d0*/  LEA R223, R2, R0, 0x1 ;  /* 0x0000000002df7211 */ /* 0x000fd200078e08ff */
[----:B------:R4:W-:Y:S01]  /*d6e0*/  LDGSTS.E.BYPASS.LTC128B.128 [R226+0x1100], [R30.64], !P0 ;  /* 0x011000001ee27fae */ /* 0x0009e2000c101d46 */
[----:B------:R-:W-:-:S04]  /*d6f0*/  ISETP.GE.AND P0, PT, R73, c[0x0][0x1d4], PT ;  /* 0x0000750049007a0c */ /* 0x000fc80003f06270 */
[C---:B------:R-:W-:Y:S02]  /*d700*/  ISETP.LT.OR P3, PT, R65.reuse, 0x1, P0 ;  /* 0x000000014100780c */ /* 0x040fe40000761670 */
[----:B------:R-:W-:Y:S01]  /*d710*/  ISETP.LT.OR P0, PT, R65, 0x21, P0 ;  /* 0x000000214100780c */ /* 0x000fe20000701670 */
[----:B--2---:R-:W-:Y:S10]  /*d720*/  HMMA.16816.F32 R76, R12, R22, RZ ;  /* 0x000000160c4c723c */ /* 0x004ff400000018ff */
[----:B------:R2:W-:Y:S01]  /*d730*/  LDGSTS.E.BYPASS.LTC128B.128 [R226+0x2100], [R24.64], !P3 ;  /* 0x0210000018e27fae */ /* 0x0005e2000d901d46 */
[----:B------:R-:W-:Y:S01]  /*d740*/  ISETP.NE.AND P3, PT, R34, RZ, PT ;  /* 0x000000ff2200720c */ /* 0x000fe20003f65270 */
[----:B---3--:R-:W-:Y:S02]  /*d750*/  HMMA.16816.F32 R92, R8, R52, RZ ;  /* 0x00000034085c723c */ /* 0x008fe400000018ff */
[----:B------:R4:W-:Y:S01]  /*d760*/  LDGSTS.E.BYPASS.LTC128B.128 [R226+0x900], [R28.64], !P2 ;  /* 0x009000001ce27fae */ /* 0x0009e2000d101d46 */
[----:B------:R-:W-:-:S03]  /*d770*/  ISETP.GE.AND P2, PT, R165, 0x41, PT ;  /* 0x00000041a500780c */ /* 0x000fc60003f46270 */
[----:B------:R2:W-:Y:S02]  /*d780*/  LDGSTS.E.BYPASS.LTC128B.128 [R226+0x1900], [R26.64], !P1 ;  /* 0x019000001ae27fae */ /* 0x0005e4000c901d46 */
[C---:B------:R-:W-:Y:S02]  /*d790*/  HMMA.16816.F32 R84, R8.reuse, R48, RZ ;  /* 0x000000300854723c */ /* 0x040fe400000018ff */
[----:B------:R3:W-:Y:S04]  /*d7a0*/  LDGSTS.E.BYPASS.LTC128B.128 [R226+0x2900], [R6.64], !P0 ;  /* 0x0290000006e27fae */ /* 0x0007e8000c101d46 */
[----:B------:R-:W-:Y:S02]  /*d7b0*/  LDSM.16.M88.4 R64, [R220+0x4100] ;  /* 0x00410000dc40783b */ /* 0x000fe40000000200 */
[C---:B------:R-:W-:Y:S02]  /*d7c0*/  HMMA.16816.F32 R68, R8.reuse, R44, RZ ;  /* 0x0000002c0844723c */ /* 0x040fe400000018ff */
[----:B------:R-:W5:Y:S04]  /*d7d0*/  LDSM.16.M88.4 R36, [R224+0x8100] ;  /* 0x00810000e024783b */ /* 0x000f680000000200 */
[----:B-1----:R-:W1:Y:S02]  /*d7e0*/  LDSM.16.M88.4 R32, [R224+0x9100] ;  /* 0x00910000e020783b */ /* 0x002e640000000200 */
[C---:B------:R-:W-:Y:S02]  /*d7f0*/  HMMA.16816.F32 R96, R8.reuse, R22, RZ ;  /* 0x000000160860723c */ /* 0x040fe400000018ff */
[----:B------:R-:W0:Y:S06]  /*d800*/  LDGDEPBAR ;  /* 0x00000000000079af */ /* 0x000e2c0000000000 */
[C---:B----4-:R-:W-:Y:S01]  /*d810*/  HMMA.16816.F32 R28, R8.reuse, R20, RZ ;  /* 0x00000014081c723c */ /* 0x050fe200000018ff */
[----:B--2---:R-:W-:Y:S07]  /*d820*/  LDSM.16.M88.4 R24, [R225+0x9100] ;  /* 0x00910000e118783b */ /* 0x004fee0000000200 */
[C---:B------:R-:W-:Y:S08]  /*d830*/  HMMA.16816.F32 R88, R8.reuse, R54, RZ ;  /* 0x000000360858723c */ /* 0x040ff000000018ff */
[C---:B------:R-:W-:Y:S08]  /*d840*/  HMMA.16816.F32 R72, R8.reuse, R50, RZ ;  /* 0x000000320848723c */ /* 0x040ff000000018ff */
[----:B------:R-:W-:Y:S08]  /*d850*/  HMMA.16816.F32 R60, R8, R46, RZ ;  /* 0x0000002e083c723c */ /* 0x000ff000000018ff */
[C---:B------:R-:W-:Y:S08]  /*d860*/  HMMA.16816.F32 R8, R12.reuse, R20, RZ ;  /* 0x000000140c08723c */ /* 0x040ff000000018ff */
[C---:B------:R-:W-:Y:S08]  /*d870*/  HMMA.16816.F32 R20, R12.reuse, R52, RZ ;  /* 0x000000340c14723c */ /* 0x040ff000000018ff */
[----:B------:R-:W-:Y:S01]  /*d880*/  HMMA.16816.F32 R116, R12, R54, RZ ;  /* 0x000000360c74723c */ /* 0x000fe200000018ff */
[----:B------:R-:W-:Y:S07]  /*d890*/  LDSM.16.M88.4 R52, [R223+0x1000] ;  /* 0x00100000df34783b */ /* 0x000fee0000000200 */
[----:B------:R-:W-:Y:S08]  /*d8a0*/  HMMA.16816.F32 R8, R40, R56, R8 ;  /* 0x000000382808723c */ /* 0x000ff00000001808 */
[C---:B------:R-:W-:Y:S08]  /*d8b0*/  HMMA.16816.F32 R108, R12.reuse, R48, RZ ;  /* 0x000000300c6c723c */ /* 0x040ff000000018ff */
[C---:B------:R-:W-:Y:S01]  /*d8c0*/  HMMA.16816.F32 R128, R12.reuse, R50, RZ ;  /* 0x000000320c80723c */ /* 0x040fe200000018ff */
[----:B------:R-:W-:Y:S07]  /*d8d0*/  LDSM.16.M88.4 R48, [R223+0x2000] ;  /* 0x00200000df30783b */ /* 0x000fee0000000200 */
[C---:B------:R-:W-:Y:S08]  /*d8e0*/  HMMA.16816.F32 R112, R12.reuse, R44, RZ ;  /* 0x0000002c0c70723c */ /* 0x040ff000000018ff */
[----:B------:R-:W-:Y:S01]  /*d8f0*/  HMMA.16816.F32 R120, R12, R46, RZ ;  /* 0x0000002e0c78723c */ /* 0x000fe200000018ff */
[----:B------:R-:W-:Y:S07]  /*d900*/  LDSM.16.M88.4 R44, [R220+0x5100] ;  /* 0x00510000dc2c783b */ /* 0x000fee0000000200 */
[----:B------:R-:W-:Y:S01]  /*d910*/  HMMA.16816.F32 R12, R16, R56, R28 ;  /* 0x00000038100c723c */ /* 0x000fe2000000181c */
[----:B------:R-:W2:Y:S07]  /*d920*/  LDSM.16.M88.4 R28, [R225+0x8100] ;  /* 0x00810000e11c783b */ /* 0x000eae0000000200 */
[----:B-----5:R-:W-:Y:S08]  /*d930*/  HMMA.16816.F32 R8, R36, R64, R8 ;  /* 0x000000402408723c */ /* 0x020ff00000001808 */
[----:B------:R-:W-:Y:S08]  /*d940*/  HMMA.16816.F32 R132, R16, R82, R88 ;  /* 0x000000521084723c */ /* 0x000ff00000001858 */
[----:B------:R-:W-:Y:S01]  /*d950*/  HMMA.16816.F32 R88, R40, R80, R20 ;  /* 0x000000502858723c */ /* 0x000fe20000001814 */
[----:B------:R-:W4:Y:S07]  /*d960*/  LDSM.16.M88.4 R20, [R224+0xa100] ;  /* 0x00a10000e014783b */ /* 0x000f2e0000000200 */
[-C--:B------:R-:W-:Y:S08]  /*d970*/  HMMA.16816.F32 R96, R16, R58.reuse, R96 ;  /* 0x0000003a1060723c */ /* 0x080ff00000001860 */
[----:B------:R-:W-:Y:S08]  /*d980*/  HMMA.16816.F32 R76, R40, R58, R76 ;  /* 0x0000003a284c723c */ /* 0x000ff0000000184c */
[----:B-1----:R-:W-:Y:S01]  /*d990*/  HMMA.16816.F32 R56, R32, R64, R12 ;  /* 0x000000402038723c */ /* 0x002fe2000000180c */
[----:B------:R-:W-:Y:S07]  /*d9a0*/  LDSM.16.M88.4 R12, [R225+0xa100] ;  /* 0x00a10000e10c783b */ /* 0x000fee0000000200 */
[C---:B------:R-:W-:Y:S08]  /*d9b0*/  HMMA.16816.F32 R124, R16.reuse, R80, R92 ;  /* 0x00000050107c723c */ /* 0x040ff0000000185c */
[C---:B------:R-:W-:Y:S08]  /*d9c0*/  HMMA.16816.F32 R136, R16.reuse, R100, R84 ;  /* 0x000000641088723c */ /* 0x040ff00000001854 */
[C---:B------:R-:W-:Y:S08]  /*d9d0*/  HMMA.16816.F32 R144, R16.reuse, R104, R68 ;  /* 0x000000681090723c */ /* 0x040ff00000001844 */
[C---:B------:R-:W-:Y:S08]  /*d9e0*/  HMMA.16816.F32 R140, R16.reuse, R102, R72 ;  /* 0x00000066108c723c */ /* 0x040ff00000001848 */
[----:B------:R-:W-:Y:S01]  /*d9f0*/  HMMA.16816.F32 R148, R16, R106, R60 ;  /* 0x0000006a1094723c */ /* 0x000fe2000000183c */
[----:B------:R-:W1:Y:S07]  /*da00*/  LDSM.16.M88.4 R16, [R224+0xb100] ;  /* 0x00b10000e010783b */ /* 0x000e6e0000000200 */
[-C--:B--2---:R-:W-:Y:S01]  /*da10*/  HMMA.16816.F32 R68, R28, R52.reuse, R8 ;  /* 0x000000341c44723c */ /* 0x084fe20000001808 */
[----:B------:R-:W-:Y:S07]  /*da20*/  LDSM.16.M88.4 R8, [R225+0xb100] ;  /* 0x00b10000e108783b */ /* 0x000fee0000000200 */
[----:B------:R-:W-:Y:S01]  /*da30*/  HMMA.16816.F32 R60, R24, R52, R56 ;  /* 0x00000034183c723c */ /* 0x000fe20000001838 */
[----:B------:R-:W2:Y:S07]  /*da40*/  LDSM.16.M88.4 R56, [R220+0x4500] ;  /* 0x00450000dc38783b */ /* 0x000eae0000000200 */
[----:B------:R-:W-:Y:S08]  /*da50*/  HMMA.16816.F32 R76, R36, R66, R76 ;  /* 0x00000042244c723c */ /* 0x000ff0000000184c */
[----:B----4-:R-:W-:Y:S08]  /*da60*/  HMMA.16816.F32 R72, R20, R44, R68 ;  /* 0x0000002c1448723c */ /* 0x010ff00000001844 */
[----:B------:R-:W-:Y:S08]  /*da70*/  HMMA.16816.F32 R92, R40, R82, R116 ;  /* 0x00000052285c723c */ /* 0x000ff00000001874 */
[----:B------:R-:W-:Y:S08]  /*da80*/  HMMA.16816.F32 R80, R32, R66, R96 ;  /* 0x000000422050723c */ /* 0x000ff00000001860 */
[----:B-1----:R-:W-:Y:S01]  /*da90*/  HMMA.16816.F32 R64, R16, R44, R60 ;  /* 0x0000002c1040723c */ /* 0x002fe2000000183c */
[----:B------:R-:W1:Y:S07]  /*daa0*/  LDSM.16.M88.4 R60, [R223+0x1400] ;  /* 0x00140000df3c783b */ /* 0x000e6e0000000200 */
[----:B------:R-:W-:Y:S08]  /*dab0*/  HMMA.16816.F32 R68, R28, R54, R76 ;  /* 0x000000361c44723c */ /* 0x000ff0000000184c */
[----:B------:R-:W-:Y:S08]  /*dac0*/  HMMA.16816.F32 R84, R12, R48, R72 ;  /* 0x000000300c54723c */ /* 0x000ff00000001848 */
[----:B------:R-:W-:Y:S08]  /*dad0*/  HMMA.16816.F32 R76, R24, R54, R80 ;  /* 0x00000036184c723c */ /* 0x000ff00000001850 */
[----:B--2---:R-:W-:Y:S08]  /*dae0*/  HMMA.16816.F32 R72, R36, R56, R88 ;  /* 0x000000382448723c */ /* 0x004ff00000001858 */
[----:B------:R-:W-:Y:S01]  /*daf0*/  HMMA.16816.F32 R108, R40, R100, R108 ;  /* 0x00000064286c723c */ /* 0x000fe2000000186c */
[----:B------:R-:W-:-:S04]  /*db00*/  FMUL.FTZ R0, R84, c[0x0][0x320] ;  /* 0x0000c80054007a20 */ /* 0x000fc80000410000 */
[----:B------:R2:W4:Y:S03]  /*db10*/  MUFU.TANH R155, R0 ;  /* 0x00000000009b7308 */ /* 0x0005260000002400 */
[C---:B------:R-:W-:Y:S08]  /*db20*/  HMMA.16816.F32 R112, R40.reuse, R104, R112 ;  /* 0x000000682870723c */ /* 0x040ff00000001870 */
[----:B------:R-:W-:Y:S01]  /*db30*/  HMMA.16816.F32 R128, R40, R102, R128 ;  /* 0x000000662880723c */ /* 0x000fe20000001880 */
[----:B--2---:R-:W-:-:S07]  /*db40*/  FMUL.FTZ R0, R85, c[0x0][0x320] ;  /* 0x0000c80055007a20 */ /* 0x004fce0000410000 */
[----:B------:R-:W-:Y:S01]  /*db50*/  HMMA.16816.F32 R120, R40, R106, R120 ;  /* 0x0000006a2878723c */ /* 0x000fe20000001878 */
[----:B------:R-:W2:Y:S01]  /*db60*/  LDSM.16.M88.4 R40, [R220+0x5500] ;  /* 0x00550000dc28783b */ /* 0x000ea20000000200 */
[----:B------:R5:W1:Y:S06]  /*db70*/  MUFU.TANH R154, R0 ;  /* 0x00000000009a7308 */ /* 0x000a6c0000002400 */
[----:B------:R-:W-:Y:S08]  /*db80*/  HMMA.16816.F32 R80, R8, R48, R64 ;  /* 0x000000300850723c */ /* 0x000ff00000001840 */
[----:B------:R-:W-:Y:S01]  /*db90*/  HMMA.16816.F32 R64, R20, R46, R68 ;  /* 0x0000002e1440723c */ /* 0x000fe20000001844 */
[----:B-----5:R-:W-:-:S04]  /*dba0*/  FMUL.FTZ R0, R86, c[0x0][0x320] ;  /* 0x0000c80056007a20 */ /* 0x020fc80000410000 */
[----:B------:R5:W1:Y:S03]  /*dbb0*/  MUFU.TANH R153, R0 ;  /* 0x0000000000997308 */ /* 0x000a660000002400 */
[----:B------:R-:W-:Y:S08]  /*dbc0*/  HMMA.16816.F32 R52, R32, R56, R124 ;  /* 0x000000382034723c */ /* 0x000ff0000000187c */
[----:B------:R-:W-:Y:S01]  /*dbd0*/  HMMA.16816.F32 R68, R16, R46, R76 ;  /* 0x0000002e1044723c */ /* 0x000fe2000000184c */
[----:B------:R-:W2:Y:S01]  /*dbe0*/  LDSM.16.M88.4 R44, [R223+0x2400] ;  /* 0x00240000df2c783b */ /* 0x000ea20000000200 */
[----:B-----5:R-:W-:-:S06]  /*dbf0*/  FMUL.FTZ R0, R87, c[0x0][0x320] ;  /* 0x0000c80057007a20 */ /* 0x020fcc0000410000 */
[----:B-1----:R-:W-:Y:S01]  /*dc00*/  HMMA.16816.F32 R72, R28, R60, R72 ;  /* 0x0000003c1c48723c */ /* 0x002fe20000001848 */
[----:B------:R1:W1:Y:S07]  /*dc10*/  MUFU.TANH R152, R0 ;  /* 0x0000000000987308 */ /* 0x00026e0000002400 */
[----:B------:R-:W-:Y:S08]  /*dc20*/  HMMA.16816.F32 R76, R12, R50, R64 ;  /* 0x000000320c4c723c */ /* 0x000ff00000001840 */
[----:B------:R-:W-:Y:S01]  /*dc30*/  HMMA.16816.F32 R64, R24, R60, R52 ;  /* 0x0000003c1840723c */ /* 0x000fe20000001834 */
[----:B------:R-:W5:Y:S01]  /*dc40*/  LDSM.16.M88.4 R52, [R220+0x4900] ;  /* 0x00490000dc34783b */ /* 0x000f620000000200 */
[----:B-1----:R-:W-:-:S04]  /*dc50*/  FMUL.FTZ R0, R80, c[0x0][0x320] ;  /* 0x0000c80050007a20 */ /* 0x002fc80000410000 */
[----:B------:R1:W1:Y:S02]  /*dc60*/  MUFU.TANH R127, R0 ;  /* 0x00000000007f7308 */ /* 0x0002640000002400 */
[----:B------:R-:W-:Y:S08]  /*dc70*/  HMMA.16816.F32 R84, R8, R50, R68 ;  /* 0x000000320854723c */ /* 0x000ff00000001844 */
[----:B------:R-:W-:Y:S01]  /*dc80*/  HMMA.16816.F32 R48, R36, R58, R92 ;  /* 0x0000003a2430723c */ /* 0x000fe2000000185c */
[----:B-1----:R-:W-:-:S07]  /*dc90*/  FMUL.FTZ R0, R81, c[0x0][0x320] ;  /* 0x0000c80051007a20 */ /* 0x002fce0000410000 */
[----:B--2---:R-:W-:Y:S01]  /*dca0*/  HMMA.16816.F32 R68, R20, R40, R72 ;  /* 0x000000281444723c */ /* 0x004fe20000001848 */
[----:B------:R1:W2:Y:S07]  /*dcb0*/  MUFU.TANH R126, R0 ;  /* 0x00000000007e7308 */ /* 0x0002ae0000002400 */
[----:B------:R-:W-:Y:S08]  /*dcc0*/  HMMA.16816.F32 R72, R32, R58, R132 ;  /* 0x0000003a2048723c */ /* 0x000ff00000001884 */
[----:B------:R-:W-:Y:S01]  /*dcd0*/  HMMA.16816.F32 R56, R16, R40, R64 ;  /* 0x000000281038723c */ /* 0x000fe20000001840 */
[----:B-1----:R-:W-:-:S04]  /*dce0*/  FMUL.FTZ R0, R82, c[0x0][0x320] ;  /* 0x0000c80052007a20 */ /* 0x002fc80000410000 */
[----:B------:R1:W1:Y:S03]  /*dcf0*/  MUFU.TANH R125, R0 ;  /* 0x00000000007d7308 */ /* 0x0002660000002400 */
[----:B------:R-:W-:Y:S01]  /*dd00*/  HMMA.16816.F32 R64, R28, R62, R48 ;  /* 0x0000003e1c40723c */ /* 0x000fe20000001830 */
[----:B------:R-:W2:Y:S01]  /*dd10*/  LDSM.16.M88.4 R48, [R223+0x1800] ;  /* 0x00180000df30783b */ /* 0x000ea20000000200 */
[----:B-1----:R-:W-:Y:S11]  /*dd20*/  FMUL.FTZ R0, R83, c[0x0][0x320] ;  /* 0x0000c80053007a20 */ /* 0x002ff60000410000 */
[----:B------:R-:W-:Y:S03]  /*dd30*/  @!UPT UIADD3 URZ, URZ, URZ, URZ ;  /* 0x0000003f3f3ff290 */ /* 0x000fe6000fffe03f */
[----:B------:R-:W-:Y:S01]  /*dd40*/  HMMA.16816.F32 R80, R8, R44, R56 ;  /* 0x0000002c0850723c */ /* 0x000fe20000001838 */
[----:B------:R-:W1:Y:S01]  /*dd50*/  LDSM.16.M88.4 R56, [R220+0x5900] ;  /* 0x00590000dc38783b */ /* 0x000e620000000200 */
        /* <DEDUP_REMOVED lines=12> */
[----:B-----5:R-:W-:Y:S01]  /*de20*/  HMMA.16816.F32 R72, R36, R52, R108 ;  /* 0x000000342448723c */ /* 0x020fe2000000186c */
[----:B---3--:R-:W-:-:S04]  /*de30*/  FMUL.FTZ R0, R84, c[0x0][0x320] ;  /* 0x0000c80054007a20 */ /* 0x008fc80000410000 */
[----:B------:R3:W1:Y:S03]  /*de40*/  MUFU.TANH R107, R0 ;  /* 0x00000000006b7308 */ /* 0x0006660000002400 */
[----:B------:R-:W-:Y:S08]  /*de50*/  HMMA.16816.F32 R60, R32, R52, R136 ;  /* 0x00000034203c723c */ /* 0x000ff00000001888 */
[----:B------:R-:W-:Y:S01]  /*de60*/  HMMA.16816.F32 R68, R16, R42, R68 ;  /* 0x0000002a1044723c */ /* 0x000fe20000001844 */
[----:B------:R-:W5:Y:S01]  /*de70*/  LDSM.16.M88.4 R40, [R223+0x2800] ;  /* 0x00280000df28783b */ /* 0x000f620000000200 */
[----:B---3--:R-:W-:-:S06]  /*de80*/  FMUL.FTZ R0, R85, c[0x0][0x320] ;  /* 0x0000c80055007a20 */ /* 0x008fcc0000410000 */
[-C--:B--2---:R-:W-:Y:S01]  /*de90*/  HMMA.16816.F32 R72, R28, R48.reuse, R72 ;  /* 0x000000301c48723c */ /* 0x084fe20000001848 */
[----:B------:R2:W3:Y:S07]  /*dea0*/  MUFU.TANH R106, R0 ;  /* 0x00000000006a7308 */ /* 0x0004ee0000002400 */
[----:B------:R-:W-:Y:S01]  /*deb0*/  HMMA.16816.F32 R60, R24, R48, R60 ;  /* 0x00000030183c723c */ /* 0x000fe2000000183c */
[----:B--2---:R-:W-:-:S04]  /*dec0*/  FMUL.FTZ R0, R86, c[0x0][0x320] ;  /* 0x0000c80056007a20 */ /* 0x004fc80000410000 */
[----:B------:R2:W2:Y:S11]  /*ded0*/  MUFU.TANH R105, R0 ;  /* 0x0000000000697308 */ /* 0x0004b60000002400 */
[----:B------:R-:W-:Y:S08]  /*dee0*/  @!UPT UIADD3 URZ, URZ, URZ, URZ ;  /* 0x0000003f3f3ff290 */ /* 0x000ff0000fffe03f */
[----:B-1----:R-:W-:Y:S01]  /*def0*/  HMMA.16816.F32 R60, R16, R56, R60 ;  /* 0x00000038103c723c */ /* 0x002fe2000000183c */
[----:B--2---:R-:W-:-:S07]  /*df00*/  FMUL.FTZ R0, R87, c[0x0][0x320] ;  /* 0x0000c80057007a20 */ /* 0x004fce0000410000 */
        /* <DEDUP_REMOVED lines=20> */
[----:B-----5:R-:W-:Y:S01]  /*e050*/  HMMA.16816.F32 R72, R8, R42, R72 ;  /* 0x0000002a0848723c */ /* 0x020fe20000001848 */
[----:B--2---:R-:W-:-:S04]  /*e060*/  FMUL.FTZ R0, R80, c[0x0][0x320] ;  /* 0x0000c80050007a20 */ /* 0x004fc80000410000 */
[----:B------:R2:W1:Y:S11]  /*e070*/  MUFU.TANH R99, R0 ;  /* 0x0000000000637308 */ /* 0x0004760000002400 */
[----:B------:R-:W-:Y:S01]  /*e080*/  HMMA.16816.F32 R64, R28, R50, R64 ;  /* 0x000000321c40723c */ /* 0x000fe20000001840 */
[----:B------:R-:W5:Y:S01]  /*e090*/  LDSM.16.M88.4 R48, [R220+0x5d00] ;  /* 0x005d0000dc30783b */ /* 0x000f620000000200 */
        /* <DEDUP_REMOVED lines=37> */
[----:B-----5:R-:W-:Y:S01]  /*e2f0*/  HMMA.16816.F32 R56, R20, R48, R56 ;  /* 0x000000301438723c */ /* 0x020fe20000001838 */
        /* <DEDUP_REMOVED lines=15> */
[----:B-----5:R-:W-:-:S07]  /*e3f0*/  FMUL.FTZ R0, R76, c[0x0][0x320] ;  /* 0x0000c8004c007a20 */ /* 0x020fce0000410000 */
[C---:B------:R-:W-:Y:S01]  /*e400*/  HMMA.16816.F32 R28, R8.reuse, R36, R40 ;  /* 0x00000024081c723c */ /* 0x040fe20000001828 */
[----:B------:R5:W1:Y:S07]  /*e410*/  MUFU.TANH R87, R0 ;  /* 0x0000000000577308 */ /* 0x000a6e0000002400 */
[----:B------:R-:W-:Y:S01]  /*e420*/  HMMA.16816.F32 R8, R8, R38, R16 ;  /* 0x000000260808723c */ /* 0x000fe20000001810 */
[----:B------:R-:W-:Y:S02]  /*e430*/  FMUL.FTZ R56, R56, c[0x0][0x320] ;  /* 0x0000c80038387a20 */ /* 0x000fe40000410000 */
[----:B------:R-:W-:-:S02]  /*e440*/  FMUL.FTZ R57, R57, c[0x0][0x320] ;  /* 0x0000c80039397a20 */ /* 0x000fc40000410000 */
[----:B------:R-:W-:Y:S02]  /*e450*/  FMUL.FTZ R58, R58, c[0x0][0x320] ;  /* 0x0000c8003a3a7a20 */ /* 0x000fe40000410000 */
[----:B------:R-:W1:Y:S01]  /*e460*/  MUFU.TANH R56, R56 ;  /* 0x0000003800387308 */ /* 0x000e620000002400 */
[----:B------:R-:W-:Y:S01]  /*e470*/  HMMA.16816.F32 R12, R12, R38, R20 ;  /* 0x000000260c0c723c */ /* 0x000fe20000001814 */
[----:B-----5:R-:W-:-:S06]  /*e480*/  FMUL.FTZ R0, R77, c[0x0][0x320] ;  /* 0x0000c8004d007a20 */ /* 0x020fcc0000410000 */
[----:B------:R5:W1:Y:S08]  /*e490*/  MUFU.TANH R86, R0 ;  /* 0x0000000000567308 */ /* 0x000a700000002400 */
[----:B------:R-:W1:Y:S01]  /*e4a0*/  MUFU.TANH R57, R57 ;  /* 0x0000003900397308 */ /* 0x000e620000002400 */
[----:B------:R-:W-:Y:S02]  /*e4b0*/  FMUL.FTZ R8, R8, c[0x0][0x320] ;  /* 0x0000c80008087a20 */ /* 0x000fe40000410000 */
[----:B------:R-:W-:-:S02]  /*e4c0*/  FMUL.FTZ R9, R9, c[0x0][0x320] ;  /* 0x0000c80009097a20 */ /* 0x000fc40000410000 */
[----:B------:R-:W-:Y:S02]  /*e4d0*/  FMUL.FTZ R10, R10, c[0x0][0x320] ;  /* 0x0000c8000a0a7a20 */ /* 0x000fe40000410000 */
[----:B------:R-:W-:Y:S01]  /*e4e0*/  FMUL.FTZ R11, R11, c[0x0][0x320] ;  /* 0x0000c8000b0b7a20 */ /* 0x000fe20000410000 */
[----:B------:R-:W1:Y:S01]  /*e4f0*/  MUFU.TANH R58, R58 ;  /* 0x0000003a003a7308 */ /* 0x000e620000002400 */
[----:B-----5:R-:W-:Y:S02]  /*e500*/  FMUL.FTZ R0, R78, c[0x0][0x320] ;  /* 0x0000c8004e007a20 */ /* 0x020fe40000410000 */
[----:B------:R-:W-:Y:S02]  /*e510*/  FMUL.FTZ R12, R12, c[0x0][0x320] ;  /* 0x0000c8000c0c7a20 */ /* 0x000fe40000410000 */
[----:B------:R-:W-:Y:S02]  /*e520*/  FMUL.FTZ R13, R13, c[0x0][0x320] ;  /* 0x0000c8000d0d7a20 */ /* 0x000fe40000410000 */
[----:B------:R-:W-:Y:S01]  /*e530*/  FMUL.FTZ R14, R14, c[0x0][0x320] ;  /* 0x0000c8000e0e7a20 */ /* 0x000fe20000410000 */
[----:B------:R5:W1:Y:S01]  /*e540*/  MUFU.TANH R85, R0 ;  /* 0x0000000000557308 */ /* 0x000a620000002400 */
[----:B------:R-:W-:-:S07]  /*e550*/  FMUL.FTZ R15, R15, c[0x0][0x320] ;  /* 0x0000c8000f0f7a20 */ /* 0x000fce0000410000 */
        /* <DEDUP_REMOVED lines=29> */
[----:B------:R-:W1:Y:S08]  /*e730*/  MUFU.TANH R30, R11 ;  /* 0x0000000b001e7308 */ /* 0x000e700000002400 */
[----:B------:R5:W1:Y:S02]  /*e740*/  MUFU.TANH R27, R0 ;  /* 0x00000000001b7308 */ /* 0x000a640000002400 */
[----:B-----5:R-:W-:-:S06]  /*e750*/  FMUL.FTZ R0, R31, c[0x0][0x320] ;  /* 0x0000c8001f007a20 */ /* 0x020fcc0000410000 */
[----:B------:R1:W1:Y:S08]  /*e760*/  MUFU.TANH R31, R13 ;  /* 0x0000000d001f7308 */ /* 0x0002700000002400 */
[----:B------:R1:W1:Y:S01]  /*e770*/  MUFU.TANH R29, R0 ;  /* 0x00000000001d7308 */ /* 0x0002620000002400 */
[----:B------:R-:W-:Y:S06]  /*e780*/  BAR.SYNC.DEFER_BLOCKING 0x0 ;  /* 0x0000000000007b1d */ /* 0x000fec0000010000 */
[----:B------:R-:W-:Y:S05]  /*e790*/  @!P2 BRA `(.L_x_138) ;  /* 0x000004200000a947 */ /* 0x000fea0003800000 */
[----:B--234-:R-:W-:Y:S01]  /*e7a0*/  ISETP.NE.AND P1, PT, R172, 0x1, PT ;  /* 0x00000001ac00780c */ /* 0x01cfe20003f25270 */
[----:B------:R-:W-:Y:S01]  /*e7b0*/  IMAD.MOV.U32 R244, RZ, RZ, RZ ;  /* 0x000000fffff47224 */ /* 0x000fe200078e00ff */
[----:B------:R-:W-:-:S04]  /*e7c0*/  IADD3 R2, R164, R171, R170 ;  /* 0x000000aba4027210 */ /* 0x000fc80007ffe0aa */
[----:B------:R-:W-:-:S05]  /*e7d0*/  IADD3 R2, R2, -0x80, RZ ;  /* 0xffffff8002027810 */ /* 0x000fca0007ffe0ff */
[----:B-1----:R-:W-:Y:S02]  /*e7e0*/  IMAD.MOV.U32 R0, RZ, RZ, R2 ;  /* 0x000000ffff007224 */ /* 0x002fe400078e0002 */
[----:B------:R-:W-:-:S05]  /*e7f0*/  @P1 IMAD.HI.U32 R3, R2, c[0x0][0x2bc], RZ ;  /* 0x0000af0002031a27 */ /* 0x000fca00078e00ff */
[----:B------:R-:W-:-:S04]  /*e800*/  @P1 SHF.R.U32.HI R0, RZ, c[0x0][0x2c0], R3 ;  /* 0x0000b000ff001a19 */ /* 0x000fc80000011603 */
[----:B------:R-:W-:-:S04]  /*e810*/  @!P3 IADD3 R3, P0, R0, R168, RZ ;  /* 0x000000a80003b210 */ /* 0x000fc80007f1e0ff */
[----:B------:R-:W-:Y:S02]  /*e820*/  @!P3 LEA.HI.X.SX32 R7, R0, R163, 0x1, P0 ;  /* 0x000000a30007b211 */ /* 0x000fe400000f0eff */
[----:B------:R-:W-:-:S04]  /*e830*/  @!P3 LEA R6, P0, R3, c[0x0][0x2a0], 0x2 ;  /* 0x0000a8000306ba11 */ /* 0x000fc800078010ff */
[----:B------:R-:W-:-:S05]  /*e840*/  @!P3 LEA.HI.X R7, R3, c[0x0][0x2a4], R7, 0x2, P0 ;  /* 0x0000a9000307ba11 */ /* 0x000fca00000f1407 */
[----:B------:R-:W2:Y:S01]  /*e850*/  @!P3 LDG.E R244, [R6.64] ;  /* 0x0000000606f4b981 */ /* 0x000ea2000c1e1900 */
[----:B------:R-:W-:Y:S01]  /*e860*/  IMAD.MOV R0, RZ, RZ, -R0 ;  /* 0x000000ffff007224 */ /* 0x000fe200078e0a00 */
[----:B------:R-:W-:Y:S01]  /*e870*/  SEL R21, RZ, 0x10, P6 ;  /* 0x00000010ff157807 */ /* 0x000fe20003000000 */
[----:B------:R-:W-:Y:S01]  /*e880*/  IMAD.SHL.U32 R10, R176, 0x2, RZ ;  /* 0x00000002b00a7824 */ /* 0x000fe200078e00ff */
[----:B------:R-:W-:Y:S01]  /*e890*/  SEL R20, RZ, 0x10, P5 ;  /* 0x00000010ff147807 */ /* 0x000fe20002800000 */
[----:B------:R-:W-:Y:S01]  /*e8a0*/  IMAD R251, R0, c[0x0][0x2b8], R2 ;  /* 0x0000ae0000fb7a24 */ /* 0x000fe200078e0202 */
[----:B------:R-:W-:Y:S01]  /*e8b0*/  SHF.L.U64.HI R9, R176, 0x1, R161 ;  /* 0x00000001b0097819 */ /* 0x000fe200000102a1 */
[----:B------:R-:W-:Y:S01]  /*e8c0*/  IMAD.SHL.U32 R8, R240, 0x2, RZ ;  /* 0x00000002f0087824 */ /* 0x000fe200078e00ff */
[----:B------:R-:W-:Y:S01]  /*e8d0*/  IADD3 R14, -R20, 0x10, RZ ;  /* 0x00000010140e7810 */ /* 0x000fe20007ffe1ff */
[----:B------:R-:W-:Y:S01]  /*e8e0*/  IMAD.WIDE.U32 R2, R251, c[0x0][0x1e0], RZ ;  /* 0x00007800fb027a25 */ /* 0x000fe200078e00ff */
[----:B------:R-:W-:-:S02]  /*e8f0*/  SHF.R.S32.HI R0, RZ, 0x1f, R251 ;  /* 0x0000001fff007819 */ /* 0x000fc400000114fb */
[----:B------:R-:W-:Y:S02]  /*e900*/  LOP3.LUT R14, R14, 0xf, RZ, 0xc0, !PT ;  /* 0x0000000f0e0e7812 */ /* 0x000fe400078ec0ff */
[----:B------:R-:W-:Y:S01]  /*e910*/  IADD3 R12, -R157, 0x10, RZ ;  /* 0x000000109d0c7810 */ /* 0x000fe20007ffe1ff */
[----:B------:R-:W-:Y:S01]  /*e920*/  IMAD R0, R0, c[0x0][0x1e0], RZ ;  /* 0x0000780000007a24 */ /* 0x000fe200078e02ff */
[----:B------:R-:W-:Y:S02]  /*e930*/  SHF.L.U64.HI R18, R240, 0x1, R160 ;  /* 0x00000001f0127819 */ /* 0x000fe400000102a0 */
[----:B------:R-:W-:Y:S01]  /*e940*/  LOP3.LUT R12, R12, 0xf, RZ, 0xc0, !PT ;  /* 0x0000000f0c0c7812 */ /* 0x000fe200078ec0ff */
[----:B------:R-:W-:Y:S01]  /*e950*/  IMAD R0, R251, c[0x0][0x1e4], R0 ;  /* 0x00007900fb007a24 */ /* 0x000fe200078e0200 */
[----:B------:R-:W-:-:S03]  /*e960*/  SHF.L.U64.HI R19, R241, 0x1, R159 ;  /* 0x00000001f1137819 */ /* 0x000fc6000001029f */
[----:B------:R-:W-:Y:S01]  /*e970*/  IMAD.IADD R3, R3, 0x1, R0 ;  /* 0x0000000103037824 */ /* 0x000fe200078e0200 */
[----:B--2---:R-:W-:-:S03]  /*e980*/  SHF.R.S32.HI R0, RZ, 0x1f, R244 ;  /* 0x0000001fff007819 */ /* 0x004fc600000114f4 */
[----:B------:R-:W-:-:S04]  /*e990*/  IMAD.WIDE.U32 R2, R244, c[0x0][0x1f0], R2 ;  /* 0x00007c00f4027a25 */ /* 0x000fc800078e0002 */
[----:B------:R-:W-:-:S04]  /*e9a0*/  IMAD R0, R0, c[0x0][0x1f0], RZ ;  /* 0x00007c0000007a24 */ /* 0x000fc800078e02ff */
[----:B------:R-:W-:Y:S01]  /*e9b0*/  IMAD R6, R244, c[0x0][0x1f4], R0 ;  /* 0x00007d00f4067a24 */ /* 0x000fe200078e0200 */
[----:B------:R-:W-:-:S04]  /*e9c0*/  IADD3 R0, P0, R166, R2, RZ ;  /* 0x00000002a6007210 */ /* 0x000fc80007f1e0ff */
[----:B------:R-:W-:Y:S02]  /*e9d0*/  IADD3.X R3, R162, R3, R6, P0, !PT ;  /* 0x00000003a2037210 */ /* 0x000fe400007fe406 */
[C---:B------:R-:W-:Y:S02]  /*e9e0*/  LEA R7, P0, R0.reuse, c[0x0][0x1c8], 0x1 ;  /* 0x0000720000077a11 */ /* 0x040fe400078008ff */
[----:B------:R-:W-:Y:S02]  /*e9f0*/  IADD3 R6, -R21, 0x10, RZ ;  /* 0x0000001015067810 */ /* 0x000fe40007ffe1ff */
[----:B------:R-:W-:Y:S02]  /*ea00*/  LEA.HI.X R3, R0, c[0x0][0x1cc], R3, 0x1, P0 ;  /* 0x0000730000037a11 */ /* 0x000fe400000f0c03 */
[----:B------:R-:W1:Y:S01]  /*ea10*/  SHFL.IDX PT, R0, R7, 0x1, 0x1c1f ;  /* 0x003c1f0007007f89 */ /* 0x000e6200000e0000 */
[----:B------:R-:W-:-:S03]  /*ea20*/  LOP3.LUT R6, R6, 0xf, RZ, 0xc0, !PT ;  /* 0x0000000f06067812 */ /* 0x000fc600078ec0ff */
[----:B------:R-:W2:Y:S01]  /*ea30*/  SHFL.IDX PT, R2, R3, 0x1, 0x1c1f ;  /* 0x003c1f0003027f89 */ /* 0x000ea200000e0000 */
[----:B-1----:R-:W-:Y:S01]  /*ea40*/  IADD3 R16, P1, P0, R6, R0, R10 ;  /* 0x0000000006107210 */ /* 0x002fe2000783e00a */
[----:B------:R-:W-:-:S03]  /*ea50*/  IMAD.SHL.U32 R6, R241, 0x2, RZ ;  /* 0x00000002f1067824 */ /* 0x000fc600078e00ff */
[----:B--2---:R-:W-:Y:S02]  /*ea60*/  IADD3.X R17, RZ, R2, R9, P1, P0 ;  /* 0x00000002ff117210 */ /* 0x004fe40000fe0409 */
[----:B------:R-:W-:-:S04]  /*ea70*/  IADD3 R14, P1, P0, R14, R0, R8 ;  /* 0x000000000e0e7210 */ /* 0x000fc8000783e008 */
[----:B------:R-:W-:Y:S02]  /*ea80*/  IADD3.X R15, RZ, R2, R18, P1, P0 ;  /* 0x00000002ff0f7210 */ /* 0x000fe40000fe0412 */
        /* <DEDUP_REMOVED lines=19> */
.L_x_138:
        /* <DEDUP_REMOVED lines=105> */
[----:B------:R-:W-:Y:S02]  /*f250*/  FMNMX.FTZ R6, R32, R36, !PT ;  /* 0x0000002420067209 */ /* 0x000fe40007810000 */
[----:B------:R-:W-:-:S02]  /*f260*/  ISETP.GT.AND P0, PT, R0, 0x39, PT ;  /* 0x000000390000780c */ /* 0x000fc40003f04270 */
[----:B------:R-:W-:Y:S02]  /*f270*/  FMNMX.FTZ R0, R205, R2, !PT ;  /* 0x00000002cd007209 */ /* 0x000fe40007810000 */
[----:B------:R-:W-:Y:S02]  /*f280*/  FMNMX.FTZ R2, R161, R3, !PT ;  /* 0x00000003a1027209 */ /* 0x000fe40007810000 */
[----:B------:R-:W-:Y:S02]  /*f290*/  FMNMX.FTZ R3, R40, R6, !PT ;  /* 0x0000000628037209 */ /* 0x000fe40007810000 */
[----:B------:R-:W-:Y:S02]  /*f2a0*/  FSEL R203, R24, -INF , P0 ;  /* 0xff80000018cb7808 */ /* 0x000fe40000000000 */
[----:B------:R-:W-:Y:S01]  /*f2b0*/  FMNMX.FTZ R0, R204, R0, !PT ;  /* 0x00000000cc007209 */ /* 0x000fe20007810000 */
[----:B------:R-:W-:Y:S01]  /*f2c0*/  LDSM.16.MT88.4 R24, [R221+0x100] ;  /* 0x00010000dd18783b */ /* 0x000fe20000004200 */
[----:B------:R-:W-:-:S02]  /*f2d0*/  FMNMX.FTZ R2, R162, R2, !PT ;  /* 0x00000002a2027209 */ /* 0x000fc40007810000 */
[----:B------:R-:W-:Y:S02]  /*f2e0*/  FMNMX.FTZ R3, R41, R3, !PT ;  /* 0x0000000329037209 */ /* 0x000fe40007810000 */
[----:B------:R-:W-:Y:S02]  /*f2f0*/  FMNMX.FTZ R6, R203, R0, !PT ;  /* 0x00000000cb067209 */ /* 0x000fe40007810000 */
[----:B------:R-:W-:Y:S02]  /*f300*/  FMNMX.FTZ R0, R163, R2, !PT ;  /* 0x00000002a3007209 */ /* 0x000fe40007810000 */
[----:B------:R-:W-:Y:S01]  /*f310*/  FMNMX.FTZ R2, R102, R3, !PT ;  /* 0x0000000366027209 */ /* 0x000fe20007810000 */
[----:B------:R-:W1:Y:S01]  /*f320*/  SHFL.BFLY PT, R7, R6, 0x2, 0x1f ;  /* 0x0c401f0006077f89 */ /* 0x000e6200000e0000 */
[----:B------:R-:W-:Y:S02]  /*f330*/  FMNMX.FTZ R0, R177, R0, !PT ;  /* 0x00000000b1007209 */ /* 0x000fe40007810000 */
[----:B------:R-:W-:-:S02]  /*f340*/  FMNMX.FTZ R2, R106, R2, !PT ;  /* 0x000000026a027209 */ /* 0x000fc40007810000 */
[----:B------:R-:W-:Y:S02]  /*f350*/  FMNMX.FTZ R0, R213, R0, !PT ;  /* 0x00000000d5007209 */ /* 0x000fe40007810000 */
[----:B------:R-:W-:Y:S02]  /*f360*/  FMNMX.FTZ R2, R107, R2, !PT ;  /* 0x000000026b027209 */ /* 0x000fe40007810000 */
[----:B------:R-:W-:Y:S02]  /*f370*/  FMNMX.FTZ R0, R215, R0, !PT ;  /* 0x00000000d7007209 */ /* 0x000fe40007810000 */
[----:B------:R-:W-:Y:S02]  /*f380*/  FMNMX.FTZ R2, R124, R2, !PT ;  /* 0x000000027c027209 */ /* 0x000fe40007810000 */
[----:B------:R-:W-:Y:S02]  /*f390*/  FSEL R207, R30, -INF , P0 ;  /* 0xff8000001ecf7808 */ /* 0x000fe40000000000 */
[----:B------:R-:W-:-:S02]  /*f3a0*/  FMNMX.FTZ R0, R212, R0, !PT ;  /* 0x00000000d4007209 */ /* 0x000fc40007810000 */
[----:B------:R-:W-:Y:S02]  /*f3b0*/  FMNMX.FTZ R2, R178, R2, !PT ;  /* 0x00000002b2027209 */ /* 0x000fe40007810000 */
[----:B------:R-:W-:Y:S02]  /*f3c0*/  FMNMX.FTZ R3, R42, R43, !PT ;  /* 0x0000002b2a037209 */ /* 0x000fe40007810000 */
[----:B------:R-:W-:Y:S02]  /*f3d0*/  FMNMX.FTZ R9, R207, R0, !PT ;  /* 0x00000000cf097209 */ /* 0x000fe40007810000 */
[----:B------:R-:W-:Y:S02]  /*f3e0*/  FMNMX.FTZ R0, R187, R2, !PT ;  /* 0x00000002bb007209 */ /* 0x000fe40007810000 */
[----:B------:R-:W-:Y:S01]  /*f3f0*/  FMNMX.FTZ R3, R44, R3, !PT ;  /* 0x000000032c037209 */ /* 0x000fe20007810000 */
[----:B------:R-:W2:Y:S01]  /*f400*/  SHFL.BFLY PT, R8, R9, 0x2, 0x1f ;  /* 0x0c401f0009087f89 */ /* 0x000ea200000e0000 */
[----:B------:R-:W-:-:S02]  /*f410*/  FMNMX.FTZ R0, R190, R0, !PT ;  /* 0x00000000be007209 */ /* 0x000fc40007810000 */
[----:B------:R-:W-:Y:S02]  /*f420*/  FMNMX.FTZ R2, R45, R3, !PT ;  /* 0x000000032d027209 */ /* 0x000fe40007810000 */
[----:B------:R-:W-:Y:S02]  /*f430*/  FMNMX.FTZ R0, R189, R0, !PT ;  /* 0x00000000bd007209 */ /* 0x000fe40007810000 */
[----:B------:R-:W-:Y:S02]  /*f440*/  FMNMX.FTZ R2, R125, R2, !PT ;  /* 0x000000027d027209 */ /* 0x000fe40007810000 */
[----:B------:R-:W-:Y:S02]  /*f450*/  FMNMX.FTZ R0, R229, R0, !PT ;  /* 0x00000000e5007209 */ /* 0x000fe40007810000 */
[----:B-1----:R-:W-:Y:S02]  /*f460*/  FMNMX.FTZ R6, R6, R7, !PT ;  /* 0x0000000706067209 */ /* 0x002fe40007810000 */
[----:B------:R-:W-:-:S02]  /*f470*/  FMNMX.FTZ R2, R126, R2, !PT ;  /* 0x000000027e027209 */ /* 0x000fc40007810000 */
[----:B------:R-:W-:Y:S01]  /*f480*/  FMNMX.FTZ R0, R228, R0, !PT ;  /* 0x00000000e4007209 */ /* 0x000fe20007810000 */
[----:B------:R-:W1:Y:S01]  /*f490*/  SHFL.BFLY PT, R103, R6, 0x1, 0x1f ;  /* 0x0c201f0006677f89 */ /* 0x000e6200000e0000 */
[----:B------:R-:W-:Y:S02]  /*f4a0*/  FMNMX.FTZ R2, R127, R2, !PT ;  /* 0x000000027f027209 */ /* 0x000fe40007810000 */
[----:B------:R-:W-:Y:S02]  /*f4b0*/  FSEL R214, R31, -INF , P0 ;  /* 0xff8000001fd67808 */ /* 0x000fe40000000000 */
[----:B------:R-:W-:Y:S02]  /*f4c0*/  FMNMX.FTZ R0, R234, R0, !PT ;  /* 0x00000000ea007209 */ /* 0x000fe40007810000 */
[----:B------:R-:W-:Y:S02]  /*f4d0*/  FMNMX.FTZ R2, R128, R2, !PT ;  /* 0x0000000280027209 */ /* 0x000fe40007810000 */
[----:B------:R-:W-:-:S02]  /*f4e0*/  FMNMX.FTZ R7, R214, R0, !PT ;  /* 0x00000000d6077209 */ /* 0x000fc40007810000 */
[----:B------:R-:W-:Y:S02]  /*f4f0*/  FMNMX.FTZ R2, R196, R2, !PT ;  /* 0x00000002c4027209 */ /* 0x000fe40007810000 */
[----:B--2---:R-:W-:Y:S02]  /*f500*/  FMNMX.FTZ R9, R9, R8, !PT ;  /* 0x0000000809097209 */ /* 0x004fe40007810000 */
[----:B------:R-:W2:Y:S01]  /*f510*/  SHFL.BFLY PT, R8, R7, 0x2, 0x1f ;  /* 0x0c401f0007087f89 */ /* 0x000ea200000e0000 */
[----:B------:R-:W-:Y:S02]  /*f520*/  FMNMX.FTZ R0, R198, R2, !PT ;  /* 0x00000002c6007209 */ /* 0x000fe40007810000 */
[----:B------:R-:W-:Y:S01]  /*f530*/  FSEL R227, R37, -INF , P0 ;  /* 0xff80000025e37808 */ /* 0x000fe20000000000 */
[----:B------:R-:W3:Y:S01]  /*f540*/  SHFL.BFLY PT, R2, R9, 0x1, 0x1f ;  /* 0x0c201f0009027f89 */ /* 0x000ee200000e0000 */
[----:B------:R-:W-:-:S04]  /*f550*/  FMNMX.FTZ R0, R200, R0, !PT ;  /* 0x00000000c8007209 */ /* 0x000fc80007810000 */
[----:B------:R-:W-:Y:S02]  /*f560*/  FMNMX.FTZ R0, R199, R0, !PT ;  /* 0x00000000c7007209 */ /* 0x000fe40007810000 */
[----:B-1----:R-:W-:Y:S02]  /*f570*/  FMNMX.FTZ R103, R6, R103, !PT ;  /* 0x0000006706677209 */ /* 0x002fe40007810000 */
[----:B------:R-:W-:Y:S02]  /*f580*/  FMNMX.FTZ R0, R179, R0, !PT ;  /* 0x00000000b3007209 */ /* 0x000fe40007810000 */
[C---:B------:R-:W-:Y:S01]  /*f590*/  FSETP.NEU.FTZ.AND P0, PT, R103.reuse, -INF , PT ;  /* 0xff8000006700780b */ /* 0x040fe20003f1d000 */
[----:B------:R-:W-:Y:S01]  /*f5a0*/  FMUL.FTZ R3, R103, c[0x0][0x2d0] ;  /* 0x0000b40067037a20 */ /* 0x000fe20000410000 */
[----:B------:R-:W-:-:S04]  /*f5b0*/  FMNMX.FTZ R6, R252, R0, !PT ;  /* 0x00000000fc067209 */ /* 0x000fc80007810000 */
[----:B------:R-:W-:Y:S02]  /*f5c0*/  FMNMX.FTZ R6, R250, R6, !PT ;  /* 0x00000006fa067209 */ /* 0x000fe40007810000 */
[----:B------:R-:W-:Y:S02]  /*f5d0*/  FSEL R3, R3, RZ, P0 ;  /* 0x000000ff03037208 */ /* 0x000fe40000000000 */
[----:B--2---:R-:W-:Y:S02]  /*f5e0*/  FMNMX.FTZ R8, R7, R8, !PT ;  /* 0x0000000807087209 */ /* 0x004fe40007810000 */
[----:B------:R-:W-:Y:S01]  /*f5f0*/  FMNMX.FTZ R6, R227, R6, !PT ;  /* 0x00000006e3067209 */ /* 0x000fe20007810000 */
[--C-:B------:R-:W-:Y:S01]  /*f600*/  FFMA.FTZ R0, R10, c[0x0][0x2d0], -R3.reuse ;  /* 0x0000b4000a007a23 */ /* 0x100fe20000010803 */
[----:B---3--:R-:W-:Y:S01]  /*f610*/  FMNMX.FTZ R2, R2, R9, !PT ;  /* 0x0000000902027209 */ /* 0x008fe20007810000 */
[----:B------:R-:W1:Y:S01]  /*f620*/  SHFL.BFLY PT, R10, R8, 0x1, 0x1f ;  /* 0x0c201f00080a7f89 */ /* 0x000e6200000e0000 */
[--C-:B------:R-:W-:Y:S01]  /*f630*/  FFMA.FTZ R7, R12, c[0x0][0x2d0], -R3.reuse ;  /* 0x0000b4000c077a23 */ /* 0x100fe20000010803 */
[----:B------:R2:W-:Y:S01]  /*f640*/  MUFU.EX2 R17, R0 ;  /* 0x0000000000117308 */ /* 0x0005e20000000800 */
[----:B------:R-:W-:Y:S01]  /*f650*/  FSETP.NEU.FTZ.AND P0, PT, R2, -INF , PT ;  /* 0xff8000000200780b */ /* 0x000fe20003f1d000 */
[----:B------:R-:W3:Y:S06]  /*f660*/  SHFL.BFLY PT, R9, R6, 0x2, 0x1f ;  /* 0x0c401f0006097f89 */ /* 0x000eec00000e0000 */
[----:B------:R4:W-:Y:S01]  /*f670*/  MUFU.EX2 R137, R7 ;  /* 0x0000000700897308 */ /* 0x0009e20000000800 */
[----:B--2---:R-:W-:-:S07]  /*f680*/  FFMA.FTZ R0, R11, c[0x0][0x2d0], -R3 ;  /* 0x0000b4000b007a23 */ /* 0x004fce0000010803 */
[----:B------:R2:W5:Y:S01]  /*f690*/  MUFU.EX2 R18, R0 ;  /* 0x0000000000127308 */ /* 0x0005620000000800 */
[----:B-1----:R-:W-:Y:S01]  /*f6a0*/  FMNMX.FTZ R105, R8, R10, !PT ;  /* 0x0000000a08697209 */ /* 0x002fe20007810000 */
[----:B----4-:R-:W-:Y:S01]  /*f6b0*/  FFMA.FTZ R7, R13, c[0x0][0x2d0], -R3 ;  /* 0x0000b4000d077a23 */ /* 0x010fe20000010803 */
[----:B---3--:R-:W-:-:S05]  /*f6c0*/  FMNMX.FTZ R6, R6, R9, !PT ;  /* 0x0000000906067209 */ /* 0x008fca0007810000 */
[----:B------:R1:W3:Y:S01]  /*f6d0*/  MUFU.EX2 R185, R7 ;  /* 0x0000000700b97308 */ /* 0x0002e20000000800 */
[----:B--2---:R-:W-:-:S05]  /*f6e0*/  FMUL.FTZ R0, R2, c[0x0][0x2d0] ;  /* 0x0000b40002007a20 */ /* 0x004fca0000410000 */
[----:B------:R-:W-:Y:S02]  /*f6f0*/  FSEL R0, R0, RZ, P0 ;  /* 0x000000ff00007208 */ /* 0x000fe40000000000 */
[----:B------:R-:W-:-:S03]  /*f700*/  FSETP.NEU.FTZ.AND P0, PT, R105, -INF , PT ;  /* 0xff8000006900780b */ /* 0x000fc60003f1d000 */
[--C-:B-1----:R-:W-:Y:S02]  /*f710*/  FFMA.FTZ R7, R14, c[0x0][0x2d0], -R0.reuse ;  /* 0x0000b4000e077a23 */ /* 0x102fe40000010800 */
[--C-:B------:R-:W-:Y:S02]  /*f720*/  FFMA.FTZ R4, R16, c[0x0][0x2d0], -R0.reuse ;  /* 0x0000b40010047a23 */ /* 0x100fe40000010800 */
[----:B------:R1:W-:Y:S01]  /*f730*/  MUFU.EX2 R138, R7 ;  /* 0x00000007008a7308 */ /* 0x0003e20000000800 */
[----:B------:R-:W-:Y:S02]  /*f740*/  FFMA.FTZ R5, R15, c[0x0][0x2d0], -R0 ;  /* 0x0000b4000f057a23 */ /* 0x000fe40000010800 */
[----:B-----5:R-:W-:Y:S02]  /*f750*/  IMAD.MOV.U32 R14, RZ, RZ, R18 ;  /* 0x000000ffff0e7224 */ /* 0x020fe400078e0012 */
[----:B------:R-:W-:Y:S02]  /*f760*/  IMAD.MOV.U32 R15, RZ, RZ, R17 ;  /* 0x000000ffff0f7224 */ /* 0x000fe400078e0011 */
[----:B------:R-:W-:Y:S01]  /*f770*/  LDSM.16.MT88.4 R16, [R222+0x100] ;  /* 0x00010000de10783b */ /* 0x000fe20000004200 */
[----:B------:R2:W-:Y:S03]  /*f780*/  MUFU.EX2 R136, R4 ;  /* 0x0000000400887308 */ /* 0x0005e60000000800 */
[----:B-1----:R-:W1:Y:S05]  /*f790*/  SHFL.BFLY PT, R7, R6, 0x1, 0x1f ;  /* 0x0c201f0006077f89 */ /* 0x002e6a00000e0000 */
[----:B------:R4:W5:Y:S01]  /*f7a0*/  MUFU.EX2 R139, R5 ;  /* 0x00000005008b7308 */ /* 0x0009620000000800 */
[----:B--2---:R-:W-:-:S05]  /*f7b0*/  FMUL.FTZ R4, R105, c[0x0][0x2d0] ;  /* 0x0000b40069047a20 */ /* 0x004fca0000410000 */
[----:B------:R-:W-:Y:S01]  /*f7c0*/  FSEL R12, R4, RZ, P0 ;  /* 0x000000ff040c7208 */ /* 0x000fe20000000000 */
[----:B----4-:R-:W-:-:S04]  /*f7d0*/  FFMA.FTZ R5, R28, c[0x0][0x2d0], -R0 ;  /* 0x0000b4001c057a23 */ /* 0x010fc80000010800 */
[--C-:B------:R-:W-:Y:S01]  /*f7e0*/  FFMA.FTZ R4, R32, c[0x0][0x2d0], -R12.reuse ;  /* 0x0000b40020047a23 */ /* 0x100fe2000001080c */
[----:B------:R-:W2:Y:S01]  /*f7f0*/  LDSM.16.MT88.4 R28, [R222+0x1100] ;  /* 0x00110000de1c783b */ /* 0x000ea20000004200 */
[----:B------:R5:W4:Y:S01]  /*f800*/  MUFU.EX2 R184, R5 ;  /* 0x0000000500b87308 */ /* 0x000b220000000800 */
[----:B------:R-:W-:Y:S02]  /*f810*/  FFMA.FTZ R9, R40, c[0x0][0x2d0], -R12 ;  /* 0x0000b40028097a23 */ /* 0x000fe4000001080c */
[----:B------:R-:W2:Y:S01]  /*f820*/  LDSM.16.MT88.4 R32, [R221+0x2100] ;  /* 0x00210000dd20783b */ /* 0x000ea20000004200 */
[----:B-1----:R-:W-:Y:S02]  /*f830*/  FMNMX.FTZ R104, R6, R7, !PT ;  /* 0x0000000706687209 */ /* 0x002fe40007810000 */
[----:B---3--:R-:W-:Y:S02]  /*f840*/  F2FP.PACK_AB R6, R185, R137 ;  /* 0x00000089b906723e */ /* 0x008fe400000000ff */
[----:B------:R1:W-:Y:S01]  /*f850*/  MUFU.EX2 R247, R4 ;  /* 0x0000000400f77308 */ /* 0x0003e20000000800 */
[C---:B------:R-:W-:Y:S01]  /*f860*/  FMUL.FTZ R8, R104.reuse, c[0x0][0x2d0] ;  /* 0x0000b40068087a20 */ /* 0x040fe20000410000 */
[----:B------:R-:W-:-:S04]  /*f870*/  FSETP.NEU.FTZ.AND P0, PT, R104, -INF , PT ;  /* 0xff8000006800780b */ /* 0x000fc80003f1d000 */
[----:B------:R-:W-:Y:S01]  /*f880*/  FSEL R13, R8, RZ, P0 ;  /* 0x000000ff080d7208 */ /* 0x000fe20000000000 */
[--C-:B------:R-:W-:Y:S01]  /*f890*/  FFMA.FTZ R8, R41, c[0x0][0x2d0], -R12.reuse ;  /* 0x0000b40029087a23 */ /* 0x100fe2000001080c */
[----:B-----5:R-:W-:Y:S01]  /*f8a0*/  F2FP.PACK_AB R5, R139, R138 ;  /* 0x0000008a8b05723e */ /* 0x020fe200000000ff */
[----:B------:R-:W-:Y:S01]  /*f8b0*/  MUFU.EX2 R248, R9 ;  /* 0x0000000900f87308 */ /* 0x000fe20000000800 */
[----:B----4-:R-:W-:Y:S01]  /*f8c0*/  F2FP.PACK_AB R7, R184, R136 ;  /* 0x00000088b807723e */ /* 0x010fe200000000ff */
[----:B-1----:R-:W-:-:S06]  /*f8d0*/  FFMA.FTZ R4, R36, c[0x0][0x2d0], -R12 ;  /* 0x0000b40024047a23 */ /* 0x002fcc000001080c */
[----:B------:R1:W3:Y:S01]  /*f8e0*/  MUFU.EX2 R249, R8 ;  /* 0x0000000800f97308 */ /* 0x0002e20000000800 */
[----:B------:R-:W4:Y:S07]  /*f8f0*/  LDSM.16.MT88.4 R36, [R222+0x2100] ;  /* 0x00210000de24783b */ /* 0x000f2e0000004200 */
[----:B------:R5:W-:Y:S01]  /*f900*/  MUFU.EX2 R239, R4 ;  /* 0x0000000400ef7308 */ /* 0x000be20000000800 */
[----:B-1----:R-:W-:Y:S01]  /*f910*/  FFMA.FTZ R8, R42, c[0x0][0x2d0], -R13 ;  /* 0x0000b4002a087a23 */ /* 0x002fe2000001080d */
[----:B---3--:R-:W-:-:S06]  /*f920*/  F2FP.PACK_AB R10, R249, R248 ;  /* 0x000000f8f90a723e */ /* 0x008fcc00000000ff */
[----:B------:R1:W-:Y:S01]  /*f930*/  MUFU.EX2 R236, R8 ;  /* 0x0000000800ec7308 */ /* 0x0003e20000000800 */
[----:B-----5:R-:W-:-:S07]  /*f940*/  F2FP.PACK_AB R4, R14, R15 ;  /* 0x0000000f0e04723e */ /* 0x020fce00000000ff */
[C---:B------:R-:W-:Y:S01]  /*f950*/  HMMA.16816.F32 R120, R4.reuse, R24, RZ ;  /* 0x000000180478723c */ /* 0x040fe200000018ff */
[--C-:B-1----:R-:W-:Y:S02]  /*f960*/  FFMA.FTZ R8, R43, c[0x0][0x2d0], -R13.reuse ;  /* 0x0000b4002b087a23 */ /* 0x102fe4000001080d */
[----:B------:R-:W-:Y:S05]  /*f970*/  LDSM.16.MT88.4 R40, [R222+0x2500] ;  /* 0x00250000de28783b */ /* 0x000fea0000004200 */
[C---:B------:R-:W-:Y:S01]  /*f980*/  HMMA.16816.F32 R116, R4.reuse, R16, RZ ;  /* 0x000000100474723c */ /* 0x040fe200000018ff */
[----:B------:R1:W3:Y:S07]  /*f990*/  MUFU.EX2 R235, R8 ;  /* 0x0000000800eb7308 */ /* 0x0002ee0000000800 */
[C---:B------:R-:W-:Y:S08]  /*f9a0*/  HMMA.16816.F32 R112, R4.reuse, R20, RZ ;  /* 0x000000140470723c */ /* 0x040ff000000018ff */
[----:B--2---:R-:W-:Y:S01]  /*f9b0*/  HMMA.16816.F32 R108, R4, R28, RZ ;  /* 0x0000001c046c723c */ /* 0x004fe200000018ff */
[----:B-1----:R-:W-:Y:S01]  /*f9c0*/  FFMA.FTZ R8, R44, c[0x0][0x2d0], -R13 ;  /* 0x0000b4002c087a23 */ /* 0x002fe2000001080d */
[----:B---3--:R-:W-:-:S03]  /*f9d0*/  F2FP.PACK_AB R9, R235, R236 ;  /* 0x000000eceb09723e */ /* 0x008fc600000000ff */
[----:B------:R1:W-:Y:S03]  /*f9e0*/  MUFU.EX2 R238, R8 ;  /* 0x0000000800ee7308 */ /* 0x0003e60000000800 */
[C---:B------:R-:W-:Y:S08]  /*f9f0*/  HMMA.16816.F32 R96, R4.reuse, R32, RZ ;  /* 0x000000200460723c */ /* 0x040ff000000018ff */
[----:B----4-:R-:W-:Y:S01]  /*fa00*/  HMMA.16816.F32 R92, R4, R36, RZ ;  /* 0x00000024045c723c */ /* 0x010fe200000018ff */
        /* <DEDUP_REMOVED lines=14> */
[----:B------:R-:W2:Y:S07]  /*faf0*/  LDSM.16.MT88.4 R24, [R221+0x500] ;  /* 0x00050000dd18783b */ /* 0x000eae0000004200 */
        /* <DEDUP_REMOVED lines=8> */
[----:B------:R-:W1:Y:S01]  /*fb80*/  LDSM.16.MT88.4 R20, [R222+0x500] ;  /* 0x00050000de14783b */ /* 0x000e620000004200 */
[----:B------:R3:W-:Y:S06]  /*fb90*/  MUFU.EX2 R243, R4 ;  /* 0x0000000400f37308 */ /* 0x0007ec0000000800 */
[C---:B------:R-:W-:Y:S08]  /*fba0*/  HMMA.16816.F32 R52, R8.reuse, R28, RZ ;  /* 0x0000001c0834723c */ /* 0x040ff000000018ff */
[----:B------:R-:W-:Y:S01]  /*fbb0*/  HMMA.16816.F32 R152, R8, R30, RZ ;  /* 0x0000001e0898723c */ /* 0x000fe200000018ff */
[----:B------:R-:W4:Y:S01]  /*fbc0*/  LDSM.16.MT88.4 R28, [R222+0x1500] ;  /* 0x00150000de1c783b */ /* 0x000f220000004200 */
[----:B---3--:R-:W-:-:S04]  /*fbd0*/  FFMA.FTZ R4, R49, c[0x0][0x2d0], -R3 ;  /* 0x0000b40031047a23 */ /* 0x008fc80000010803 */
[----:B------:R3:W5:Y:S02]  /*fbe0*/  MUFU.EX2 R242, R4 ;  /* 0x0000000400f27308 */ /* 0x0007640000000800 */
[C---:B------:R-:W-:Y:S08]  /*fbf0*/  HMMA.16816.F32 R164, R8.reuse, R34, RZ ;  /* 0x0000002208a4723c */ /* 0x040ff000000018ff */
[----:B------:R-:W-:Y:S01]  /*fc00*/  HMMA.16816.F32 R44, R8, R36, RZ ;  /* 0x00000024082c723c */ /* 0x000fe200000018ff */
[----:B---3--:R-:W-:-:S07]  /*fc10*/  FFMA.FTZ R4, R50, c[0x0][0x2d0], -R0 ;  /* 0x0000b40032047a23 */ /* 0x008fce0000010800 */
[----:B------:R-:W-:Y:S01]  /*fc20*/  HMMA.16816.F32 R168, R8, R38, RZ ;  /* 0x0000002608a8723c */ /* 0x000fe200000018ff */
[----:B-----5:R-:W-:Y:S01]  /*fc30*/  F2FP.PACK_AB R6, R242, R243 ;  /* 0x000000f3f206723e */ /* 0x020fe200000000ff */
[----:B------:R-:W-:Y:S01]  /*fc40*/  LDSM.16.MT88.4 R36, [R222+0x2900] ;  /* 0x00290000de24783b */ /* 0x000fe20000004200 */
[----:B------:R3:W-:Y:S02]  /*fc50*/  MUFU.EX2 R230, R4 ;  /* 0x0000000400e67308 */ /* 0x0007e40000000800 */
[----:B---3--:R-:W-:-:S03]  /*fc60*/  FFMA.FTZ R4, R51, c[0x0][0x2d0], -R0 ;  /* 0x0000b40033047a23 */ /* 0x008fc60000010800 */
[----:B------:R-:W-:Y:S01]  /*fc70*/  HMMA.16816.F32 R48, R8, R32, RZ ;  /* 0x000000200830723c */ /* 0x000fe200000018ff */
[----:B------:R-:W3:Y:S02]  /*fc80*/  LDSM.16.MT88.4 R32, [R221+0x2500] ;  /* 0x00250000dd20783b */ /* 0x000ee40000004200 */
[----:B------:R5:W1:Y:S04]  /*fc90*/  MUFU.EX2 R233, R4 ;  /* 0x0000000400e97308 */ /* 0x000a680000000800 */
[----:B------:R-:W-:Y:S02]  /*fca0*/  FFMA.FTZ R8, R107, c[0x0][0x2d0], -R12 ;  /* 0x0000b4006b087a23 */ /* 0x000fe4000001080c */
[----:B------:R-:W-:Y:S02]  /*fcb0*/  IMAD.MOV.U32 R9, RZ, RZ, R139 ;  /* 0x000000ffff097224 */ /* 0x000fe400078e008b */
[----:B------:R2:W-:Y:S01]  /*fcc0*/  MUFU.EX2 R217, R8 ;  /* 0x0000000800d97308 */ /* 0x0005e20000000800 */
[----:B------:R-:W-:-:S02]  /*fcd0*/  IMAD.MOV.U32 R11, RZ, RZ, R138 ;  /* 0x000000ffff0b7224 */ /* 0x000fc400078e008a */
[----:B------:R-:W-:Y:S02]  /*fce0*/  IMAD.MOV.U32 R10, RZ, RZ, R137 ;  /* 0x000000ffff0a7224 */ /* 0x000fe400078e0089 */
[----:B-----5:R-:W-:Y:S01]  /*fcf0*/  FFMA.FTZ R4, R100, c[0x0][0x2d0], -R0 ;  /* 0x0000b40064047a23 */ /* 0x020fe20000010800 */
[----:B-1----:R-:W-:Y:S01]  /*fd00*/  F2FP.PACK_AB R5, R233, R230 ;  /* 0x000000e6e905723e */ /* 0x002fe200000000ff */
[----:B------:R-:W-:Y:S02]  /*fd10*/  IMAD.MOV.U32 R100, RZ, RZ, R136 ;  /* 0x000000ffff647224 */ /* 0x000fe400078e0088 */
[----:B------:R1:W-:Y:S01]  /*fd20*/  MUFU.EX2 R232, R4 ;  /* 0x0000000400e87308 */ /* 0x0003e20000000800 */
[----:B--2---:R-:W-:-:S07]  /*fd30*/  FFMA.FTZ R8, R124, c[0x0][0x2d0], -R12 ;  /* 0x0000b4007c087a23 */ /* 0x004fce000001080c */
[----:B------:R2:W-:Y:S01]  /*fd40*/  MUFU.EX2 R216, R8 ;  /* 0x0000000800d87308 */ /* 0x0005e20000000800 */
[----:B-1----:R-:W-:-:S07]  /*fd50*/  FFMA.FTZ R4, R101, c[0x0][0x2d0], -R0 ;  /* 0x0000b40065047a23 */ /* 0x002fce0000010800 */
[----:B------:R1:W5:Y:S01]  /*fd60*/  MUFU.EX2 R231, R4 ;  /* 0x0000000400e77308 */ /* 0x0003620000000800 */
[----:B--2---:R-:W-:-:S07]  /*fd70*/  FFMA.FTZ R8, R125, c[0x0][0x2d0], -R13 ;  /* 0x0000b4007d087a23 */ /* 0x004fce000001080d */
[----:B------:R2:W-:Y:S01]  /*fd80*/  MUFU.EX2 R210, R8 ;  /* 0x0000000800d27308 */ /* 0x0005e20000000800 */
[----:B-1----:R-:W-:Y:S01]  /*fd90*/  FFMA.FTZ R4, R102, c[0x0][0x2d0], -R12 ;  /* 0x0000b40066047a23 */ /* 0x002fe2000001080c */
[----:B-----5:R-:W-:-:S06]  /*fda0*/  F2FP.PACK_AB R7, R231, R232 ;  /* 0x000000e8e707723e */ /* 0x020fcc00000000ff */
[----:B------:R1:W-:Y:S01]  /*fdb0*/  MUFU.EX2 R219, R4 ;  /* 0x0000000400db7308 */ /* 0x0003e20000000800 */
[----:B--2---:R-:W-:-:S07]  /*fdc0*/  FFMA.FTZ R8, R126, c[0x0][0x2d0], -R13 ;  /* 0x0000b4007e087a23 */ /* 0x004fce000001080d */
[----:B------:R2:W-:Y:S01]  /*fdd0*/  MUFU.EX2 R211, R8 ;  /* 0x0000000800d37308 */ /* 0x0005e20000000800 */
[----:B-1----:R-:W-:-:S07]  /*fde0*/  FFMA.FTZ R4, R106, c[0x0][0x2d0], -R12 ;  /* 0x0000b4006a047a23 */ /* 0x002fce000001080c */
[----:B------:R1:W5:Y:S01]  /*fdf0*/  MUFU.EX2 R218, R4 ;  /* 0x0000000400da7308 */ /* 0x0003620000000800 */
[----:B--2---:R-:W-:Y:S02]  /*fe00*/  FFMA.FTZ R8, R127, c[0x0][0x2d0], -R13 ;  /* 0x0000b4007f087a23 */ /* 0x004fe4000001080d */
[----:B------:R-:W-:Y:S05]  /*fe10*/  LDSM.16.MT88.4 R124, [R221+0xd00] ;  /* 0x000d0000dd7c783b */ /* 0x000fea0000004200 */
[----:B------:R2:W-:Y:S01]  /*fe20*/  MUFU.EX2 R209, R8 ;  /* 0x0000000800d17308 */ /* 0x0005e20000000800 */
[----:B-1----:R-:W-:-:S07]  /*fe30*/  F2FP.PACK_AB R4, R245, R237 ;  /* 0x000000edf504723e */ /* 0x002fce00000000ff */
[----:B------:R-:W-:Y:S01]  /*fe40*/  HMMA.16816.F32 R180, R4, R24, R120 ;  /* 0x0000001804b4723c */ /* 0x000fe20000001878 */
[----:B--2---:R-:W-:-:S04]  /*fe50*/  FFMA.FTZ R8, R128, c[0x0][0x2d0], -R13 ;  /* 0x0000b40080087a23 */ /* 0x004fc8000001080d */
[----:B------:R1:W2:Y:S03]  /*fe60*/  MUFU.EX2 R208, R8 ;  /* 0x0000000800d07308 */ /* 0x0002a60000000800 */
[C---:B------:R-:W-:Y:S08]  /*fe70*/  HMMA.16816.F32 R172, R4.reuse, R20, R116 ;  /* 0x0000001404ac723c */ /* 0x040ff00000001874 */
[----:B----4-:R-:W-:Y:S01]  /*fe80*/  HMMA.16816.F32 R144, R4, R28, R108 ;  /* 0x0000001c0490723c */ /* 0x010fe2000000186c */
[----:B-1----:R-:W-:-:S07]  /*fe90*/  FFMA.FTZ R8, R129, c[0x0][0x2d0], -R3 ;  /* 0x0000b40081087a23 */ /* 0x002fce0000010803 */
[C---:B---3--:R-:W-:Y:S01]  /*fea0*/  HMMA.16816.F32 R116, R4.reuse, R32, R96 ;  /* 0x000000200474723c */ /* 0x048fe20000001860 */
[----:B------:R1:W-:Y:S07]  /*feb0*/  MUFU.EX2 R202, R8 ;  /* 0x0000000800ca7308 */ /* 0x0003ee0000000800 */
[C---:B------:R-:W-:Y:S08]  /*fec0*/  HMMA.16816.F32 R108, R4.reuse, R40, R92 ;  /* 0x00000028046c723c */ /* 0x040ff0000000185c */
[----:B------:R-:W-:Y:S01]  /*fed0*/  HMMA.16816.F32 R120, R4, R26, R88 ;  /* 0x0000001a0478723c */ /* 0x000fe20000001858 */
[----:B-1----:R-:W-:-:S04]  /*fee0*/  FFMA.FTZ R8, R160, c[0x0][0x2d0], -R3 ;  /* 0x0000b400a0087a23 */ /* 0x002fc80000010803 */
[----:B------:R1:W3:Y:S03]  /*fef0*/  MUFU.EX2 R201, R8 ;  /* 0x0000000800c97308 */ /* 0x0002e60000000800 */
[C---:B------:R-:W-:Y:S08]  /*ff00*/  HMMA.16816.F32 R136, R4.reuse, R22, R84 ;  /* 0x000000160488723c */ /* 0x040ff00000001854 */
[----:B------:R-:W-:Y:S01]  /*ff10*/  HMMA.16816.F32 R156, R4, R16, R112 ;  /* 0x00000010049c723c */ /* 0x000fe20000001870 */
[----:B-1----:R-:W-:-:S07]  /*ff20*/  FFMA.FTZ R8, R131, c[0x0][0x2d0], -R3 ;  /* 0x0000b40083087a23 */ /* 0x002fce0000010803 */
[C---:B------:R-:W-:Y:S01]  /*ff30*/  HMMA.16816.F32 R96, R4.reuse, R18, R80 ;  /* 0x000000120460723c */ /* 0x040fe20000001850 */
[----:B------:R1:W-:Y:S07]  /*ff40*/  MUFU.EX2 R197, R8 ;  /* 0x0000000800c57308 */ /* 0x0003ee0000000800 */
[C---:B------:R-:W-:Y:S08]  /*ff50*/  HMMA.16816.F32 R92, R4.reuse, R30, R76 ;  /* 0x0000001e045c723c */ /* 0x040ff0000000184c */
[----:B------:R-:W-:Y:S01]  /*ff60*/  HMMA.16816.F32 R88, R4, R34, R72 ;  /* 0x000000220458723c */ /* 0x000fe20000001848 */
[----:B-1----:R-:W-:-:S04]  /*ff70*/  FFMA.FTZ R8, R130, c[0x0][0x2d0], -R3 ;  /* 0x0000b40082087a23 */ /* 0x002fc80000010803 */
[----:B------:R1:W-:Y:S03]  /*ff80*/  MUFU.EX2 R191, R8 ;  /* 0x0000000800bf7308 */ /* 0x0003e60000000800 */
[----:B------:R-:W-:Y:S07]  /*ff90*/  HMMA.16816.F32 R84, R4, R42, R64 ;  /* 0x0000002a0454723c */ /* 0x000fee0000001840 */
[----:B-----5:R-:W-:-:S02]  /*ffa0*/  F2FP.PACK_AB R4, R218, R219 ;  /* 0x000000dbda04723e */ /* 0x020fc400000000ff */
[----:B------:R-:W-:Y:S02]  /*ffb0*/  F2FP.PACK_AB R5, R211, R210 ;  /* 0x000000d2d305723e */ /* 0x000fe400000000ff */
[----:B------:R-:W-:Y:S02]  /*ffc0*/  F2FP.PACK_AB R6, R216, R217 ;  /* 0x000000d9d806723e */ /* 0x000fe400000000ff */
[----:B--2---:R-:W-:Y:S01]  /*ffd0*/  F2FP.PACK_AB R7, R208, R209 ;  /* 0x000000d1d007723e */ /* 0x004fe200000000ff */
[----:B-1----:R-:W-:-:S04]  /*ffe0*/  FFMA.FTZ R8, R161, c[0x0][0x2d0], -R0 ;  /* 0x0000b400a1087a23 */ /* 0x002fc80000010800 */
[----:B------:R1:W-:Y:S02]  /*fff0*/  MUFU.EX2 R188, R8 ;  /* 0x0000000800bc7308 */ /* 0x0003e40000000800 */
[C---:B------:R-:W-:Y:S08]  /*10000*/  HMMA.16816.F32 R192, R4.reuse, R40, R44 ;  /* 0x0000002804c0723c */ /* 0x040ff0000000182c */
[----:B------:R-:W-:Y:S01]  /*10010*/  HMMA.16816.F32 R44, R4, R30, R152 ;  /* 0x0000001e042c723c */ /* 0x000fe20000001898 */
[----:B-1----:R-:W-:-:S06]  /*10020*/  FFMA.FTZ R8, R162, c[0x0][0x2d0], -R0 ;  /* 0x0000b400a2087a23 */ /* 0x002fcc0000010800 */
[----:B------:R-:W-:Y:S01]  /*10030*/  IMAD.MOV.U32 R153, RZ, RZ, R184 ;  /* 0x000000ffff997224 */ /* 0x000fe200078e00b8 */
[C---:B------:R-:W-:Y:S01]  /*10040*/  HMMA.16816.F32 R76, R4.reuse, R20, R60 ;  /* 0x00000014044c723c */ /* 0x040fe2000000183c */
[----:B------:R1:W2:Y:S01]  /*10050*/  MUFU.EX2 R186, R8 ;  /* 0x0000000800ba7308 */ /* 0x0002a20000000800 */
[----:B------:R-:W-:Y:S02]  /*10060*/  IMAD.MOV.U32 R154, RZ, RZ, R185 ;  /* 0x000000ffff9a7224 */ /* 0x000fe400078e00b9 */
[----:B------:R-:W-:Y:S02]  /*10070*/  IMAD.MOV.U32 R152, RZ, RZ, R179 ;  /* 0x000000ffff987224 */ /* 0x000fe400078e00b3 */
[----:B------:R-:W-:Y:S02]  /*10080*/  IMAD.MOV.U32 R155, RZ, RZ, R100 ;  /* 0x000000ffff9b7224 */ /* 0x000fe400078e0064 */
[C---:B------:R-:W-:Y:S08]  /*10090*/  HMMA.16816.F32 R80, R4.reuse, R24, R68 ;  /* 0x000000180450723c */ /* 0x040ff00000001844 */
[C---:B------:R-:W-:Y:S01]  /*100a0*/  HMMA.16816.F32 R60, R4.reuse, R26, R148 ;  /* 0x0000001a043c723c */ /* 0x040fe20000001894 */
[--C-:B-1----:R-:W-:Y:S01]  /*100b0*/  FFMA.FTZ R8, R163, c[0x0][0x2d0], -R0.reuse ;  /* 0x0000b400a3087a23 */ /* 0x102fe20000010800 */
[----:B------:R-:W1:Y:S03]  /*100c0*/  LDSM.16.MT88.4 R24, [R221+0x900] ;  /* 0x00090000dd18783b */ /* 0x000e660000004200 */
[----:B------:R4:W-:Y:S03]  /*100d0*/  MUFU.EX2 R184, R8 ;  /* 0x0000000800b87308 */ /* 0x0009e60000000800 */
[C---:B------:R-:W-:Y:S08]  /*100e0*/  HMMA.16816.F32 R72, R4.reuse, R16, R56 ;  /* 0x000000100448723c */ /* 0x040ff00000001838 */
[----:B------:R-:W-:Y:S01]  /*100f0*/  HMMA.16816.F32 R68, R4, R28, R52 ;  /* 0x0000001c0444723c */ /* 0x000fe20000001834 */
[----:B------:R-:W-:Y:S01]  /*10100*/  LDSM.16.MT88.4 R28, [R222+0x1900] ;  /* 0x00190000de1c783b */ /* 0x000fe20000004200 */
[----:B----4-:R-:W-:-:S06]  /*10110*/  FFMA.FTZ R8, R177, c[0x0][0x2d0], -R0 ;  /* 0x0000b400b1087a23 */ /* 0x010fcc0000010800 */
[C---:B------:R-:W-:Y:S01]  /*10120*/  HMMA.16816.F32 R64, R4.reuse, R32, R48 ;  /* 0x000000200440723c */ /* 0x040fe20000001830 */
[----:B------:R4:W5:Y:S07]  /*10130*/  MUFU.EX2 R185, R8 ;  /* 0x0000000800b97308 */ /* 0x00096e0000000800 */
[C---:B------:R-:W-:Y:S01]  /*10140*/  HMMA.16816.F32 R52, R4.reuse, R22, R140 ;  /* 0x000000160434723c */ /* 0x040fe2000000188c */
[----:B------:R-:W-:Y:S04]  /*10150*/  LDSM.16.MT88.4 R20, [R221+0x1900] ;  /* 0x00190000dd14783b */ /* 0x000fe80000004200 */
[----:B------:R-:W-:Y:S03]  /*10160*/  LDSM.16.MT88.4 R140, [R222+0xd00] ;  /* 0x000d0000de8c783b */ /* 0x000fe60000004200 */
[C---:B------:R-:W-:Y:S01]  /*10170*/  HMMA.16816.F32 R48, R4.reuse, R18, R132 ;  /* 0x000000120430723c */ /* 0x040fe20000001884 */
[--C-:B----4-:R-:W-:Y:S01]  /*10180*/  FFMA.FTZ R8, R178, c[0x0][0x2d0], -R12.reuse ;  /* 0x0000b400b2087a23 */ /* 0x110fe2000001080c */
[----:B------:R-:W4:Y:S03]  /*10190*/  LDSM.16.MT88.4 R16, [R222+0x900] ;  /* 0x00090000de10783b */ /* 0x000f260000004200 */
[----:B------:R1:W-:Y:S03]  /*101a0*/  MUFU.EX2 R179, R8 ;  /* 0x0000000800b37308 */ /* 0x0003e60000000800 */
[C---:B------:R-:W-:Y:S01]  /*101b0*/  HMMA.16816.F32 R56, R4.reuse, R34, R164 ;  /* 0x000000220438723c */ /* 0x040fe200000018a4 */
[----:B------:R-:W4:Y:S07]  /*101c0*/  LDSM.16.MT88.4 R32, [R221+0x2900] ;  /* 0x00290000dd20783b */ /* 0x000f2e0000004200 */
[----:B------:R-:W-:Y:S01]  /*101d0*/  HMMA.16816.F32 R40, R4, R42, R168 ;  /* 0x0000002a0428723c */ /* 0x000fe200000018a8 */
[----:B-1----:R-:W-:-:S06]  /*101e0*/  FFMA.FTZ R8, R187, c[0x0][0x2d0], -R12 ;  /* 0x0000b400bb087a23 */ /* 0x002fcc000001080c */
[----:B---3--:R-:W-:Y:S01]  /*101f0*/  F2FP.PACK_AB R4, R201, R202 ;  /* 0x000000cac904723e */ /* 0x008fe200000000ff */
[----:B------:R-:W-:Y:S01]  /*10200*/  IMAD.MOV.U32 R187, RZ, RZ, R153 ;  /* 0x000000ffffbb7224 */ /* 0x000fe200078e0099 */
[----:B------:R1:W3:Y:S01]  /*10210*/  MUFU.EX2 R107, R8 ;  /* 0x00000008006b7308 */ /* 0x0002e20000000800 */
[----:B--2---:R-:W-:Y:S02]  /*10220*/  F2FP.PACK_AB R5, R186, R188 ;  /* 0x000000bcba05723e */ /* 0x004fe400000000ff */
[----:B------:R-:W-:Y:S02]  /*10230*/  F2FP.PACK_AB R6, R191, R197 ;  /* 0x000000c5bf06723e */ /* 0x000fe400000000ff */
[----:B-----5:R-:W-:-:S07]  /*10240*/  F2FP.PACK_AB R7, R185, R184 ;  /* 0x000000b8b907723e */ /* 0x020fce00000000ff */
[C---:B------:R-:W-:Y:S01]  /*10250*/  HMMA.16816.F32 R112, R4.reuse, R24, R180 ;  /* 0x000000180470723c */ /* 0x040fe200000018b4 */
[----:B-1----:R-:W-:Y:S02]  /*10260*/  FFMA.FTZ R8, R190, c[0x0][0x2d0], -R12 ;  /* 0x0000b400be087a23 */ /* 0x002fe4000001080c */
[----:B------:R-:W-:Y:S02]  /*10270*/  IMAD.MOV.U32 R190, RZ, RZ, R154 ;  /* 0x000000ffffbe7224 */ /* 0x000fe400078e009a */
[----:B------:R1:W-:Y:S03]  /*10280*/  MUFU.EX2 R177, R8 ;  /* 0x0000000800b17308 */ /* 0x0003e60000000800 */
[C---:B------:R-:W-:Y:S08]  /*10290*/  HMMA.16816.F32 R180, R4.reuse, R36, R108 ;  /* 0x0000002404b4723c */ /* 0x040ff0000000186c */
[----:B----4-:R-:W-:Y:S01]  /*102a0*/  HMMA.16816.F32 R132, R4, R16, R172 ;  /* 0x000000100484723c */ /* 0x010fe200000018ac */
[----:B------:R-:W-:Y:S01]  /*102b0*/  LDSM.16.MT88.4 R172, [R222+0x1d00] ;  /* 0x001d0000deac783b */ /* 0x000fe20000004200 */
[----:B-1----:R-:W-:-:S06]  /*102c0*/  FFMA.FTZ R8, R189, c[0x0][0x2d0], -R12 ;  /* 0x0000b400bd087a23 */ /* 0x002fcc000001080c */
[C---:B------:R-:W-:Y:S01]  /*102d0*/  HMMA.16816.F32 R148, R4.reuse, R20, R156 ;  /* 0x000000140494723c */ /* 0x040fe2000000189c */
[----:B------:R-:W-:Y:S01]  /*102e0*/  LDSM.16.MT88.4 R156, [R221+0x1d00] ;  /* 0x001d0000dd9c783b */ /* 0x000fe20000004200 */
[----:B------:R-:W-:Y:S01]  /*102f0*/  IMAD.MOV.U32 R189, RZ, RZ, R155 ;  /* 0x000000ffffbd7224 */ /* 0x000fe200078e009b */
[----:B------:R1:W-:Y:S05]  /*10300*/  MUFU.EX2 R178, R8 ;  /* 0x0000000800b27308 */ /* 0x0003ea0000000800 */
[C---:B------:R-:W-:Y:S08]  /*10310*/  HMMA.16816.F32 R164, R4.reuse, R28, R144 ;  /* 0x0000001c04a4723c */ /* 0x040ff00000001890 */
[----:B------:R-:W-:Y:S01]  /*10320*/  HMMA.16816.F32 R160, R4, R32, R116 ;  /* 0x0000002004a0723c */ /* 0x000fe20000001874 */
[----:B-1----:R-:W-:-:S02]  /*10330*/  FFMA.FTZ R8, R196, c[0x0][0x2d0], -R13 ;  /* 0x0000b400c4087a23 */ /* 0x002fc4000001080d */
[----:B------:R-:W-:Y:S02]  /*10340*/  IMAD.MOV.U32 R196, RZ, RZ, R9 ;  /* 0x000000ffffc47224 */ /* 0x000fe400078e0009 */
[----:B------:R1:W-:Y:S03]  /*10350*/  MUFU.EX2 R106, R8 ;  /* 0x00000008006a7308 */ /* 0x0003e60000000800 */
[----:B------:R-:W-:Y:S01]  /*10360*/  HMMA.16816.F32 R120, R4, R26, R120 ;  /* 0x0000001a0478723c */ /* 0x000fe20000001878 */
[----:B------:R-:W-:-:S07]  /*10370*/  FADD.FTZ R9, R236, R235 ;  /* 0x000000ebec097221 */ /* 0x000fce0000010000 */
        /* <DEDUP_REMOVED lines=10> */
[----:B------:R-:W-:Y:S07]  /*10420*/  HMMA.16816.F32 R108, R4, R38, R84 ;  /* 0x00000026046c723c */ /* 0x000fee0000001854 */
[----:B---3--:R-:W-:-:S02]  /*10430*/  F2FP.PACK_AB R4, R107, R179 ;  /* 0x000000b36b04723e */ /* 0x008fc400000000ff */
[----:B--2---:R-:W-:Y:S02]  /*10440*/  F2FP.PACK_AB R5, R102, R106 ;  /* 0x0000006a6605723e */ /* 0x004fe400000000ff */
[----:B------:R-:W-:Y:S01]  /*10450*/  F2FP.PACK_AB R6, R178, R177 ;  /* 0x000000b1b206723e */ /* 0x000fe200000000ff */
[----:B-1----:R-:W-:-:S04]  /*10460*/  FFMA.FTZ R8, R199, c[0x0][0x2d0], -R13 ;  /* 0x0000b400c7087a23 */ /* 0x002fc8000001080d */
[----:B------:R-:W1:Y:S02]  /*10470*/  MUFU.EX2 R100, R8 ;  /* 0x0000000800647308 */ /* 0x000e640000000800 */
[----:B-1----:R-:W-:Y:S01]  /*10480*/  F2FP.PACK_AB R7, R100, R101 ;  /* 0x000000656407723e */ /* 0x002fe200000000ff */
[----:B------:R-:W-:-:S06]  /*10490*/  FFMA.FTZ R8, R206, c[0x0][0x2d0], -R3 ;  /* 0x0000b400ce087a23 */ /* 0x000fcc0000010803 */
[C---:B------:R-:W-:Y:S01]  /*104a0*/  HMMA.16816.F32 R60, R4.reuse, R26, R60 ;  /* 0x0000001a043c723c */ /* 0x040fe2000000183c */
[----:B------:R1:W-:Y:S07]  /*104b0*/  MUFU.EX2 R27, R8 ;  /* 0x00000008001b7308 */ /* 0x0003ee0000000800 */
[C---:B------:R-:W-:Y:S01]  /*104c0*/  HMMA.16816.F32 R116, R4.reuse, R24, R80 ;  /* 0x000000180474723c */ /* 0x040fe20000001850 */
[----:B------:R-:W2:Y:S07]  /*104d0*/  LDSM.16.MT88.4 R80, [R221+0x2d00] ;  /* 0x002d0000dd50783b */ /* 0x000eae0000004200 */
[----:B------:R-:W-:Y:S01]  /*104e0*/  HMMA.16816.F32 R48, R4, R22, R48 ;  /* 0x000000160430723c */ /* 0x000fe20000001830 */
[----:B-1----:R-:W-:-:S04]  /*104f0*/  FFMA.FTZ R8, R205, c[0x0][0x2d0], -R3 ;  /* 0x0000b400cd087a23 */ /* 0x002fc80000010803 */
[----:B------:R1:W3:Y:S03]  /*10500*/  MUFU.EX2 R26, R8 ;  /* 0x00000008001a7308 */ /* 0x0002e60000000800 */
[C---:B------:R-:W-:Y:S08]  /*10510*/  HMMA.16816.F32 R144, R4.reuse, R20, R72 ;  /* 0x000000140490723c */ /* 0x040ff00000001848 */
[----:B------:R-:W-:Y:S01]  /*10520*/  HMMA.16816.F32 R52, R4, R18, R52 ;  /* 0x000000120434723c */ /* 0x000fe20000001834 */
[--C-:B-1----:R-:W-:Y:S01]  /*10530*/  FFMA.FTZ R8, R204, c[0x0][0x2d0], -R3.reuse ;  /* 0x0000b400cc087a23 */ /* 0x102fe20000010803 */
[----:B---3--:R-:W-:Y:S01]  /*10540*/  F2FP.PACK_AB R92, R26, R27 ;  /* 0x0000001b1a5c723e */ /* 0x008fe200000000ff */
[----:B------:R-:W-:-:S05]  /*10550*/  FFMA.FTZ R3, R203, c[0x0][0x2d0], -R3 ;  /* 0x0000b400cb037a23 */ /* 0x000fca0000010803 */
[C---:B------:R-:W-:Y:S01]  /*10560*/  HMMA.16816.F32 R128, R4.reuse, R16, R76 ;  /* 0x000000100480723c */ /* 0x040fe2000000184c */
[----:B------:R1:W-:Y:S07]  /*10570*/  MUFU.EX2 R25, R8 ;  /* 0x0000000800197308 */ /* 0x0003ee0000000800 */
[C---:B------:R-:W-:Y:S01]  /*10580*/  HMMA.16816.F32 R68, R4.reuse, R28, R68 ;  /* 0x0000001c0444723c */ /* 0x040fe20000001844 */
[----:B------:R3:W4:Y:S07]  /*10590*/  MUFU.EX2 R24, R3 ;  /* 0x0000000300187308 */ /* 0x00072e0000000800 */
[----:B------:R-:W-:Y:S01]  /*105a0*/  HMMA.16816.F32 R44, R4, R30, R44 ;  /* 0x0000001e042c723c */ /* 0x000fe2000000182c */
[----:B-1----:R-:W-:-:S04]  /*105b0*/  FADD.FTZ R8, R198, R200 ;  /* 0x000000c8c6087221 */ /* 0x002fc80000010000 */
[----:B------:R-:W-:-:S03]  /*105c0*/  FADD.FTZ R10, R10, R8 ;  /* 0x000000080a0a7221 */ /* 0x000fc60000010000 */
[----:B------:R-:W-:Y:S01]  /*105d0*/  HMMA.16816.F32 R64, R4, R32, R64 ;  /* 0x000000200440723c */ /* 0x000fe20000001840 */
[----:B---3--:R-:W-:Y:S01]  /*105e0*/  FFMA.FTZ R3, R213, c[0x0][0x2d0], -R0 ;  /* 0x0000b400d5037a23 */ /* 0x008fe20000010800 */
[----:B----4-:R-:W-:-:S03]  /*105f0*/  F2FP.PACK_AB R94, R24, R25 ;  /* 0x00000019185e723e */ /* 0x010fc600000000ff */
[----:B------:R1:W-:Y:S03]  /*10600*/  MUFU.EX2 R23, R3 ;  /* 0x0000000300177308 */ /* 0x0003e60000000800 */
[C---:B------:R-:W-:Y:S08]  /*10610*/  HMMA.16816.F32 R56, R4.reuse, R34, R56 ;  /* 0x000000220438723c */ /* 0x040ff00000001838 */
[----:B------:R-:W-:Y:S01]  /*10620*/  HMMA.16816.F32 R84, R4, R36, R192 ;  /* 0x000000240454723c */ /* 0x000fe200000018c0 */
[----:B-1----:R-:W-:-:S07]  /*10630*/  FFMA.FTZ R3, R215, c[0x0][0x2d0], -R0 ;  /* 0x0000b400d7037a23 */ /* 0x002fce0000010800 */
[----:B------:R-:W-:Y:S01]  /*10640*/  HMMA.16816.F32 R40, R4, R38, R40 ;  /* 0x000000260428723c */ /* 0x000fe20000001828 */
[----:B------:R1:W3:Y:S01]  /*10650*/  MUFU.EX2 R22, R3 ;  /* 0x0000000300167308 */ /* 0x0002e20000000800 */
[----:B------:R-:W4:Y:S01]  /*10660*/  LDSM.16.MT88.4 R4, [R222+0x2d00] ;  /* 0x002d0000de04783b */ /* 0x000f220000004200 */
[--C-:B-1----:R-:W-:Y:S01]  /*10670*/  FFMA.FTZ R3, R212, c[0x0][0x2d0], -R0.reuse ;  /* 0x0000b400d4037a23 */ /* 0x102fe20000010800 */
[----:B---3--:R-:W-:Y:S01]  /*10680*/  F2FP.PACK_AB R93, R22, R23 ;  /* 0x00000017165d723e */ /* 0x008fe200000000ff */
[----:B------:R-:W-:-:S04]  /*10690*/  FFMA.FTZ R0, R207, c[0x0][0x2d0], -R0 ;  /* 0x0000b400cf007a23 */ /* 0x000fc80000010800 */
[----:B------:R1:W-:Y:S08]  /*106a0*/  MUFU.EX2 R20, R3 ;  /* 0x0000000300147308 */ /* 0x0003f00000000800 */
[----:B------:R3:W5:Y:S01]  /*106b0*/  MUFU.EX2 R21, R0 ;  /* 0x0000000000157308 */ /* 0x0007620000000800 */
[----:B-1----:R-:W-:Y:S02]  /*106c0*/  FADD.FTZ R3, R11, R196 ;  /* 0x000000c40b037221 */ /* 0x002fe40000010000 */
[----:B------:R-:W-:-:S02]  /*106d0*/  FADD.FTZ R11, R238, R9 ;  /* 0x00000009ee0b7221 */ /* 0x000fc40000010000 */
[----:B------:R-:W-:Y:S02]  /*106e0*/  FADD.FTZ R9, R189, R3 ;  /* 0x00000003bd097221 */ /* 0x000fe40000010000 */
[----:B------:R-:W-:Y:S02]  /*106f0*/  FADD.FTZ R3, R190, R10 ;  /* 0x0000000abe037221 */ /* 0x000fe40000010000 */
[----:B---3--:R-:W-:Y:S01]  /*10700*/  FFMA.FTZ R0, R229, c[0x0][0x2d0], -R12 ;  /* 0x0000b400e5007a23 */ /* 0x008fe2000001080c */
[----:B-----5:R-:W-:-:S03]  /*10710*/  F2FP.PACK_AB R95, R21, R20 ;  /* 0x00000014155f723e */ /* 0x020fc600000000ff */
[----:B------:R1:W-:Y:S04]  /*10720*/  MUFU.EX2 R19, R0 ;  /* 0x0000000000137308 */ /* 0x0003e80000000800 */
[C---:B--2---:R-:W-:Y:S08]  /*10730*/  HMMA.16816.F32 R76, R92.reuse, R82, R88 ;  /* 0x000000525c4c723c */ /* 0x044ff00000001858 */
[----:B----4-:R-:W-:Y:S01]  /*10740*/  HMMA.16816.F32 R88, R92, R4, R180 ;  /* 0x000000045c58723c */ /* 0x010fe200000018b4 */
[----:B-1----:R-:W-:-:S04]  /*10750*/  FFMA.FTZ R0, R228, c[0x0][0x2d0], -R12 ;  /* 0x0000b400e4007a23 */ /* 0x002fc8000001080c */
[----:B------:R1:W2:Y:S03]  /*10760*/  MUFU.EX2 R18, R0 ;  /* 0x0000000000127308 */ /* 0x0002a60000000800 */
        /* <DEDUP_REMOVED lines=14> */
[C---:B------:R-:W-:Y:S07]  /*10850*/  HMMA.16816.F32 R152, R92.reuse, R158, R96 ;  /* 0x0000009e5c98723c */ /* 0x040fee0000001860 */
[----:B--2---:R-:W-:Y:S01]  /*10860*/  F2FP.PACK_AB R96, R18, R19 ;  /* 0x000000131260723e */ /* 0x004fe200000000ff */
[----:B------:R-:W-:Y:S01]  /*10870*/  HMMA.16816.F32 R92, R92, R6, R108 ;  /* 0x000000065c5c723c */ /* 0x000fe2000000186c */
[----:B---3--:R-:W-:Y:S01]  /*10880*/  F2FP.PACK_AB R98, R16, R17 ;  /* 0x000000111062723e */ /* 0x008fe200000000ff */
[----:B-1----:R-:W-:-:S04]  /*10890*/  FFMA.FTZ R0, R252, c[0x0][0x2d0], -R13 ;  /* 0x0000b400fc007a23 */ /* 0x002fc8000001080d */
[----:B------:R1:W2:Y:S02]  /*108a0*/  MUFU.EX2 R14, R0 ;  /* 0x00000000000e7308 */ /* 0x0002a40000000800 */
[----:B-1----:R-:W-:Y:S01]  /*108b0*/  FFMA.FTZ R0, R250, c[0x0][0x2d0], -R13 ;  /* 0x0000b400fa007a23 */ /* 0x002fe2000001080d */
[----:B--2---:R-:W-:-:S05]  /*108c0*/  F2FP.PACK_AB R97, R14, R12 ;  /* 0x0000000c0e61723e */ /* 0x004fca00000000ff */
        /* <DEDUP_REMOVED lines=76> */
[----:B------:R-:W-:Y:S01]  /*10d90*/  IMAD.SHL.U32 R249, R176, 0x2, RZ ;  /* 0x00000002b0f97824 */ /* 0x000fe200078e00ff */
[----:B------:R-:W-:Y:S01]  /*10da0*/  SHF.R.S32.HI R190, RZ, 0x1f, R240 ;  /* 0x0000001fffbe7819 */ /* 0x000fe200000114f0 */
[----:B------:R-:W-:Y:S01]  /*10db0*/  IMAD.SHL.U32 R247, R240, 0x2, RZ ;  /* 0x00000002f0f77824 */ /* 0x000fe200078e00ff */
[----:B------:R-:W-:Y:S01]  /*10dc0*/  SHF.L.U64.HI R250, R176, 0x1, R187 ;  /* 0x00000001b0fa7819 */ /* 0x000fe200000102bb */
[C---:B------:R-:W-:Y:S01]  /*10dd0*/  IMAD.SHL.U32 R245, R241.reuse, 0x2, RZ ;  /* 0x00000002f1f57824 */ /* 0x040fe200078e00ff */
[----:B------:R-:W-:Y:S01]  /*10de0*/  SHF.R.S32.HI R187, RZ, 0x1f, R241 ;  /* 0x0000001fffbb7819 */ /* 0x000fe200000114f1 */
[----:B------:R-:W-:Y:S01]  /*10df0*/  IMAD.MOV.U32 R100, RZ, RZ, R104 ;  /* 0x000000ffff647224 */ /* 0x000fe200078e0068 */
[----:B------:R-:W-:Y:S01]  /*10e00*/  SHF.L.U64.HI R248, R240, 0x1, R190 ;  /* 0x00000001f0f87819 */ /* 0x000fe200000102be */
[----:B--2---:R-:W-:Y:S01]  /*10e10*/  IMAD.MOV.U32 R3, RZ, RZ, R105 ;  /* 0x000000ffff037224 */ /* 0x004fe200078e0069 */
[----:B------:R-:W-:Y:S01]  /*10e20*/  SHF.L.U64.HI R246, R241, 0x1, R187 ;  /* 0x00000001f1f67819 */ /* 0x000fe200000102bb */
[----:B------:R-:W-:-:S02]  /*10e30*/  IMAD.MOV.U32 R107, RZ, RZ, R2 ;  /* 0x000000ffff6b7224 */ /* 0x000fc400078e0002 */
[----:B------:R-:W-:Y:S01]  /*10e40*/  IMAD.MOV.U32 R106, RZ, RZ, R103 ;  /* 0x000000ffff6a7224 */ /* 0x000fe200078e0067 */
[----:B---3--:R-:W-:Y:S01]  /*10e50*/  LEA.HI.SX32 R243, R10, 0xfffffffe, 0x1a ;  /* 0xfffffffe0af37811 */ /* 0x008fe200078fd2ff */
[----:B------:R-:W-:Y:S05]  /*10e60*/  BRA `(.L_x_140) ;  /* 0x000003e000007947 */ /* 0x000fea0003800000 */
.L_x_142:
        /* <DEDUP_REMOVED lines=19> */
[----:B-1----:R-:W-:Y:S04]  /*10fa0*/  IMAD.WIDE.U32 R104, R101, c[0x0][0x1e8], RZ ;  /* 0x00007a0065687a25 */ /* 0x002fe800078e00ff */
        /* <DEDUP_REMOVED lines=12> */
[----:B------:R-:W-:Y:S04]  /*11070*/  IMAD.WIDE.U32 R4, R244, c[0x0][0x1f0], R4 ;  /* 0x00007c00f4047a25 */ /* 0x000fe800078e0004 */
        /* <DEDUP_REMOVED lines=29> */
.L_x_140:
[----:B------:R-:W-:Y:S04]  /*11250*/  DEPBAR.LE SB0, 0x0 ;  /* 0x000080000000791a */ /* 0x000fe80000000000 */
[----:B------:R-:W-:Y:S01]  /*11260*/  BAR.SYNC.DEFER_BLOCKING 0x0 ;  /* 0x0000000000007b1d */ /* 0x000fe20000010000 */
[----:B------:R-:W-:Y:S01]  /*11270*/  SHF.R.S32.HI R0, RZ, 0x1f, R251 ;  /* 0x0000001fff007819 */ /* 0x000fe200000114fb */
[C---:B------:R-:W-:Y:S01]  /*11280*/  IMAD.WIDE.U32 R102, R251.reuse, c[0x0][0x208], RZ ;  /* 0x00008200fb667a25 */ /* 0x040fe200078e00ff */
[----:B------:R-:W-:Y:S03]  /*11290*/  SHF.R.S32.HI R2, RZ, 0x1f, R244 ;  /* 0x0000001fff027819 */ /* 0x000fe600000114f4 */
[----:B------:R-:W-:Y:S02]  /*112a0*/  IMAD R0, R0, c[0x0][0x208], RZ ;  /* 0x0000820000007a24 */ /* 0x000fe400078e02ff */
[----:B------:R-:W-:Y:S02]  /*112b0*/  IMAD R2, R2, c[0x0][0x218], RZ ;  /* 0x0000860002027a24 */ /* 0x000fe400078e02ff */
[----:B------:R-:W-:Y:S02]  /*112c0*/  IMAD R0, R251, c[0x0][0x20c], R0 ;  /* 0x00008300fb007a24 */ /* 0x000fe400078e0200 */
[C---:B------:R-:W-:Y:S03]  /*112d0*/  IMAD R2, R244.reuse, c[0x0][0x21c], R2 ;  /* 0x00008700f4027a24 */ /* 0x040fe600078e0202 */
        /* <DEDUP_REMOVED lines=303> */
.L_x_141:
        /* <DEDUP_REMOVED lines=621> */
.L_x_139:
        /* <DEDUP_REMOVED lines=153> */
.L_x_91:
        /* <DEDUP_REMOVED lines=151> */
.L_x_144:
        /* <DEDUP_REMOVED lines=151> */
.L_x_146:
[----:B---3--:R-:W-:Y:S05]  /*16910*/  BSYNC B0 ;  /* 0x0000000000007941 */ /* 0x008fea0003800000 */
.L_x_145:
        /* <DEDUP_REMOVED lines=23> */
.L_x_148:
[----:B------:R-:W-:Y:S05]  /*16a90*/  BSYNC B0 ;  /* 0x0000000000007941 */ /* 0x000fea0003800000 */
.L_x_147:
        /* <DEDUP_REMOVED lines=23> */
.L_x_150:
[----:B------:R-:W-:Y:S05]  /*16c10*/  BSYNC B0 ;  /* 0x0000000000007941 */ /* 0x000fea0003800000 */
.L_x_149:
        /* <DEDUP_REMOVED lines=24> */
.L_x_143:
        /* <DEDUP_REMOVED lines=19> */
.L_x_151:
        /* <DEDUP_REMOVED lines=43> */
.L_x_153:
[----:B---3--:R-:W-:Y:S05]  /*17180*/  BSYNC B0 ;  /* 0x0000000000007941 */ /* 0x008fea0003800000 */
.L_x_152:
        /* <DEDUP_REMOVED lines=64> */
.L_x_155:
[----:B------:R-:W-:Y:S05]  /*17590*/  BSYNC B0 ;  /* 0x0000000000007941 */ /* 0x000fea0003800000 */
.L_x_154:
        /* <DEDUP_REMOVED lines=21> */
.L_x_157:
[----:B------:R-:W-:Y:S05]  /*176f0*/  BSYNC B0 ;  /* 0x0000000000007941 */ /* 0x000fea0003800000 */
.L_x_156:
        /* <DEDUP_REMOVED lines=21> */
.L_x_159:
[----:B------:R-:W-:Y:S05]  /*17850*/  BSYNC B0 ;  /* 0x0000000000007941 */ /* 0x000fea0003800000 */
.L_x_158:
        /* <DEDUP_REMOVED lines=22> */
.L_x_160:
        /* <DEDUP_REMOVED lines=12> */
.L_x_857:


//--------------------- .text._ZN7cutlass13device_kernelIN5flash19enable_sm80_to_sm89INS1_16FlashAttnFwdSm80INS1_25CollectiveMainloopFwdSm80ILi4ELi1ELb0EN4cute5tupleIJNS5_1CILi128EEENS7_ILi48EEENS7_ILi96EEEEEELi96ENS_6half_tEfNS_4arch4Sm80ELb0ELb1ELb1ELb0ELb1ELb0ELb1ELb0EEENS1_21CollectiveEpilogueFwdINS6_IJS8_SA_S9_EEENS6_IJNS7_ILi1EEESI_SI_EEESC_SE_Li128ELb0ELb1ELb0ELb0EEENS1_19SingleTileSchedulerILb0ELb0ELb1ELi128EEEEEEEEEvNT_6ParamsE --------------------------
	.section	.text._ZN7cutlass13device_kernelIN5flash19enable_sm80_to_sm89INS1_16FlashAttnFwdSm80INS1_25CollectiveMainloopFwdSm80ILi4ELi1ELb0EN4cute5tupleIJNS5_1CILi128EEENS7_ILi48EEENS7_ILi96EEEEEELi96ENS_6half_tEfNS_4arch4Sm80ELb0ELb1ELb1ELb0ELb1ELb0ELb1ELb0EEENS1_21CollectiveEpilogueFwdINS6_IJS8_SA_S9_EEENS6_IJNS7_ILi1EEESI_SI_EEESC_SE_Li128ELb0ELb1ELb0ELb0EEENS1_19SingleTileSchedulerILb0ELb0ELb1ELi128EEEEEEEEEvNT_6ParamsE,"ax",@progbits
	.sectioninfo	@"SHI_REGISTERS=255"
	.align	128
.text._ZN7cutlass13device_kernelIN5flash19enable_sm80_to_sm89INS1_16FlashAttnFwdSm80INS1_25CollectiveMainloopFwdSm80ILi4ELi1ELb0EN4cute5tupleIJNS5_1CILi128EEENS7_ILi48EEENS7_ILi96EEEEEELi96ENS_6half_tEfNS_4arch4Sm80ELb0ELb1ELb1ELb0ELb1ELb0ELb1ELb0EEENS1_21CollectiveEpilogueFwdINS6_IJS8_SA_S9_EEENS6_IJNS7_ILi1EEESI_SI_EEESC_SE_Li128ELb0ELb1ELb0ELb0EEENS1_19SingleTileSchedulerILb0ELb0ELb1ELi128EEEEEEEEEvNT_6ParamsE:
        .type           _ZN7cutlass13device_kernelIN5flash19enable_sm80_to_sm89INS1_16FlashAttnFwdSm80INS1_25CollectiveMainloopFwdSm80ILi4ELi1ELb0EN4cute5tupleIJNS5_1CILi128EEENS7_ILi48EEENS7_ILi96EEEEEELi96ENS_6half_tEfNS_4arch4Sm80ELb0ELb1ELb1ELb0ELb1ELb0ELb1ELb0EEENS1_21CollectiveEpilogueFwdINS6_IJS8_SA_S9_EEENS6_IJNS7_ILi1EEESI_SI_EEESC_SE_Li128ELb0ELb1ELb0ELb0EEENS1_19SingleTileSchedulerILb0ELb0ELb1ELi128EEEEEEEEEvNT_6ParamsE,@function
        .size           _ZN7cutlass13device_kernelIN5flash19enable_sm80_to_sm89INS1_16FlashAttnFwdSm80INS1_25CollectiveMainloopFwdSm80ILi4ELi1ELb0EN4cute5tupleIJNS5_1CILi128EEENS7_ILi48EEENS7_ILi96EEEEEELi96ENS_6half_tEfNS_4arch4Sm80ELb0ELb1ELb1ELb0ELb1ELb0ELb1ELb0EEENS1_21CollectiveEpilogueFwdINS6_IJS8_SA_S9_EEENS6_IJNS7_ILi1EEESI_SI_EEESC_SE_Li128ELb0ELb1ELb0ELb0EEENS1_19SingleTileSchedulerILb0ELb0ELb1ELi128EEEEEEEEEvNT_6ParamsE,(.L_x_858 - _ZN7cutlass13device_kernelIN5flash19enable_sm80_to_sm89INS1_16FlashAttnFwdSm80INS1_25CollectiveMainloopFwdSm80ILi4ELi1ELb0EN4cute5tupleIJNS5_1CILi128EEENS7_ILi48EEENS7_ILi96EEEEEELi96ENS_6half_tEfNS_4arch4Sm80ELb0ELb1ELb1ELb0ELb1ELb0ELb1ELb0EEENS1_21CollectiveEpilogueFwdINS6_IJS8_SA_S9_EEENS6_IJNS7_ILi1EEESI_SI_EEESC_SE_Li128ELb0ELb1ELb0ELb0EEENS1_19SingleTileSchedulerILb0ELb0ELb1ELi128EEEEEEEEEvNT_6ParamsE)
        .other          _ZN7cutlass13device_kernelIN5flash19enable_sm80_to_sm89INS1_16FlashAttnFwdSm80INS1_25CollectiveMainloopFwdSm80ILi4ELi1ELb0EN4cute5tupleIJNS5_1CILi128EEENS7_ILi48EEENS7_ILi96EEEEEELi96ENS_6half_tEfNS_4arch4Sm80ELb0ELb1ELb1ELb0ELb1ELb0ELb1ELb0EEENS1_21CollectiveEpilogueFwdINS6_IJS8_SA_S9_EEENS6_IJNS7_ILi1EEESI_SI_EEESC_SE_Li128ELb0ELb1ELb0ELb0EEENS1_19SingleTileSchedulerILb0ELb0ELb1ELi128EEEEEEEEEvNT_6ParamsE,@"STO_CUDA_ENTRY STV_DEFAULT"
_ZN7cutlass13device_kernelIN5flash19enable_sm80_to_sm89INS1_16FlashAttnFwdSm80INS1_25CollectiveMainloopFwdSm80ILi4ELi1ELb0EN4cute5tupleIJNS5_1CILi128EEENS7_ILi48EEENS7_ILi96EEEEEELi96ENS_6half_tEfNS_4arch4Sm80ELb0ELb1ELb1ELb0ELb1ELb0ELb1ELb0EEENS1_21CollectiveEpilogueFwdINS6_IJS8_SA_S9_EEENS6_IJNS7_ILi1EEESI_SI_EEESC_SE_Li128ELb0ELb1ELb0ELb0EEENS1_19SingleTileSchedulerILb0ELb0ELb1ELi128EEEEEEEEEvNT_6ParamsE:
[----:B------:R-:W-:-:S03]  /*0000*/  MOV R1, c[0x0][0x28] ;  /* 0x00000a0000017a02 */ /* 0x000fc60000000f00 */
[----:B------:R-:W1:Y:S01]  /*0010*/  S2UR UR10, SR_CTAID.Z ;  /* 0x00000000000a79c3 */ /* 0x000e620000002700 */
[----:B------:R-:W-:Y:S02]  /*0020*/  IADD3 R1, R1, -0x30, RZ ;  /* 0xffffffd001017810 */ /* 0x000fe40007ffe0ff */
[----:B-1----:R-:W-:-:S13]  /*0030*/  ISETP.LE.AND P0, PT, RZ, UR10, PT ;  /* 0x0000000aff007c0c */ /* 0x002fda000bf03270 */
[----:B------:R-:W-:Y:S05]  /*0040*/  @!P0 EXIT ;  /* 0x000000000000894d */ /* 0x000fea0003800000 */
[----:B------:R-:W-:Y:S01]  /*0050*/  ULDC.64 UR4, c[0x0][0x370] ;  /* 0x0000dc0000047ab9 */ /* 0x000fe20000000a00 */
[----:B------:R-:W-:Y:S01]  /*0060*/  IMAD.MOV.U32 R16, RZ, RZ, RZ ;  /* 0x000000ffff107224 */ /* 0x000fe200078e00ff */
[----:B------:R-:W-:Y:S02]  /*0070*/  UISETP.NE.U32.AND UP0, UPT, URZ, UR4, UPT ;  /* 0x000000043f00728c */ /* 0x000fe4000bf05070 */
[----:B------:R-:W-:Y:S02]  /*0080*/  ULDC.64 UR6, c[0x0][0x370] ;  /* 0x0000dc0000067ab9 */ /* 0x000fe40000000a00 */
[----:B------:R-:W-:Y:S02]  /*0090*/  UISETP.NE.AND.EX UP0, UPT, URZ, UR5, UPT, UP0 ;  /* 0x000000053f00728c */ /* 0x000fe4000bf05300 */
[----:B------:R-:W-:-:S04]  /*00a0*/  ULDC.64 UR8, c[0x0][0x118] ;  /* 0x0000460000087ab9 */ /* 0x000fc80000000a00 */
[----:B------:R-:W-:-:S05]  /*00b0*/  PLOP3.LUT P0, PT, PT, PT, UP0, 0x80, 0x0 ;  /* 0x000000000000781c */ /* 0x000fca0003f0f008 */
[----:B------:R-:W-:Y:S02]  /*00c0*/  @UP0 UMOV UR4, 0x4 ;  /* 0x0000000400040882 */ /* 0x000fe40000000000 */
[----:B------:R-:W-:-:S06]  /*00d0*/  @UP0 UIMAD.WIDE UR4, UR10, UR4, UR6 ;  /* 0x000000040a0402a5 */ /* 0x000fcc000f8e0206 */
[----:B------:R-:W-:Y:S02]  /*00e0*/  IMAD.U32 R2, RZ, RZ, UR4 ;  /* 0x00000004ff027e24 */ /* 0x000fe4000f8e00ff */
[----:B------:R-:W-:-:S05]  /*00f0*/  IMAD.U32 R3, RZ, RZ, UR5 ;  /* 0x00000005ff037e24 */ /* 0x000fca000f8e00ff */
[----:B------:R1:W2:Y:S01]  /*0100*/  @P0 LDG.E R16, [R2.64] ;  /* 0x0000000802100981 */ /* 0x0002a2000c1e1900 */
[----:B------:R-:W-:Y:S01]  /*0110*/  IMAD.MOV.U32 R7, RZ, RZ, c[0x0][0x2c4] ;  /* 0x0000b100ff077624 */ /* 0x000fe200078e00ff */
[----:B------:R-:W3:Y:S01]  /*0120*/  S2UR UR7, SR_CTAID.Y ;  /* 0x00000000000779c3 */ /* 0x000ee20000002600 */
[----:B------:R-:W-:Y:S01]  /*0130*/  IMAD.MOV.U32 R4, RZ, RZ, 0x1 ;  /* 0x00000001ff047424 */ /* 0x000fe200078e00ff */
[----:B------:R-:W4:Y:S01]  /*0140*/  S2R R0, SR_CTAID.X ;  /* 0x0000000000007919 */ /* 0x000f220000002500 */
[----:B------:R-:W-:Y:S02]  /*0150*/  LOP3.LUT R24, R24, 0xffffefff, RZ, 0xc0, !PT ;  /* 0xffffefff18187812 */ /* 0x000fe400078ec0ff */
[----:B------:R-:W-:Y:S01]  /*0160*/  ISETP.NE.AND P1, PT, R7, 0x1, PT ;  /* 0x000000010700780c */ /* 0x000fe20003f25270 */
[----:B------:R-:W2:Y:S01]  /*0170*/  S2R R53, SR_TID.X ;  /* 0x0000000000357919 */ /* 0x000ea20000002100 */
[----:B------:R-:W-:-:S11]  /*0180*/  ISETP.LE.AND P2, PT, R4, c[0x0][0x32c], PT ;  /* 0x0000cb0004007a0c */ /* 0x000fd60003f43270 */
[----:B------:R-:W-:-:S04]  /*0190*/  @P1 LOP3.LUT R24, R24, 0x1000, RZ, 0xfc, !PT ;  /* 0x0000100018181812 */ /* 0x000fc800078efcff */
[----:B------:R-:W-:Y:S01]  /*01a0*/  LOP3.LUT R24, R24, 0xfffffbff, RZ, 0xc0, !PT ;  /* 0xfffffbff18187812 */ /* 0x000fe200078ec0ff */
[----:B-1----:R-:W-:Y:S01]  /*01b0*/  IMAD.MOV.U32 R2, RZ, RZ, c[0x0][0x2ac] ;  /* 0x0000ab00ff027624 */ /* 0x002fe200078e00ff */
[----:B---3--:R-:W-:Y:S01]  /*01c0*/  USHF.R.S32.HI UR6, URZ, 0x1f, UR7 ;  /* 0x0000001f3f067899 */ /* 0x008fe20008011407 */
[----:B----4-:R-:W-:Y:S01]  /*01d0*/  IMAD.SHL.U32 R164, R0, 0x80, RZ ;  /* 0x0000008000a47824 */ /* 0x010fe200078e00ff */
[----:B------:R-:W-:Y:S01]  /*01e0*/  @P2 LOP3.LUT R24, R24, 0x400, RZ, 0xfc, !PT ;  /* 0x0000040018182812 */ /* 0x000fe200078efcff */
[----:B------:R-:W-:-:S03]  /*01f0*/  IMAD R17, R2, c[0x0][0x1d0], RZ ;  /* 0x0000740002117a24 */ /* 0x000fc600078e02ff */
[C---:B------:R-:W-:Y:S02]  /*0200*/  @P1 IADD3 R0, R164.reuse, 0x7f, RZ ;  /* 0x0000007fa4001810 */ /* 0x040fe40007ffe0ff */
[----:B------:R-:W-:-:S03]  /*0210*/  IADD3 R2, R164, 0x7f, RZ ;  /* 0x0000007fa4027810 */ /* 0x000fc60007ffe0ff */
[----:B------:R-:W-:-:S05]  /*0220*/  @P1 IMAD.HI.U32 R0, R0, c[0x0][0x2c8], RZ ;  /* 0x0000b20000001a27 */ /* 0x000fca00078e00ff */
[----:B------:R-:W-:Y:S02]  /*0230*/  @P1 SHF.R.U32.HI R2, RZ, c[0x0][0x2cc], R0 ;  /* 0x0000b300ff021a19 */ /* 0x000fe40000011600 */
[----:B------:R-:W-:-:S05]  /*0240*/  IADD3 R0, R17, -c[0x0][0x168], R4 ;  /* 0x80005a0011007a10 */ /* 0x000fca0007ffe004 */
[----:B------:R-:W-:-:S05]  /*0250*/  IMAD.IADD R0, R0, 0x1, R2 ;  /* 0x0000000100007824 */ /* 0x000fca00078e0202 */
[----:B------:R-:W-:Y:S01]  /*0260*/  IADD3 R3, R0, c[0x0][0x328], RZ ;  /* 0x0000ca0000037a10 */ /* 0x000fe20007ffe0ff */
[----:B--2---:R1:W-:Y:S01]  /*0270*/  STL [R1+0x24], R16 ;  /* 0x0000241001007387 */ /* 0x0043e20000100800 */
[----:B------:R-:W-:Y:S05]  /*0280*/  @!P2 BRA `(.L_x_161) ;  /* 0x000000f00000a947 */ /* 0x000fea0003800000 */
[C---:B------:R-:W-:Y:S02]  /*0290*/  ISETP.GT.AND P0, PT, R0.reuse, RZ, PT ;  /* 0x000000ff0000720c */ /* 0x040fe40003f04270 */
[----:B------:R-:W-:-:S11]  /*02a0*/  IADD3 R2, R0, -0x1, RZ ;  /* 0xffffffff00027810 */ /* 0x000fd60007ffe0ff */
[----:B------:R-:W-:Y:S05]  /*02b0*/  @P0 BRA `(.L_x_162) ;  /* 0x0000006000000947 */ /* 0x000fea0003800000 */
[----:B------:R-:W-:Y:S01]  /*02c0*/  ISETP.NE.AND P0, PT, R4, c[0x0][0x32c], PT ;  /* 0x0000cb0004007a0c */ /* 0x000fe20003f05270 */
[----:B------:R-:W-:-:S12]  /*02d0*/  IMAD.MOV R0, RZ, RZ, -R0 ;  /* 0x000000ffff007224 */ /* 0x000fd800078e0a00 */
[----:B------:R-:W-:-:S05]  /*02e0*/  @P0 IMAD.HI.U32 R2, R0, c[0x0][0x330], RZ ;  /* 0x0000cc0000020a27 */ /* 0x000fca00078e00ff */
[----:B------:R-:W-:-:S04]  /*02f0*/  @P0 SHF.R.U32.HI R0, RZ, c[0x0][0x334], R2 ;  /* 0x0000cd00ff000a19 */ /* 0x000fc80000011602 */
[----:B------:R-:W-:Y:S01]  /*0300*/  LOP3.LUT R2, RZ, R0, RZ, 0x33, !PT ;  /* 0x00000000ff027212 */ /* 0x000fe200078e33ff */
[----:B------:R-:W-:Y:S05]  /*0310*/  BRA `(.L_x_163) ;  /* 0x0000003000007947 */ /* 0x000fea0003800000 */
.L_x_162:
[----:B------:R-:W-:-:S13]  /*0320*/  ISETP.NE.AND P0, PT, R4, c[0x0][0x32c], PT ;  /* 0x0000cb0004007a0c */ /* 0x000fda0003f05270 */
[----:B------:R-:W-:-:S05]  /*0330*/  @P0 IMAD.HI.U32 R0, R2, c[0x0][0x330], RZ ;  /* 0x0000cc0002000a27 */ /* 0x000fca00078e00ff */
[----:B------:R-:W-:Y:S02]  /*0340*/  @P0 SHF.R.U32.HI R2, RZ, c[0x0][0x334], R0 ;  /* 0x0000cd00ff020a19 */ /* 0x000fe40000011600 */
.L_x_163:
[----:B------:R-:W-:-:S05]  /*0350*/  MOV R0, c[0x0][0x32c] ;  /* 0x0000cb0000007a02 */ /* 0x000fca0000000f00 */
[----:B------:R-:W-:-:S05]  /*0360*/  IMAD R2, R2, R0, c[0x0][0x32c] ;  /* 0x0000cb0002027624 */ /* 0x000fca00078e0200 */
[----:B------:R-:W-:-:S04]  /*0370*/  IMNMX R3, R3, R2, PT ;  /* 0x0000000203037217 */ /* 0x000fc80003800200 */
.L_x_161:
[----:B------:R-:W-:Y:S01]  /*0380*/  IADD3 R2, R3, 0x2f, RZ ;  /* 0x0000002f03027810 */ /* 0x000fe20007ffe0ff */
[----:B------:R-:W-:Y:S01]  /*0390*/  @P1 IMAD.HI.U32 R3, R164, c[0x0][0x2c8], RZ ;  /* 0x0000b200a4031a27 */ /* 0x000fe200078e00ff */
[C---:B------:R-:W-:Y:S02]  /*03a0*/  IADD3 R4, R17.reuse, 0x2f, RZ ;  /* 0x0000002f11047810 */ /* 0x040fe40007ffe0ff */
[----:B------:R-:W-:Y:S01]  /*03b0*/  IADD3 R241, R17, -c[0x0][0x168], RZ ;  /* 0x80005a0011f17a10 */ /* 0x000fe20007ffe0ff */
[----:B------:R-:W-:-:S04]  /*03c0*/  IMAD.HI R5, R2, 0x2aaaaaab, RZ ;  /* 0x2aaaaaab02057827 */ /* 0x000fc800078e02ff */
[----:B------:R-:W-:Y:S01]  /*03d0*/  IMAD.HI R2, R4, 0x2aaaaaab, RZ ;  /* 0x2aaaaaab04027827 */ /* 0x000fe200078e02ff */
[----:B------:R-:W-:-:S03]  /*03e0*/  SHF.R.U32.HI R4, RZ, 0x1f, R5 ;  /* 0x0000001fff047819 */ /* 0x000fc60000011605 */
[----:B------:R-:W-:Y:S01]  /*03f0*/  IMAD.MOV.U32 R0, RZ, RZ, R164 ;  /* 0x000000ffff007224 */ /* 0x000fe200078e00a4 */
[----:B------:R-:W-:Y:S02]  /*0400*/  @P1 SHF.R.U32.HI R0, RZ, c[0x0][0x2cc], R3 ;  /* 0x0000b300ff001a19 */ /* 0x000fe40000011603 */
[----:B------:R-:W-:Y:S02]  /*0410*/  SHF.R.U32.HI R3, RZ, 0x1f, R2 ;  /* 0x0000001fff037819 */ /* 0x000fe40000011602 */
[----:B------:R-:W-:Y:S01]  /*0420*/  LEA.HI.SX32 R4, R5, R4, 0x1d ;  /* 0x0000000405047211 */ /* 0x000fe200078feaff */
[----:B------:R-:W-:Y:S01]  /*0430*/  IMAD.IADD R0, R241, 0x1, R0 ;  /* 0x00000001f1007824 */ /* 0x000fe200078e0200 */
[----:B------:R-:W-:-:S04]  /*0440*/  LEA.HI.SX32 R2, R2, R3, 0x1d ;  /* 0x0000000302027211 */ /* 0x000fc800078feaff */
[----:B------:R-:W-:Y:S02]  /*0450*/  IADD3 R3, R0, -c[0x0][0x324], RZ ;  /* 0x8000c90000037a10 */ /* 0x000fe40007ffe0ff */
[----:B------:R-:W-:Y:S01]  /*0460*/  IMNMX R224, R2, R4, PT ;  /* 0x0000000402e07217 */ /* 0x000fe20003800200 */
[----:B------:R-:W-:Y:S05]  /*0470*/  @!P2 BRA `(.L_x_164) ;  /* 0x000000f00000a947 */ /* 0x000fea0003800000 */
[----:B------:R-:W-:-:S13]  /*0480*/  ISETP.GT.AND P0, PT, R0, -0x1, PT ;  /* 0xffffffff0000780c */ /* 0x000fda0003f04270 */
[----:B------:R-:W-:Y:S05]  /*0490*/  @P0 BRA `(.L_x_165) ;  /* 0x0000007000000947 */ /* 0x000fea0003800000 */
[----:B------:R-:W-:Y:S01]  /*04a0*/  IMAD.MOV.U32 R2, RZ, RZ, c[0x0][0x32c] ;  /* 0x0000cb00ff027624 */ /* 0x000fe200078e00ff */
[----:B------:R-:W-:-:S04]  /*04b0*/  LOP3.LUT R0, RZ, R0, RZ, 0x33, !PT ;  /* 0x00000000ff007212 */ /* 0x000fc800078e33ff */
[----:B------:R-:W-:-:S13]  /*04c0*/  ISETP.NE.AND P0, PT, R2, 0x1, PT ;  /* 0x000000010200780c */ /* 0x000fda0003f05270 */
[----:B------:R-:W-:-:S05]  /*04d0*/  @P0 IMAD.HI.U32 R2, R0, c[0x0][0x330], RZ ;  /* 0x0000cc0000020a27 */ /* 0x000fca00078e00ff */
[----:B------:R-:W-:-:S04]  /*04e0*/  @P0 SHF.R.U32.HI R0, RZ, c[0x0][0x334], R2 ;  /* 0x0000cd00ff000a19 */ /* 0x000fc80000011602 */
[----:B------:R-:W-:Y:S01]  /*04f0*/  LOP3.LUT R0, RZ, R0, RZ, 0x33, !PT ;  /* 0x00000000ff007212 */ /* 0x000fe200078e33ff */
[----:B------:R-:W-:Y:S05]  /*0500*/  BRA `(.L_x_166) ;  /* 0x0000004000007947 */ /* 0x000fea0003800000 */
.L_x_165:
[----:B------:R-:W-:-:S04]  /*0510*/  MOV R2, c[0x0][0x32c] ;  /* 0x0000cb0000027a02 */ /* 0x000fc80000000f00 */
[----:B------:R-:W-:-:S13]  /*0520*/  ISETP.NE.AND P0, PT, R2, 0x1, PT ;  /* 0x000000010200780c */ /* 0x000fda0003f05270 */
[----:B------:R-:W-:-:S05]  /*0530*/  @P0 IMAD.HI.U32 R2, R0, c[0x0][0x330], RZ ;  /* 0x0000cc0000020a27 */ /* 0x000fca00078e00ff */
[----:B------:R-:W-:-:S05]  /*0540*/  @P0 SHF.R.U32.HI R0, RZ, c[0x0][0x334], R2 ;  /* 0x0000cd00ff000a19 */ /* 0x000fca0000011602 */
.L_x_166:
[----:B------:R-:W-:-:S05]  /*0550*/  IMAD R0, R0, c[0x0][0x32c], RZ ;  /* 0x0000cb0000007a24 */ /* 0x000fca00078e02ff */
[----:B------:R-:W-:-:S05]  /*0560*/  IMNMX R3, R3, R0, !PT ;  /* 0x0000000003037217 */ /* 0x000fca0007800200 */
.L_x_164:
[----:B------:R-:W-:Y:S01]  /*0570*/  IMAD.HI R0, R3, 0x2aaaaaab, RZ ;  /* 0x2aaaaaab03007827 */ /* 0x000fe200078e02ff */
[----:B------:R-:W-:Y:S01]  /*0580*/  PLOP3.LUT P4, PT, PT, PT, PT, 0x80, 0x0 ;  /* 0x000000000000781c */ /* 0x000fe20003f8f070 */
[----:B------:R-:W-:Y:S01]  /*0590*/  CS2R R94, SRZ ;  /* 0x00000000005e7805 */ /* 0x000fe2000001ff00 */
[----:B------:R-:W-:Y:S01]  /*05a0*/  CS2R R92, SRZ ;  /* 0x00000000005c7805 */ /* 0x000fe2000001ff00 */
[----:B------:R-:W-:Y:S01]  /*05b0*/  CS2R R22, SRZ ;  /* 0x0000000000167805 */ /* 0x000fe2000001ff00 */
[----:B------:R-:W-:Y:S01]  /*05c0*/  SHF.R.U32.HI R2, RZ, 0x1f, R0 ;  /* 0x0000001fff027819 */ /* 0x000fe20000011600 */
[----:B------:R-:W-:Y:S01]  /*05d0*/  IMAD.MOV.U32 R98, RZ, RZ, RZ ;  /* 0x000000ffff627224 */ /* 0x000fe200078e00ff */
[----:B------:R-:W-:Y:S01]  /*05e0*/  CS2R R90, SRZ ;  /* 0x00000000005a7805 */ /* 0x000fe2000001ff00 */
[----:B------:R-:W-:Y:S01]  /*05f0*/  IMAD.MOV.U32 R96, RZ, RZ, RZ ;  /* 0x000000ffff607224 */ /* 0x000fe200078e00ff */
[----:B------:R-:W-:Y:S01]  /*0600*/  LEA.HI.SX32 R0, R0, R2, 0x1d ;  /* 0x0000000200007211 */ /* 0x000fe200078feaff */
[----:B------:R-:W-:Y:S01]  /*0610*/  CS2R R88, SRZ ;  /* 0x0000000000587805 */ /* 0x000fe2000001ff00 */
[----:B------:R-:W-:Y:S01]  /*0620*/  CS2R R86, SRZ ;  /* 0x0000000000567805 */ /* 0x000fe2000001ff00 */
[----:B------:R-:W-:Y:S01]  /*0630*/  MOV R25, RZ ;  /* 0x000000ff00197202 */ /* 0x000fe20000000f00 */
[----:B------:R-:W-:Y:S01]  /*0640*/  IMAD.MOV.U32 R84, RZ, RZ, RZ ;  /* 0x000000ffff547224 */ /* 0x000fe200078e00ff */
[----:B------:R-:W-:Y:S01]  /*0650*/  IMNMX R4, RZ, R0, !PT ;  /* 0x00000000ff047217 */ /* 0x000fe20007800200 */
[----:B------:R-:W-:Y:S01]  /*0660*/  CS2R R78, SRZ ;  /* 0x00000000004e7805 */ /* 0x000fe2000001ff00 */
[----:B------:R-:W-:Y:S01]  /*0670*/  CS2R R76, SRZ ;  /* 0x00000000004c7805 */ /* 0x000fe2000001ff00 */
[----:B------:R-:W-:Y:S01]  /*0680*/  CS2R R82, SRZ ;  /* 0x0000000000527805 */ /* 0x000fe2000001ff00 */
[----:B------:R-:W-:Y:S01]  /*0690*/  ISETP.GT.AND P0, PT, R224, R4, PT ;  /* 0x00000004e000720c */ /* 0x000fe20003f04270 */
[----:B------:R2:W-:Y:S01]  /*06a0*/  STL [R1+0x14], R4 ;  /* 0x0000140401007387 */ /* 0x0005e20000100800 */
[----:B------:R-:W-:Y:S01]  /*06b0*/  CS2R R26, SRZ ;  /* 0x00000000001a7805 */ /* 0x000fe2000001ff00 */
[----:B------:R-:W-:Y:S01]  /*06c0*/  IMAD.MOV.U32 R80, RZ, RZ, RZ ;  /* 0x000000ffff507224 */ /* 0x000fe200078e00ff */
[----:B------:R-:W-:Y:S01]  /*06d0*/  CS2R R74, SRZ ;  /* 0x00000000004a7805 */ /* 0x000fe2000001ff00 */
[----:B------:R-:W-:Y:S01]  /*06e0*/  CS2R R72, SRZ ;  /* 0x0000000000487805 */ /* 0x000fe2000001ff00 */
[----:B------:R-:W-:Y:S01]  /*06f0*/  CS2R R70, SRZ ;  /* 0x0000000000467805 */ /* 0x000fe2000001ff00 */
[----:B------:R-:W-:Y:S01]  /*0700*/  MOV R68, RZ ;  /* 0x000000ff00447202 */ /* 0x000fe20000000f00 */
[----:B------:R-:W-:Y:S01]  /*0710*/  CS2R R62, SRZ ;  /* 0x00000000003e7805 */ /* 0x000fe2000001ff00 */
[----:B------:R-:W-:Y:S01]  /*0720*/  CS2R R60, SRZ ;  /* 0x00000000003c7805 */ /* 0x000fe2000001ff00 */
[----:B------:R-:W-:Y:S01]  /*0730*/  CS2R R66, SRZ ;  /* 0x0000000000427805 */ /* 0x000fe2000001ff00 */
        /* <DEDUP_REMOVED lines=33> */
[----:B------:R-:W-:Y:S05]  /*0950*/  @!P0 BRA `(.L_x_167) ;  /* 0x00011f1000008947 */ /* 0x000fea0003800000 */
[----:B--2---:R-:W-:Y:S02]  /*0960*/  ULDC.64 UR4, c[0x0][0x340] ;  /* 0x0000d00000047ab9 */ /* 0x004fe40000000a00 */
[----:B------:R-:W-:-:S02]  /*0970*/  UISETP.NE.U32.AND UP0, UPT, URZ, UR4, UPT ;  /* 0x000000043f00728c */ /* 0x000fc4000bf05070 */
[----:B------:R-:W-:Y:S02]  /*0980*/  ULDC.64 UR12, c[0x0][0x340] ;  /* 0x0000d000000c7ab9 */ /* 0x000fe40000000a00 */
[----:B------:R-:W-:-:S06]  /*0990*/  UISETP.NE.AND.EX UP0, UPT, URZ, UR5, UPT, UP0 ;  /* 0x000000053f00728c */ /* 0x000fcc000bf05300 */
[----:B------:R-:W-:-:S05]  /*09a0*/  PLOP3.LUT P2, PT, PT, PT, UP0, 0x80, 0x0 ;  /* 0x000000000000781c */ /* 0x000fca0003f4f008 */
[----:B------:R-:W-:Y:S02]  /*09b0*/  @UP0 UMOV UR4, 0x4 ;  /* 0x0000000400040882 */ /* 0x000fe40000000000 */
[----:B------:R-:W-:-:S06]  /*09c0*/  @UP0 UIMAD.WIDE UR4, UR10, UR4, UR12 ;  /* 0x000000040a0402a5 */ /* 0x000fcc000f8e020c */
[----:B------:R-:W-:Y:S02]  /*09d0*/  IMAD.U32 R2, RZ, RZ, UR4 ;  /* 0x00000004ff027e24 */ /* 0x000fe4000f8e00ff */
[----:B------:R-:W-:Y:S01]  /*09e0*/  IMAD.U32 R3, RZ, RZ, UR5 ;  /* 0x00000005ff037e24 */ /* 0x000fe2000f8e00ff */
[----:B------:R-:W-:Y:S01]  /*09f0*/  SHF.R.S32.HI R18, RZ, 0x1f, R53 ;  /* 0x0000001fff127819 */ /* 0x000fe20000011435 */
[----:B------:R-:W-:Y:S02]  /*0a00*/  ULDC.64 UR4, c[0x0][0x1b8] ;  /* 0x00006e0000047ab9 */ /* 0x000fe40000000a00 */
[----:B------:R-:W-:Y:S01]  /*0a10*/  UIMAD UR11, UR6, UR4, URZ ;  /* 0x00000004060b72a4 */ /* 0x000fe2000f8e023f */
[----:B------:R2:W3:Y:S01]  /*0a20*/  @P2 LDG.E R8, [R2.64] ;  /* 0x0000000802082981 */ /* 0x0004e2000c1e1900 */
[----:B------:R-:W-:Y:S01]  /*0a30*/  UIMAD.WIDE.U32 UR14, UR7, UR4, URZ ;  /* 0x00000004070e72a5 */ /* 0x000fe2000f8e003f */
[CC--:B------:R-:W-:Y:S01]  /*0a40*/  LEA.HI R20, R18.reuse, R53.reuse, RZ, 0x3 ;  /* 0x0000003512147211 */ /* 0x0c0fe200078f18ff */
[----:B------:R-:W-:Y:S01]  /*0a50*/  UIMAD UR11, UR7, UR5, UR11 ;  /* 0x00000005070b72a4 */ /* 0x000fe2000f8e020b */
[----:B------:R-:W-:Y:S01]  /*0a60*/  IMAD R15, R7, c[0x0][0x168], RZ ;  /* 0x00005a00070f7a24 */ /* 0x000fe200078e02ff */
[----:B------:R-:W-:Y:S01]  /*0a70*/  USHF.R.S32.HI UR12, URZ, 0x1f, UR10 ;  /* 0x0000001f3f0c7899 */ /* 0x000fe2000801140a */
[----:B------:R-:W-:Y:S01]  /*0a80*/  SHF.R.S32.HI R19, RZ, 0x3, R20 ;  /* 0x00000003ff137819 */ /* 0x000fe20000011414 */
[----:B------:R-:W-:Y:S01]  /*0a90*/  ULDC.64 UR4, c[0x0][0x1c0] ;  /* 0x0000700000047ab9 */ /* 0x000fe20000000a00 */
[----:B------:R-:W-:Y:S01]  /*0aa0*/  LEA.HI R126, R18, R53, RZ, 0x5 ;  /* 0x00000035127e7211 */ /* 0x000fe200078f28ff */
[----:B------:R-:W-:Y:S01]  /*0ab0*/  UIADD3 UR15, UR15, UR11, URZ ;  /* 0x0000000b0f0f7290 */ /* 0x000fe2000fffe03f */
[----:B------:R-:W-:Y:S01]  /*0ac0*/  IMAD.MOV.U32 R44, RZ, RZ, 0x30 ;  /* 0x00000030ff2c7424 */ /* 0x000fe200078e00ff */
[----:B------:R-:W-:Y:S01]  /*0ad0*/  UIMAD UR12, UR12, UR4, URZ ;  /* 0x000000040c0c72a4 */ /* 0x000fe2000f8e023f */
[----:B------:R-:W-:Y:S01]  /*0ae0*/  SHF.R.S32.HI R124, RZ, 0x5, R126 ;  /* 0x00000005ff7c7819 */ /* 0x000fe2000001147e */
[----:B------:R-:W-:Y:S01]  /*0af0*/  UIMAD.WIDE.U32 UR14, UR10, UR4, UR14 ;  /* 0x000000040a0e72a5 */ /* 0x000fe2000f8e000e */
[----:B------:R-:W-:Y:S01]  /*0b00*/  IMAD.MOV.U32 R22, RZ, RZ, c[0x0][0x2b8] ;  /* 0x0000ae00ff167624 */ /* 0x000fe200078e00ff */
[----:B------:R-:W-:Y:S01]  /*0b10*/  UIMAD UR5, UR10, UR5, UR12 ;  /* 0x000000050a0572a4 */ /* 0x000fe2000f8e020c */
[----:B------:R-:W-:-:S02]  /*0b20*/  IMAD R47, R224, R44, -0x30 ;  /* 0xffffffd0e02f7424 */ /* 0x000fc400078e022c */
[----:B------:R-:W-:Y:S01]  /*0b30*/  IMAD.MOV.U32 R222, RZ, RZ, RZ ;  /* 0x000000ffffde7224 */ /* 0x000fe200078e00ff */
[----:B------:R-:W-:Y:S01]  /*0b40*/  UIADD3 UR5, UR15, UR5, URZ ;  /* 0x000000050f057290 */ /* 0x000fe2000fffe03f */
[----:B------:R-:W-:Y:S02]  /*0b50*/  ISETP.NE.AND P5, PT, R22, 0x1, PT ;  /* 0x000000011600780c */ /* 0x000fe40003fa5270 */
[----:B--2---:R-:W-:Y:S01]  /*0b60*/  LEA.HI R2, R18, R53, RZ, 0x2 ;  /* 0x0000003512027211 */ /* 0x004fe200078f10ff */
[----:B------:R-:W-:Y:S02]  /*0b70*/  IMAD.U32 R3, RZ, RZ, UR15 ;  /* 0x0000000fff037e24 */ /* 0x000fe4000f8e00ff */
[----:B------:R-:W-:Y:S01]  /*0b80*/  IMAD.U32 R3, RZ, RZ, UR5 ;  /* 0x00000005ff037e24 */ /* 0x000fe2000f8e00ff */
[----:B------:R-:W-:Y:S01]  /*0b90*/  LOP3.LUT R0, R2, 0xfffffffc, RZ, 0xc0, !PT ;  /* 0xfffffffc02007812 */ /* 0x000fe200078ec0ff */
[----:B------:R-:W-:Y:S01]  /*0ba0*/  ULDC.64 UR4, c[0x0][0x2b0] ;  /* 0x0000ac0000047ab9 */ /* 0x000fe20000000a00 */
[----:B------:R-:W-:Y:S01]  /*0bb0*/  SHF.R.S32.HI R21, RZ, 0x2, R2 ;  /* 0x00000002ff157819 */ /* 0x000fe20000011402 */
[----:B------:R-:W-:-:S02]  /*0bc0*/  IMAD.U32 R2, RZ, RZ, UR14 ;  /* 0x0000000eff027e24 */ /* 0x000fc4000f8e00ff */
[----:B------:R-:W-:Y:S02]  /*0bd0*/  IMAD.IADD R45, R53, 0x1, -R0 ;  /* 0x00000001352d7824 */ /* 0x000fe400078e0a00 */
[C-C-:B------:R-:W-:Y:S02]  /*0be0*/  IMAD.IADD R14, R164.reuse, 0x1, R21.reuse ;  /* 0x00000001a40e7824 */ /* 0x140fe400078e0215 */
[C---:B------:R-:W-:Y:S02]  /*0bf0*/  IMAD R31, R45.reuse, 0x20, R21 ;  /* 0x000000202d1f7824 */ /* 0x040fe400078e0215 */
[----:B------:R-:W-:Y:S02]  /*0c00*/  IMAD.SHL.U32 R227, R45, 0x8, RZ ;  /* 0x000000082de37824 */ /* 0x000fe400078e00ff */
[----:B------:R-:W-:Y:S01]  /*0c10*/  IMAD.IADD R5, R164, 0x1, R31 ;  /* 0x00000001a4057824 */ /* 0x000fe200078e021f */
[----:B---3--:R2:W3:Y:S03]  /*0c20*/  @P2 R2UR UR11, R8 ;  /* 0x00000000080b23c2 */ /* 0x0084e600000e0000 */
[----:B------:R-:W-:Y:S01]  /*0c30*/  @P1 IMAD.HI.U32 R0, R5, c[0x0][0x2c8], RZ ;  /* 0x0000b20005001a27 */ /* 0x000fe200078e00ff */
[C---:B------:R-:W-:Y:S01]  /*0c40*/  IADD3 R35, R227.reuse, 0x20, RZ ;  /* 0x00000020e3237810 */ /* 0x040fe20007ffe0ff */
[----:B---3--:R-:W-:Y:S01]  /*0c50*/  @!UP0 UMOV UR11, UR10 ;  /* 0x0000000a000b8c82 */ /* 0x008fe20008000000 */
[C---:B------:R-:W-:Y:S01]  /*0c60*/  IADD3 R34, R227.reuse, 0x40, RZ ;  /* 0x00000040e3227810 */ /* 0x040fe20007ffe0ff */
[----:B------:R-:W-:Y:S01]  /*0c70*/  IMAD.MOV.U32 R4, RZ, RZ, R5 ;  /* 0x000000ffff047224 */ /* 0x000fe200078e0005 */
[----:B------:R-:W-:Y:S01]  /*0c80*/  @P1 SHF.R.U32.HI R4, RZ, c[0x0][0x2cc], R0 ;  /* 0x0000b300ff041a19 */ /* 0x000fe20000011600 */
[----:B------:R-:W-:Y:S01]  /*0c90*/  USHF.R.S32.HI UR10, URZ, 0x1f, UR11 ;  /* 0x0000001f3f0a7899 */ /* 0x000fe2000801140b */
[----:B------:R-:W-:Y:S01]  /*0ca0*/  ISETP.GE.AND P2, PT, R227, c[0x0][0x198], PT ;  /* 0x00006600e3007a0c */ /* 0x000fe20003f46270 */
[----:B------:R-:W-:Y:S01]  /*0cb0*/  UIMAD.WIDE.U32 UR12, UR11, UR4, URZ ;  /* 0x000000040b0c72a5 */ /* 0x000fe2000f8e003f */
[--C-:B------:R-:W-:Y:S01]  /*0cc0*/  SHF.R.S32.HI R6, RZ, 0x1f, R4.reuse ;  /* 0x0000001fff067819 */ /* 0x100fe20000011404 */
[----:B------:R-:W-:Y:S01]  /*0cd0*/  IMAD.MOV R0, RZ, RZ, -R4 ;  /* 0x000000ffff007224 */ /* 0x000fe200078e0a04 */
[----:B------:R-:W-:Y:S01]  /*0ce0*/  ISETP.GE.AND P3, PT, R35, c[0x0][0x198], PT ;  /* 0x0000660023007a0c */ /* 0x000fe20003f66270 */
[----:B------:R-:W-:Y:S01]  /*0cf0*/  IMAD.WIDE.U32 R2, R4, c[0x0][0x1b0], R2 ;  /* 0x00006c0004027a25 */ /* 0x000fe200078e0002 */
[----:B------:R-:W-:Y:S01]  /*0d00*/  ISETP.GE.AND P4, PT, R34, c[0x0][0x198], PT ;  /* 0x0000660022007a0c */ /* 0x000fe20003f86270 */
[----:B------:R-:W-:Y:S01]  /*0d10*/  UIMAD UR10, UR10, UR4, URZ ;  /* 0x000000040a0a72a4 */ /* 0x000fe2000f8e023f */
[----:B------:R-:W-:Y:S01]  /*0d20*/  LEA.HI R18, R18, R53, RZ, 0x4 ;  /* 0x0000003512127211 */ /* 0x000fe200078f20ff */
[----:B------:R-:W-:Y:S01]  /*0d30*/  IMAD R0, R0, c[0x0][0x2c4], R5 ;  /* 0x0000b10000007a24 */ /* 0x000fe200078e0205 */
[----:B------:R-:W-:Y:S01]  /*0d40*/  STL [R1+0x18], R31 ;  /* 0x0000181f01007387 */ /* 0x000fe20000100800 */
[----:B------:R-:W-:Y:S01]  /*0d50*/  IMAD R6, R6, c[0x0][0x1b0], RZ ;  /* 0x00006c0006067a24 */ /* 0x000fe200078e02ff */
[----:B------:R-:W-:-:S02]  /*0d60*/  UIMAD UR10, UR11, UR5, UR10 ;  /* 0x000000050b0a72a4 */ /* 0x000fc4000f8e020a */
[----:B------:R-:W-:Y:S01]  /*0d70*/  SHF.R.S32.HI R5, RZ, 0x1f, R0 ;  /* 0x0000001fff057819 */ /* 0x000fe20000011400 */
[----:B------:R-:W-:Y:S01]  /*0d80*/  IMAD R4, R4, c[0x0][0x1b4], R6 ;  /* 0x00006d0004047a24 */ /* 0x000fe200078e0206 */
[----:B------:R-:W-:Y:S02]  /*0d90*/  UIADD3 UR10, UR13, UR10, URZ ;  /* 0x0000000a0d0a7290 */ /* 0x000fe4000fffe03f */
[----:B------:R-:W-:Y:S01]  /*0da0*/  ULDC.64 UR4, c[0x0][0x1e8] ;  /* 0x00007a0000047ab9 */ /* 0x000fe20000000a00 */
[----:B------:R-:W-:Y:S02]  /*0db0*/  IMAD.IADD R3, R3, 0x1, R4 ;  /* 0x0000000103037824 */ /* 0x000fe400078e0204 */
[----:B------:R-:W-:Y:S02]  /*0dc0*/  IMAD R4, R5, c[0x0][0x1a8], RZ ;  /* 0x00006a0005047a24 */ /* 0x000fe400078e02ff */
[----:B------:R-:W-:Y:S02]  /*0dd0*/  IMAD.SHL.U32 R5, R19, 0x40, RZ ;  /* 0x0000004013057824 */ /* 0x000fe400078e00ff */
[----:B------:R-:W-:-:S02]  /*0de0*/  IMAD R6, R0, c[0x0][0x1ac], R4 ;  /* 0x00006b0000067a24 */ /* 0x000fc400078e0204 */
[----:B------:R-:W-:Y:S01]  /*0df0*/  IMAD.WIDE.U32 R2, R0, c[0x0][0x1a8], R2 ;  /* 0x00006a0000027a25 */ /* 0x000fe200078e0002 */
[----:B------:R-:W-:-:S04]  /*0e00*/  LOP3.LUT R0, R5, 0xc0, RZ, 0xc0, !PT ;  /* 0x000000c005007812 */ /* 0x000fc800078ec0ff */
[----:B------:R-:W-:Y:S02]  /*0e10*/  SHF.R.U32.HI R5, RZ, 0x3, R0 ;  /* 0x00000003ff057819 */ /* 0x000fe40000011600 */
[----:B------:R-:W-:Y:S01]  /*0e20*/  LOP3.LUT R4, R0, 0x18, R227, 0xf8, !PT ;  /* 0x0000001800047812 */ /* 0x000fe200078ef8e3 */
[----:B------:R-:W-:Y:S01]  /*0e30*/  IMAD.IADD R0, R3, 0x1, R6 ;  /* 0x0000000103007824 */ /* 0x000fe200078e0206 */
[C---:B------:R-:W-:Y:S02]  /*0e40*/  LEA R13, P0, R2.reuse, c[0x0][0x160], 0x1 ;  /* 0x00005800020d7a11 */ /* 0x040fe400078008ff */
[----:B------:R-:W-:Y:S02]  /*0e50*/  LEA.HI R6, R21, R21, RZ, 0x1 ;  /* 0x0000001515067211 */ /* 0x000fe400078f08ff */
[----:B------:R-:W-:Y:S02]  /*0e60*/  LEA.HI.X R12, R2, c[0x0][0x164], R0, 0x1, P0 ;  /* 0x00005900020c7a11 */ /* 0x000fe400000f0c00 */
[----:B------:R-:W-:-:S02]  /*0e70*/  LOP3.LUT R0, R6, 0x7fffffe, RZ, 0xc0, !PT ;  /* 0x07fffffe06007812 */ /* 0x000fc400078ec0ff */
[----:B------:R-:W-:Y:S01]  /*0e80*/  SHFL.IDX PT, R6, R13, RZ, 0x1c1f ;  /* 0x001c1fff0d067589 */ /* 0x000fe200000e0000 */
[----:B------:R-:W-:Y:S02]  /*0e90*/  IADD3 R2, R14, 0x20, RZ ;  /* 0x000000200e027810 */ /* 0x000fe40007ffe0ff */
[----:B------:R-:W-:Y:S01]  /*0ea0*/  IMAD.IADD R0, R21, 0x1, -R0 ;  /* 0x0000000115007824 */ /* 0x000fe200078e0a00 */
[----:B------:R-:W3:Y:S01]  /*0eb0*/  SHFL.IDX PT, R7, R12, RZ, 0x1c1f ;  /* 0x001c1fff0c077589 */ /* 0x000ee200000e0000 */
[----:B------:R-:W-:Y:S02]  /*0ec0*/  LOP3.LUT R3, R4, R5, RZ, 0x3c, !PT ;  /* 0x0000000504037212 */ /* 0x000fe400078e3cff */
[----:B------:R-:W-:Y:S01]  /*0ed0*/  IMAD R0, R124, 0x8, R0 ;  /* 0x000000087c007824 */ /* 0x000fe200078e0200 */
[----:B------:R-:W-:Y:S01]  /*0ee0*/  SHFL.IDX PT, R4, R13, 0x1, 0x1c1f ;  /* 0x003c1f000d047f89 */ /* 0x000fe200000e0000 */
[-C--:B------:R-:W-:Y:S02]  /*0ef0*/  ISETP.GE.AND P1, PT, R2, R15.reuse, PT ;  /* 0x0000000f0200720c */ /* 0x080fe40003f26270 */
[----:B------:R-:W-:Y:S01]  /*0f00*/  ISETP.GE.AND P0, PT, R14, R15, PT ;  /* 0x0000000f0e00720c */ /* 0x000fe20003f06270 */
[----:B------:R-:W4:Y:S01]  /*0f10*/  SHFL.IDX PT, R5, R12, 0x1, 0x1c1f ;  /* 0x003c1f000c057f89 */ /* 0x000f2200000e0000 */
[----:B------:R-:W-:Y:S01]  /*0f20*/  SHF.R.S32.HI R2, RZ, 0x1f, R35 ;  /* 0x0000001fff027819 */ /* 0x000fe20000011423 */
[----:B------:R-:W-:Y:S01]  /*0f30*/  IMAD.U32 R3, R0, 0x20, R3 ;  /* 0x0000002000037824 */ /* 0x000fe200078e0003 */
[----:B------:R-:W-:-:S02]  /*0f40*/  SHF.R.S32.HI R0, RZ, 0x1f, R34 ;  /* 0x0000001fff007819 */ /* 0x000fc40000011422 */
[----:B------:R-:W-:Y:S01]  /*0f50*/  LEA.HI R2, R2, R35, RZ, 0x3 ;  /* 0x0000002302027211 */ /* 0x000fe200078f18ff */
[----:B------:R-:W-:Y:S01]  /*0f60*/  IMAD.SHL.U32 R223, R3, 0x2, RZ ;  /* 0x0000000203df7824 */ /* 0x000fe200078e00ff */
[----:B------:R-:W-:Y:S01]  /*0f70*/  LEA.HI R0, R0, R34, RZ, 0x3 ;  /* 0x0000002200007211 */ /* 0x000fe200078f18ff */
[----:B------:R-:W-:Y:S01]  /*0f80*/  SHFL.IDX PT, R3, R12, 0x2, 0x1c1f ;  /* 0x005c1f000c037f89 */ /* 0x000fe200000e0000 */
[----:B------:R-:W-:Y:S02]  /*0f90*/  LOP3.LUT R33, R2, 0xfffffff8, RZ, 0xc0, !PT ;  /* 0xfffffff802217812 */ /* 0x000fe400078ec0ff */
[----:B------:R-:W-:Y:S01]  /*0fa0*/  LOP3.LUT R32, R0, 0xfffffff8, RZ, 0xc0, !PT ;  /* 0xfffffff800207812 */ /* 0x000fe200078ec0ff */
[----:B------:R-:W5:Y:S01]  /*0fb0*/  SHFL.IDX PT, R2, R13, 0x2, 0x1c1f ;  /* 0x005c1f000d027f89 */ /* 0x000f6200000e0000 */
[----:B------:R-:W-:Y:S01]  /*0fc0*/  IADD3 R0, R14, 0x40, RZ ;  /* 0x000000400e007810 */ /* 0x000fe20007ffe0ff */
[----:B---3--:R-:W-:-:S04]  /*0fd0*/  @!P0 IMAD.WIDE R10, R227, 0x2, R6 ;  /* 0x00000002e30a8825 */ /* 0x008fc800078e0206 */
[--C-:B--2---:R-:W-:Y:S01]  /*0fe0*/  @!P0 IMAD.WIDE R8, R33, 0x2, R6.reuse ;  /* 0x0000000221088825 */ /* 0x104fe200078e0206 */
[----:B------:R2:W-:Y:S03]  /*0ff0*/  @!P0 LDGSTS.E.BYPASS.LTC128B.128 [R223+0x6080], [R10.64], !P2 ;  /* 0x060800000adf8fae */ /* 0x0005e6000d101d48 */
[----:B------:R-:W-:Y:S01]  /*1000*/  @!P0 IMAD.WIDE R6, R32, 0x2, R6 ;  /* 0x0000000220068825 */ /* 0x000fe200078e0206 */
[----:B------:R4:W-:Y:S04]  /*1010*/  @!P0 LDGSTS.E.BYPASS.LTC128B.128 [R223+0x8080], [R8.64], !P3 ;  /* 0x0808000008df8fae */ /* 0x0009e8000d901d48 */
[----:B------:R3:W-:Y:S01]  /*1020*/  @!P0 LDGSTS.E.BYPASS.LTC128B.128 [R223+0xa080], [R6.64], !P4 ;  /* 0x0a08000006df8fae */ /* 0x0007e2000e101d48 */
[----:B------:R-:W-:-:S02]  /*1030*/  ISETP.GE.AND P0, PT, R0, R15, PT ;  /* 0x0000000f0000720c */ /* 0x000fc40003f06270 */
[----:B------:R-:W-:Y:S01]  /*1040*/  IADD3 R0, R14, 0x60, RZ ;  /* 0x000000600e007810 */ /* 0x000fe20007ffe0ff */
[----:B--2---:R-:W-:Y:S04]  /*1050*/  SHFL.IDX PT, R10, R13, 0x3, 0x1c1f ;  /* 0x007c1f000d0a7f89 */ /* 0x004fe800000e0000 */
[----:B------:R-:W2:Y:S01]  /*1060*/  SHFL.IDX PT, R11, R12, 0x3, 0x1c1f ;  /* 0x007c1f000c0b7f89 */ /* 0x000ea200000e0000 */
[----:B----4-:R-:W-:-:S04]  /*1070*/  @!P1 IMAD.WIDE R8, R227, 0x2, R4 ;  /* 0x00000002e3089825 */ /* 0x010fc800078e0204 */
[--C-:B---3--:R-:W-:Y:S01]  /*1080*/  @!P1 IMAD.WIDE R6, R33, 0x2, R4.reuse ;  /* 0x0000000221069825 */ /* 0x108fe200078e0204 */
[----:B------:R3:W-:Y:S03]  /*1090*/  @!P1 LDGSTS.E.BYPASS.LTC128B.128 [R223+0x6880], [R8.64], !P2 ;  /* 0x0688000008df9fae */ /* 0x0007e6000d101d48 */
[----:B------:R-:W-:Y:S01]  /*10a0*/  @!P1 IMAD.WIDE R4, R32, 0x2, R4 ;  /* 0x0000000220049825 */ /* 0x000fe200078e0204 */
[----:B------:R5:W-:Y:S04]  /*10b0*/  @!P1 LDGSTS.E.BYPASS.LTC128B.128 [R223+0x8880], [R6.64], !P3 ;  /* 0x0888000006df9fae */ /* 0x000be8000d901d48 */
[----:B------:R4:W-:Y:S01]  /*10c0*/  @!P1 LDGSTS.E.BYPASS.LTC128B.128 [R223+0xa880], [R4.64], !P4 ;  /* 0x0a88000004df9fae */ /* 0x0009e2000e101d48 */
[----:B------:R-:W-:Y:S01]  /*10d0*/  ISETP.GE.AND P1, PT, R0, R15, PT ;  /* 0x0000000f0000720c */ /* 0x000fe20003f26270 */
[----:B------:R-:W-:-:S02]  /*10e0*/  IMAD.IADD R0, R31, 0x1, R47 ;  /* 0x000000011f007824 */ /* 0x000fc400078e022f */
[----:B-----5:R-:W-:-:S04]  /*10f0*/  @!P0 IMAD.WIDE R6, R227, 0x2, R2 ;  /* 0x00000002e3068825 */ /* 0x020fc800078e0202 */
[--C-:B----4-:R-:W-:Y:S01]  /*1100*/  @!P0 IMAD.WIDE R4, R33, 0x2, R2.reuse ;  /* 0x0000000221048825 */ /* 0x110fe200078e0202 */
[----:B------:R4:W-:Y:S03]  /*1110*/  @!P0 LDGSTS.E.BYPASS.LTC128B.128 [R223+0x7080], [R6.64], !P2 ;  /* 0x0708000006df8fae */ /* 0x0009e6000d101d48 */
[----:B------:R-:W-:Y:S01]  /*1120*/  @!P0 IMAD.WIDE R2, R32, 0x2, R2 ;  /* 0x0000000220028825 */ /* 0x000fe200078e0202 */
[----:B------:R2:W-:Y:S04]  /*1130*/  @!P0 LDGSTS.E.BYPASS.LTC128B.128 [R223+0x9080], [R4.64], !P3 ;  /* 0x0908000004df8fae */ /* 0x0005e8000d901d48 */
[----:B------:R5:W-:Y:S01]  /*1140*/  @!P0 LDGSTS.E.BYPASS.LTC128B.128 [R223+0xb080], [R2.64], !P4 ;  /* 0x0b08000002df8fae */ /* 0x000be2000e101d48 */
[----:B------:R-:W-:-:S04]  /*1150*/  ISETP.GE.AND P0, PT, R0, R17, PT ;  /* 0x000000110000720c */ /* 0x000fc80003f06270 */
[----:B------:R-:W-:Y:S01]  /*1160*/  ISETP.GT.OR P0, PT, R31, 0x2f, P0 ;  /* 0x0000002f1f00780c */ /* 0x000fe20000704670 */
[----:B----4-:R-:W-:Y:S02]  /*1170*/  IMAD.IADD R7, R0, 0x1, R16 ;  /* 0x0000000100077824 */ /* 0x010fe400078e0210 */
[----:B--2---:R-:W-:-:S04]  /*1180*/  @!P1 IMAD.WIDE R4, R32, 0x2, R10 ;  /* 0x0000000220049825 */ /* 0x004fc800078e020a */
[----:B-----5:R-:W-:-:S04]  /*1190*/  @!P1 IMAD.WIDE R2, R227, 0x2, R10 ;  /* 0x00000002e3029825 */ /* 0x020fc800078e020a */
[----:B------:R-:W-:Y:S01]  /*11a0*/  @P5 IMAD.HI.U32 R0, R7, c[0x0][0x2bc], RZ ;  /* 0x0000af0007005a27 */ /* 0x000fe200078e00ff */
[----:B------:R2:W-:Y:S03]  /*11b0*/  @!P1 LDGSTS.E.BYPASS.LTC128B.128 [R223+0x7880], [R2.64], !P2 ;  /* 0x0788000002df9fae */ /* 0x0005e6000d101d48 */
[----:B------:R-:W-:Y:S01]  /*11c0*/  IMAD.MOV.U32 R6, RZ, RZ, R7 ;  /* 0x000000ffff067224 */ /* 0x000fe200078e0007 */
[----:B------:R-:W-:-:S04]  /*11d0*/  @P5 SHF.R.U32.HI R6, RZ, c[0x0][0x2c0], R0 ;  /* 0x0000b000ff065a19 */ /* 0x000fc80000011600 */
[----:B------:R-:W-:Y:S01]  /*11e0*/  @!P0 IADD3 R0, P2, R6, UR12, RZ ;  /* 0x0000000c06008c10 */ /* 0x000fe2000ff5e0ff */
[----:B--2---:R-:W-:-:S05]  /*11f0*/  @!P1 IMAD.WIDE R2, R33, 0x2, R10 ;  /* 0x0000000221029825 */ /* 0x004fca00078e020a */
[----:B------:R2:W-:Y:S04]  /*1200*/  @!P1 LDGSTS.E.BYPASS.LTC128B.128 [R223+0x9880], [R2.64], !P3 ;  /* 0x0988000002df9fae */ /* 0x0005e8000d901d48 */
[----:B------:R4:W-:Y:S04]  /*1210*/  @!P1 LDGSTS.E.BYPASS.LTC128B.128 [R223+0xb880], [R4.64], !P4 ;  /* 0x0b88000004df9fae */ /* 0x0009e8000e101d48 */
[----:B------:R-:W0:Y:S01]  /*1220*/  LDGDEPBAR ;  /* 0x00000000000079af */ /* 0x000e220000000000 */
[----:B--2---:R-:W-:Y:S02]  /*1230*/  @!P0 LEA.HI.X.SX32 R3, R6, UR10, 0x1, P2 ;  /* 0x0000000a06038c11 */ /* 0x004fe400090f0eff */
[----:B------:R-:W-:-:S04]  /*1240*/  @!P0 LEA R2, P2, R0, c[0x0][0x2a0], 0x2 ;  /* 0x0000a80000028a11 */ /* 0x000fc800078410ff */
[----:B------:R-:W-:Y:S01]  /*1250*/  @!P0 LEA.HI.X R3, R0, c[0x0][0x2a4], R3, 0x2, P2 ;  /* 0x0000a90000038a11 */ /* 0x000fe200010f1403 */
[----:B------:R-:W-:Y:S06]  /*1260*/  BAR.SYNC.DEFER_BLOCKING 0x0 ;  /* 0x0000000000007b1d */ /* 0x000fec0000010000 */
[----:B------:R2:W5:Y:S01]  /*1270*/  @!P0 LDG.E R222, [R2.64] ;  /* 0x0000000802de8981 */ /* 0x000562000c1e1900 */
[----:B------:R-:W-:Y:S01]  /*1280*/  IMAD.MOV R0, RZ, RZ, -R6 ;  /* 0x000000ffff007224 */ /* 0x000fe200078e0a06 */
[----:B------:R-:W-:Y:S01]  /*1290*/  UIMAD UR11, UR6, UR4, URZ ;  /* 0x00000004060b72a4 */ /* 0x000fe2000f8e023f */
[----:B----4-:R-:W-:Y:S01]  /*12a0*/  LOP3.LUT R5, R18, 0xfffffff0, RZ, 0xc0, !PT ;  /* 0xfffffff012057812 */ /* 0x010fe200078ec0ff */
[----:B------:R-:W-:Y:S01]  /*12b0*/  UIMAD.WIDE.U32 UR16, UR7, UR4, URZ ;  /* 0x00000004071072a5 */ /* 0x000fe2000f8e003f */
[----:B------:R-:W-:Y:S01]  /*12c0*/  IMAD R225, R0, c[0x0][0x2b8], R7 ;  /* 0x0000ae0000e17a24 */ /* 0x000fe200078e0207 */
[----:B------:R-:W-:Y:S01]  /*12d0*/  UIMAD UR5, UR7, UR5, UR11 ;  /* 0x00000005070572a4 */ /* 0x000fe2000f8e020b */
[----:B------:R-:W-:Y:S01]  /*12e0*/  IMAD R44, R224, -0x30, R44 ;  /* 0xffffffd0e02c7824 */ /* 0x000fe200078e022c */
[----:B------:R-:W-:Y:S01]  /*12f0*/  ISETP.GE.AND P3, PT, R227, c[0x0][0x1d4], PT ;  /* 0x00007500e3007a0c */ /* 0x000fe20003f66270 */
[----:B------:R-:W-:Y:S01]  /*1300*/  IMAD.IADD R13, R53, 0x1, -R5 ;  /* 0x00000001350d7824 */ /* 0x000fe200078e0a05 */
[----:B------:R-:W-:Y:S01]  /*1310*/  SHF.R.S32.HI R14, RZ, 0x1f, R225 ;  /* 0x0000001fff0e7819 */ /* 0x000fe200000114e1 */
[----:B------:R-:W-:Y:S01]  /*1320*/  UIADD3 UR14, UR17, UR5, URZ ;  /* 0x00000005110e7290 */ /* 0x000fe2000fffe03f */
[----:B------:R-:W-:Y:S01]  /*1330*/  IMAD.IADD R46, R44, 0x1, R17 ;  /* 0x000000012c2e7824 */ /* 0x000fe200078e0211 */
[----:B------:R-:W-:Y:S01]  /*1340*/  ISETP.GE.AND P6, PT, R35, c[0x0][0x1d4], PT ;  /* 0x0000750023007a0c */ /* 0x000fe20003fc6270 */
[----:B------:R-:W-:Y:S01]  /*1350*/  ULDC.64 UR4, c[0x0][0x210] ;  /* 0x0000840000047ab9 */ /* 0x000fe20000000a00 */
[----:B------:R-:W-:Y:S01]  /*1360*/  IMAD R0, R14, c[0x0][0x1e0], RZ ;  /* 0x000078000e007a24 */ /* 0x000fe200078e02ff */
[----:B------:R-:W-:Y:S01]  /*1370*/  ISETP.GE.AND P5, PT, R34, c[0x0][0x1d4], PT ;  /* 0x0000750022007a0c */ /* 0x000fe20003fa6270 */
[----:B------:R-:W-:Y:S01]  /*1380*/  UIMAD UR11, UR6, UR4, URZ ;  /* 0x00000004060b72a4 */ /* 0x000fe2000f8e023f */
[----:B------:R-:W-:Y:S01]  /*1390*/  IMNMX R7, R46, 0x30, PT ;  /* 0x000000302e077817 */ /* 0x000fe20003800200 */
[----:B------:R-:W-:Y:S01]  /*13a0*/  IMAD R0, R225, c[0x0][0x1e4], R0 ;  /* 0x00007900e1007a24 */ /* 0x000fe200078e0200 */
[----:B------:R-:W-:Y:S01]  /*13b0*/  LEA.HI R15, R13, R13, RZ, 0x1 ;  /* 0x0000000d0d0f7211 */ /* 0x000fe200078f08ff */
[----:B------:R-:W-:Y:S01]  /*13c0*/  UIMAD.WIDE.U32 UR18, UR7, UR4, URZ ;  /* 0x00000004071272a5 */ /* 0x000fe2000f8e003f */
[----:B------:R-:W-:Y:S01]  /*13d0*/  ISETP.GE.AND P2, PT, R35, c[0x0][0x1d4], PT ;  /* 0x0000750023007a0c */ /* 0x000fe20003f46270 */
[----:B------:R-:W-:Y:S01]  /*13e0*/  IMAD.IADD R12, R7, 0x1, -R21 ;  /* 0x00000001070c7824 */ /* 0x000fe200078e0a15 */
[----:B------:R-:W-:Y:S01]  /*13f0*/  UIMAD UR5, UR7, UR5, UR11 ;  /* 0x00000005070572a4 */ /* 0x000fe2000f8e020b */
[----:B--2---:R-:W-:Y:S01]  /*1400*/  IMAD.WIDE.U32 R2, R225, c[0x0][0x1e0], RZ ;  /* 0x00007800e1027a25 */ /* 0x004fe200078e00ff */
[----:B------:R-:W-:Y:S01]  /*1410*/  ISETP.GT.AND P4, PT, R53, 0x3f, PT ;  /* 0x0000003f3500780c */ /* 0x000fe20003f84270 */
[----:B------:R-:W-:Y:S01]  /*1420*/  BSSY B0, `(.L_x_168) ;  /* 0x00000a2000007945 */ /* 0x000fe20003800000 */
[----:B------:R-:W-:Y:S01]  /*1430*/  UIADD3 UR5, UR19, UR5, URZ ;  /* 0x0000000513057290 */ /* 0x000fe2000fffe03f */
[----:B------:R-:W-:Y:S01]  /*1440*/  IMAD.IADD R3, R3, 0x1, R0 ;  /* 0x0000000103037824 */ /* 0x000fe200078e0200 */
[----:B------:R-:W-:-:S02]  /*1450*/  IADD3 R125, R224, -0x1, RZ ;  /* 0xffffffffe07d7810 */ /* 0x000fc40007ffe0ff */
[----:B-1---5:R-:W-:Y:S01]  /*1460*/  SHF.R.S32.HI R16, RZ, 0x1f, R222 ;  /* 0x0000001fff107819 */ /* 0x022fe200000114de */
[----:B------:R-:W-:-:S04]  /*1470*/  IMAD.WIDE.U32 R2, R222, c[0x0][0x1f0], R2 ;  /* 0x00007c00de027a25 */ /* 0x000fc800078e0002 */
[----:B------:R-:W-:-:S04]  /*1480*/  IMAD R0, R16, c[0x0][0x1f0], RZ ;  /* 0x00007c0010007a24 */ /* 0x000fc800078e02ff */
[----:B------:R-:W-:Y:S01]  /*1490*/  IMAD R4, R222, c[0x0][0x1f4], R0 ;  /* 0x00007d00de047a24 */ /* 0x000fe200078e0200 */
[----:B------:R-:W-:-:S04]  /*14a0*/  IADD3 R0, P0, R2, UR16, RZ ;  /* 0x0000001002007c10 */ /* 0x000fc8000ff1e0ff */
[----:B------:R-:W-:Y:S02]  /*14b0*/  IADD3.X R2, R3, UR14, R4, P0, !PT ;  /* 0x0000000e03027c10 */ /* 0x000fe400087fe404 */
[C---:B------:R-:W-:Y:S02]  /*14c0*/  LEA R6, P0, R0.reuse, c[0x0][0x1c8], 0x1 ;  /* 0x0000720000067a11 */ /* 0x040fe400078008ff */
[--C-:B------:R-:W-:Y:S02]  /*14d0*/  SHF.R.S32.HI R4, RZ, 0x1, R15.reuse ;  /* 0x00000001ff047819 */ /* 0x100fe4000001140f */
[----:B------:R-:W-:Y:S02]  /*14e0*/  LEA.HI.X R5, R0, c[0x0][0x1cc], R2, 0x1, P0 ;  /* 0x0000730000057a11 */ /* 0x000fe400000f0c02 */
[----:B------:R-:W-:Y:S01]  /*14f0*/  SHFL.IDX PT, R2, R6, RZ, 0x1c1f ;  /* 0x001c1fff06027589 */ /* 0x000fe200000e0000 */
[----:B------:R-:W-:Y:S02]  /*1500*/  ISETP.GE.AND P0, PT, R12, 0x1, PT ;  /* 0x000000010c00780c */ /* 0x000fe40003f06270 */
[----:B------:R-:W-:Y:S01]  /*1510*/  SHF.R.S32.HI R0, RZ, 0x1f, R15 ;  /* 0x0000001fff007819 */ /* 0x000fe2000001140f */
[----:B------:R-:W1:Y:S03]  /*1520*/  SHFL.IDX PT, R3, R5, RZ, 0x1c1f ;  /* 0x001c1fff05037589 */ /* 0x000e6600000e0000 */
[----:B------:R-:W-:Y:S01]  /*1530*/  LEA.HI R0, R0, R4, RZ, 0x2 ;  /* 0x0000000400007211 */ /* 0x000fe200078f10ff */
[----:B------:R-:W-:Y:S03]  /*1540*/  SHFL.IDX PT, R6, R6, 0x1, 0x1c1f ;  /* 0x003c1f0006067f89 */ /* 0x000fe600000e0000 */
[----:B------:R-:W-:Y:S01]  /*1550*/  LOP3.LUT R0, R0, 0xfffffffc, RZ, 0xc0, !PT ;  /* 0xfffffffc00007812 */ /* 0x000fe200078ec0ff */
[----:B------:R2:W4:Y:S04]  /*1560*/  SHFL.IDX PT, R7, R5, 0x1, 0x1c1f ;  /* 0x003c1f0005077f89 */ /* 0x00052800000e0000 */
[----:B------:R-:W-:-:S02]  /*1570*/  IMAD.IADD R17, R4, 0x1, -R0 ;  /* 0x0000000104117824 */ /* 0x000fc400078e0a00 */
[----:B------:R-:W-:Y:S02]  /*1580*/  IMAD R0, R14, c[0x0][0x208], RZ ;  /* 0x000082000e007a24 */ /* 0x000fe400078e02ff */
[----:B------:R-:W-:Y:S01]  /*1590*/  IMAD.MOV.U32 R4, RZ, RZ, 0x10 ;  /* 0x00000010ff047424 */ /* 0x000fe200078e00ff */
[----:B------:R-:W-:Y:S01]  /*15a0*/  LOP3.LUT P1, RZ, R17, 0x2, RZ, 0xc0, !PT ;  /* 0x0000000211ff7812 */ /* 0x000fe2000782c0ff */
[----:B------:R-:W-:-:S03]  /*15b0*/  IMAD R0, R225, c[0x0][0x20c], R0 ;  /* 0x00008300e1007a24 */ /* 0x000fc600078e0200 */
[----:B------:R-:W-:Y:S02]  /*15c0*/  SEL R4, R4, 0xfffffff0, !P1 ;  /* 0xfffffff004047807 */ /* 0x000fe40004800000 */
[----:B------:R-:W-:Y:S01]  /*15d0*/  ISETP.GE.AND P1, PT, R34, c[0x0][0x1d4], PT ;  /* 0x0000750022007a0c */ /* 0x000fe20003f26270 */
[----:B-1----:R-:W-:-:S04]  /*15e0*/  @P0 IMAD.WIDE R10, R227, 0x2, R2 ;  /* 0x00000002e30a0825 */ /* 0x002fc800078e0202 */
[--C-:B---3--:R-:W-:Y:S01]  /*15f0*/  @P0 IMAD.WIDE R8, R33, 0x2, R2.reuse ;  /* 0x0000000221080825 */ /* 0x108fe200078e0202 */
[----:B------:R4:W-:Y:S01]  /*1600*/  @P0 LDGSTS.E.BYPASS.LTC128B.128 [R223+0x3c80], [R10.64], !P3 ;  /* 0x03c800000adf0fae */ /* 0x0009e2000d901d48 */
[----:B--2---:R-:W-:Y:S02]  /*1610*/  LOP3.LUT R5, R20, 0xfffffff8, RZ, 0xc0, !PT ;  /* 0xfffffff814057812 */ /* 0x004fe400078ec0ff */
[----:B------:R-:W-:Y:S01]  /*1620*/  @P0 IMAD.WIDE R2, R32, 0x2, R2 ;  /* 0x0000000220020825 */ /* 0x000fe200078e0202 */
[----:B------:R1:W-:Y:S04]  /*1630*/  @P0 LDGSTS.E.BYPASS.LTC128B.128 [R223+0x4880], [R8.64], !P6 ;  /* 0x0488000008df0fae */ /* 0x0003e8000f101d48 */
[----:B------:R2:W-:Y:S01]  /*1640*/  @P0 LDGSTS.E.BYPASS.LTC128B.128 [R223+0x5480], [R2.64], !P5 ;  /* 0x0548000002df0fae */ /* 0x0005e2000e901d48 */
[----:B------:R-:W-:-:S13]  /*1650*/  ISETP.GT.AND P0, PT, R12, 0x20, PT ;  /* 0x000000200c00780c */ /* 0x000fda0003f04270 */
[----:B----4-:R-:W-:-:S04]  /*1660*/  @P0 IMAD.WIDE R10, R227, 0x2, R6 ;  /* 0x00000002e30a0825 */ /* 0x010fc800078e0206 */
[--C-:B-1----:R-:W-:Y:S01]  /*1670*/  @P0 IMAD.WIDE R8, R33, 0x2, R6.reuse ;  /* 0x0000000221080825 */ /* 0x102fe200078e0206 */
[----:B------:R1:W-:Y:S01]  /*1680*/  @P0 LDGSTS.E.BYPASS.LTC128B.128 [R223+0x4480], [R10.64], !P3 ;  /* 0x044800000adf0fae */ /* 0x0003e2000d901d48 */
[----:B------:R-:W-:Y:S02]  /*1690*/  ISETP.GE.AND P3, PT, R227, c[0x0][0x1d4], PT ;  /* 0x00007500e3007a0c */ /* 0x000fe40003f66270 */
[----:B--2---:R-:W-:Y:S01]  /*16a0*/  IMAD.WIDE.U32 R2, R225, c[0x0][0x208], RZ ;  /* 0x00008200e1027a25 */ /* 0x004fe200078e00ff */
[----:B------:R2:W-:Y:S03]  /*16b0*/  @P0 LDGSTS.E.BYPASS.LTC128B.128 [R223+0x5080], [R8.64], !P6 ;  /* 0x0508000008df0fae */ /* 0x0005e6000f101d48 */
[----:B------:R-:W-:-:S04]  /*16c0*/  @P0 IMAD.WIDE R6, R32, 0x2, R6 ;  /* 0x0000000220060825 */ /* 0x000fc800078e0206 */
[----:B------:R-:W-:Y:S01]  /*16d0*/  IMAD.IADD R3, R3, 0x1, R0 ;  /* 0x0000000103037824 */ /* 0x000fe200078e0200 */
[----:B------:R3:W-:Y:S01]  /*16e0*/  @P0 LDGSTS.E.BYPASS.LTC128B.128 [R223+0x5c80], [R6.64], !P5 ;  /* 0x05c8000006df0fae */ /* 0x0007e2000e901d48 */
[----:B------:R-:W-:Y:S02]  /*16f0*/  IMAD R0, R16, c[0x0][0x218], RZ ;  /* 0x0000860010007a24 */ /* 0x000fe400078e02ff */
[----:B------:R-:W-:Y:S01]  /*1700*/  IMAD.WIDE.U32 R2, R222, c[0x0][0x218], R2 ;  /* 0x00008600de027a25 */ /* 0x000fe200078e0002 */
[----:B------:R-:W0:Y:S01]  /*1710*/  LDGDEPBAR ;  /* 0x00000000000079af */ /* 0x000e220000000000 */
[----:B--2---:R-:W-:-:S04]  /*1720*/  SHF.R.S32.HI R9, RZ, 0x4, R18 ;  /* 0x00000004ff097819 */ /* 0x004fc80000011412 */
[----:B---3--:R-:W-:Y:S01]  /*1730*/  LEA.HI R6, R18, R9, RZ, 0x1 ;  /* 0x0000000912067211 */ /* 0x008fe200078f08ff */
[----:B------:R-:W-:Y:S01]  /*1740*/  IMAD.IADD R7, R53, 0x1, -R5 ;  /* 0x0000000135077824 */ /* 0x000fe200078e0a05 */
[----:B------:R-:W-:-:S04]  /*1750*/  DEPBAR.LE SB0, 0x1 ;  /* 0x000080400000791a */ /* 0x000fc80000000000 */
[----:B------:R-:W-:Y:S01]  /*1760*/  LOP3.LUT R8, R6, 0xfffffffe, RZ, 0xc0, !PT ;  /* 0xfffffffe06087812 */ /* 0x000fe200078ec0ff */
[----:B------:R-:W-:Y:S01]  /*1770*/  IMAD R5, R222, c[0x0][0x21c], R0 ;  /* 0x00008700de057a24 */ /* 0x000fe200078e0200 */
[----:B------:R-:W-:Y:S01]  /*1780*/  IADD3 R6, P0, R2, UR18, RZ ;  /* 0x0000001202067c10 */ /* 0x000fe2000ff1e0ff */
[----:B------:R-:W-:-:S04]  /*1790*/  DEPBAR.LE SB0, 0x0 ;  /* 0x000080000000791a */ /* 0x000fc80000000000 */
[----:B------:R-:W-:Y:S01]  /*17a0*/  LEA.HI R0, R7, R7, RZ, 0x1 ;  /* 0x0000000707007211 */ /* 0x000fe200078f08ff */
[----:B------:R-:W-:Y:S01]  /*17b0*/  IMAD.IADD R8, R9, 0x1, -R8 ;  /* 0x0000000109087824 */ /* 0x000fe200078e0a08 */
[----:B------:R-:W-:Y:S02]  /*17c0*/  IADD3.X R5, R3, UR5, R5, P0, !PT ;  /* 0x0000000503057c10 */ /* 0x000fe400087fe405 */
[----:B------:R-:W-:Y:S01]  /*17d0*/  LOP3.LUT R2, R0, 0x3fffffe, RZ, 0xc0, !PT ;  /* 0x03fffffe00027812 */ /* 0x000fe200078ec0ff */
[----:B------:R-:W-:Y:S01]  /*17e0*/  BAR.SYNC.DEFER_BLOCKING 0x0 ;  /* 0x0000000000007b1d */ /* 0x000fe20000010000 */
[C---:B------:R-:W-:Y:S02]  /*17f0*/  LEA R30, P0, R6.reuse, c[0x0][0x1f8], 0x1 ;  /* 0x00007e00061e7a11 */ /* 0x040fe400078008ff */
[----:B------:R-:W-:Y:S01]  /*1800*/  SHF.R.S32.HI R0, RZ, 0x1, R0 ;  /* 0x00000001ff007819 */ /* 0x000fe20000011400 */
[----:B------:R-:W-:Y:S01]  /*1810*/  IMAD.IADD R2, R7, 0x1, -R2 ;  /* 0x0000000107027824 */ /* 0x000fe200078e0a02 */
[----:B------:R-:W-:Y:S01]  /*1820*/  LOP3.LUT R3, R15, 0x7fffffe, RZ, 0xc0, !PT ;  /* 0x07fffffe0f037812 */ /* 0x000fe200078ec0ff */
[----:B------:R-:W-:Y:S01]  /*1830*/  SHFL.IDX PT, R26, R30, RZ, 0x1c1f ;  /* 0x001c1fff1e1a7589 */ /* 0x000fe200000e0000 */
[----:B------:R-:W-:Y:S01]  /*1840*/  LEA.HI.X R28, R6, c[0x0][0x1fc], R5, 0x1, P0 ;  /* 0x00007f00061c7a11 */ /* 0x000fe200000f0c05 */
[C---:B------:R-:W-:Y:S01]  /*1850*/  IMAD.SHL.U32 R5, R0.reuse, 0x40, RZ ;  /* 0x0000004000057824 */ /* 0x040fe200078e00ff */
[----:B------:R-:W-:Y:S01]  /*1860*/  SHF.R.S32.HI R9, RZ, 0x1f, R13 ;  /* 0x0000001fff097819 */ /* 0x000fe2000001140d */
[----:B------:R-:W-:Y:S01]  /*1870*/  IMAD.IADD R29, R13, 0x1, -R3 ;  /* 0x000000010d1d7824 */ /* 0x000fe200078e0a03 */
[----:B------:R-:W-:Y:S01]  /*1880*/  LOP3.LUT P0, RZ, R0, 0x2, RZ, 0xc0, !PT ;  /* 0x0000000200ff7812 */ /* 0x000fe2000780c0ff */
[----:B------:R-:W-:Y:S01]  /*1890*/  IMAD.SHL.U32 R3, R19, 0x8, RZ ;  /* 0x0000000813037824 */ /* 0x000fe200078e00ff */
[----:B------:R-:W-:Y:S01]  /*18a0*/  LOP3.LUT R0, R5, 0xc0, RZ, 0xc0, !PT ;  /* 0x000000c005007812 */ /* 0x000fe200078ec0ff */
[----:B-1----:R-:W-:Y:S01]  /*18b0*/  IMAD R10, R8, 0x8, R2 ;  /* 0x00000008080a7824 */ /* 0x002fe200078e0202 */
[----:B------:R-:W-:Y:S01]  /*18c0*/  LEA.HI R9, R9, R13, RZ, 0x3 ;  /* 0x0000000d09097211 */ /* 0x000fe200078f18ff */
[----:B------:R-:W-:Y:S01]  /*18d0*/  IMAD.SHL.U32 R5, R17, 0x40, RZ ;  /* 0x0000004011057824 */ /* 0x000fe200078e00ff */
[----:B------:R-:W-:Y:S01]  /*18e0*/  LOP3.LUT R3, R0, 0x8, R3, 0xf8, !PT ;  /* 0x0000000800037812 */ /* 0x000fe200078ef803 */
[----:B------:R-:W-:Y:S01]  /*18f0*/  IMAD.SHL.U32 R6, R8, 0x8, RZ ;  /* 0x0000000808067824 */ /* 0x000fe200078e00ff */
[----:B------:R-:W-:Y:S01]  /*1900*/  SHF.R.U32.HI R2, RZ, 0x3, R0 ;  /* 0x00000003ff027819 */ /* 0x000fe20000011600 */
[----:B------:R-:W-:Y:S01]  /*1910*/  IMAD.SHL.U32 R7, R9, 0x20, RZ ;  /* 0x0000002009077824 */ /* 0x000fe200078e00ff */
[----:B------:R-:W-:Y:S01]  /*1920*/  LOP3.LUT R0, R5, 0xc0, RZ, 0xc0, !PT ;  /* 0x000000c005007812 */ /* 0x000fe200078ec0ff */
[----:B------:R-:W1:Y:S01]  /*1930*/  SHFL.IDX PT, R27, R28, RZ, 0x1c1f ;  /* 0x001c1fff1c1b7589 */ /* 0x000e6200000e0000 */
[----:B------:R-:W-:-:S02]  /*1940*/  LOP3.LUT R2, R3, R2, RZ, 0x3c, !PT ;  /* 0x0000000203027212 */ /* 0x000fc400078e3cff */
[----:B------:R-:W-:Y:S02]  /*1950*/  LOP3.LUT R25, R7, 0xffffff00, RZ, 0xc0, !PT ;  /* 0xffffff0007197812 */ /* 0x000fe400078ec0ff */
[----:B------:R-:W-:Y:S02]  /*1960*/  LOP3.LUT R5, R0, 0x8, R6, 0xf8, !PT ;  /* 0x0000000800057812 */ /* 0x000fe400078ef806 */
[----:B------:R-:W-:Y:S01]  /*1970*/  SHF.R.U32.HI R3, RZ, 0x3, R0 ;  /* 0x00000003ff037819 */ /* 0x000fe20000011600 */
[----:B------:R-:W-:Y:S02]  /*1980*/  IMAD.U32 R0, R10, 0x20, R2 ;  /* 0x000000200a007824 */ /* 0x000fe400078e0002 */
[----:B------:R-:W-:Y:S01]  /*1990*/  IMAD R2, R124, 0x200, R25 ;  /* 0x000002007c027824 */ /* 0x000fe200078e0219 */
[----:B------:R-:W-:Y:S01]  /*19a0*/  LOP3.LUT R3, R5, R3, RZ, 0x3c, !PT ;  /* 0x0000000305037212 */ /* 0x000fe200078e3cff */
[----:B------:R-:W-:Y:S02]  /*19b0*/  IMAD.SHL.U32 R208, R0, 0x2, RZ ;  /* 0x0000000200d07824 */ /* 0x000fe400078e00ff */
[----:B------:R-:W-:-:S02]  /*19c0*/  IMAD R0, R29, 0x20, R2 ;  /* 0x000000201d007824 */ /* 0x000fc400078e0202 */
[----:B------:R-:W-:Y:S01]  /*19d0*/  IMAD.IADD R5, R46, 0x1, -R21 ;  /* 0x000000012e057824 */ /* 0x000fe200078e0a15 */
[C---:B------:R-:W-:Y:S01]  /*19e0*/  IADD3 R2, R208.reuse, 0x3c80, RZ ;  /* 0x00003c80d0027810 */ /* 0x040fe20007ffe0ff */
[----:B------:R-:W-:Y:S01]  /*19f0*/  IMAD.IADD R0, R3, 0x1, R0 ;  /* 0x0000000103007824 */ /* 0x000fe200078e0200 */
[----:B------:R-:W-:Y:S01]  /*1a00*/  IADD3 R213, R208, 0x3ca0, RZ ;  /* 0x00003ca0d0d57810 */ /* 0x000fe20007ffe0ff */
[----:B------:R2:W3:Y:S01]  /*1a10*/  LDSM.16.M88.4 R48, [R208+0x3c80] ;  /* 0x003c8000d030783b */ /* 0x0004e20000000200 */
[----:B------:R-:W-:Y:S01]  /*1a20*/  @P0 IADD3 R213, R2, -0x20, RZ ;  /* 0xffffffe002d50810 */ /* 0x000fe20007ffe0ff */
[----:B------:R-:W-:Y:S01]  /*1a30*/  IMAD.SHL.U32 R211, R0, 0x2, RZ ;  /* 0x0000000200d37824 */ /* 0x000fe200078e00ff */
[----:B------:R-:W-:Y:S01]  /*1a40*/  ISETP.LT.OR P0, PT, R5, 0x1, P3 ;  /* 0x000000010500780c */ /* 0x000fe20001f01670 */
[----:B-1----:R-:W-:Y:S01]  /*1a50*/  IMAD.WIDE R6, R227, 0x2, R26 ;  /* 0x00000002e3067825 */ /* 0x002fe200078e021a */
[----:B------:R2:W1:Y:S01]  /*1a60*/  LDSM.16.M88.4 R40, [R208+0x4080] ;  /* 0x00408000d028783b */ /* 0x0004620000000200 */
[----:B------:R-:W-:-:S02]  /*1a70*/  SHF.R.S32.HI R2, RZ, 0x1f, R32 ;  /* 0x0000001fff027819 */ /* 0x000fc40000011420 */
[----:B------:R-:W-:Y:S01]  /*1a80*/  IMAD R212, R4, 0x2, R211 ;  /* 0x0000000204d47824 */ /* 0x000fe200078e02d3 */
[----:B------:R2:W4:Y:S01]  /*1a90*/  LDSM.16.M88.4 R16, [R211+0x6080] ;  /* 0x00608000d310783b */ /* 0x0005220000000200 */
[----:B------:R-:W-:Y:S01]  /*1aa0*/  IMAD R0, R29, 0x20, R25 ;  /* 0x000000201d007824 */ /* 0x000fe200078e0219 */
[----:B------:R-:W-:Y:S02]  /*1ab0*/  IADD3 R221, R213, 0x400, RZ ;  /* 0x00000400d5dd7810 */ /* 0x000fe40007ffe0ff */
[----:B------:R2:W1:Y:S01]  /*1ac0*/  LDSM.16.M88.4 R12, [R211+0x7080] ;  /* 0x00708000d30c783b */ /* 0x0004620000000200 */
[----:B------:R-:W-:Y:S01]  /*1ad0*/  IMAD.IADD R0, R3, 0x1, R0 ;  /* 0x0000000103007824 */ /* 0x000fe200078e0200 */
[----:B------:R-:W-:Y:S02]  /*1ae0*/  SHF.R.S32.HI R3, RZ, 0x1f, R33 ;  /* 0x0000001fff037819 */ /* 0x000fe40000011421 */
[----:B------:R2:W1:Y:S01]  /*1af0*/  LDSM.16.M88.4 R36, [R208+0x4480] ;  /* 0x00448000d024783b */ /* 0x0004620000000200 */
[----:B------:R-:W-:-:S03]  /*1b00*/  IADD3 R220, R213, 0x800, RZ ;  /* 0x00000800d5dc7810 */ /* 0x000fc60007ffe0ff */
[----:B------:R2:W1:Y:S04]  /*1b10*/  LDSM.16.M88.4 R20, [R212+0x6080] ;  /* 0x00608000d414783b */ /* 0x0004680000000200 */
[----:B------:R2:W1:Y:S04]  /*1b20*/  LDSM.16.M88.4 R8, [R212+0x7080] ;  /* 0x00708000d408783b */ /* 0x0004680000000200 */
[----:B------:R2:W1:Y:S04]  /*1b30*/  LDSM.16.M88.4 R64, [R213] ;  /* 0x00000000d540783b */ /* 0x0004680000000200 */
[----:B------:R2:W1:Y:S04]  /*1b40*/  LDSM.16.M88.4 R76, [R213+0x400] ;  /* 0x00040000d54c783b */ /* 0x0004680000000200 */
[----:B------:R2:W1:Y:S04]  /*1b50*/  LDSM.16.M88.4 R80, [R213+0x800] ;  /* 0x00080000d550783b */ /* 0x0004680000000200 */
[----:B------:R-:W-:Y:S01]  /*1b60*/  @!PT LDS RZ, [RZ] ;  /* 0x00000000fffff984 */ /* 0x000fe20000000800 */
[----:B------:R-:W-:Y:S01]  /*1b70*/  @!PT LDS RZ, [RZ] ;  /* 0x00000000fffff984 */ /* 0x000fe20000000800 */
[----:B------:R-:W-:Y:S01]  /*1b80*/  @!PT LDS RZ, [RZ] ;  /* 0x00000000fffff984 */ /* 0x000fe20000000800 */
[----:B------:R5:W-:Y:S01]  /*1b90*/  LDGSTS.E.BYPASS.LTC128B.128 [R223+0x1880], [R6.64], !P0 ;  /* 0x0188000006df7fae */ /* 0x000be2000c101d48 */
[----:B------:R-:W-:-:S03]  /*1ba0*/  ISETP.LT.OR P0, PT, R5, 0x1, P2 ;  /* 0x000000010500780c */ /* 0x000fc60001701670 */
[----:B------:R2:W-:Y:S04]  /*1bb0*/  STL [R1+0x2c], R3 ;  /* 0x00002c0301007387 */ /* 0x0005e80000100800 */
[----:B------:R2:W-:Y:S01]  /*1bc0*/  STL [R1+0x28], R2 ;  /* 0x0000280201007387 */ /* 0x0005e20000100800 */
[----:B-----5:R-:W-:-:S05]  /*1bd0*/  IMAD.WIDE R6, R33, 0x2, R26 ;  /* 0x0000000221067825 */ /* 0x020fca00078e021a */
[----:B------:R5:W-:Y:S01]  /*1be0*/  LDGSTS.E.BYPASS.LTC128B.128 [R223+0x2480], [R6.64], !P0 ;  /* 0x0248000006df7fae */ /* 0x000be2000c101d48 */
[----:B------:R-:W-:Y:S01]  /*1bf0*/  ISETP.LT.OR P0, PT, R5, 0x1, P1 ;  /* 0x000000010500780c */ /* 0x000fe20000f01670 */
[----:B-----5:R-:W-:-:S12]  /*1c00*/  IMAD.WIDE R6, R32, 0x2, R26 ;  /* 0x0000000220067825 */ /* 0x020fd800078e021a */
[----:B------:R5:W-:Y:S01]  /*1c10*/  LDGSTS.E.BYPASS.LTC128B.128 [R223+0x3080], [R6.64], !P0 ;  /* 0x0308000006df7fae */ /* 0x000be2000c101d48 */
[----:B------:R-:W-:Y:S02]  /*1c20*/  ISETP.GT.AND P0, PT, R31, 0x2f, PT ;  /* 0x0000002f1f00780c */ /* 0x000fe40003f04270 */
[----:B-----5:R-:W-:Y:S01]  /*1c30*/  SHF.R.S32.HI R6, RZ, 0x1f, R227 ;  /* 0x0000001fff067819 */ /* 0x020fe200000114e3 */
[----:B------:R-:W-:Y:S05]  /*1c40*/  @P4 BRA `(.L_x_169) ;  /* 0x000001f000004947 */ /* 0x000fea0003800000 */
[----:B-1234-:R-:W-:Y:S05]  /*1c50*/  BRA.DIV ~URZ, `(.L_x_170) ;  /* 0x00012d527f007947 */ /* 0x01efea000b800000 */
[----:B------:R1:W2:Y:S04]  /*1c60*/  SHFL.IDX PT, R6, R28, 0x1, 0x1c1f ;  /* 0x003c1f001c067f89 */ /* 0x0002a800000e0000 */
[----:B------:R1:W3:Y:S02]  /*1c70*/  SHFL.IDX PT, R2, R30, 0x1, 0x1c1f ;  /* 0x003c1f001e027f89 */ /* 0x0002e400000e0000 */
.L_x_259:
[----:B------:R-:W4:Y:S04]  /*1c80*/  LDL R31, [R1+0x2c] ;  /* 0x00002c00011f7983 */ /* 0x000f280000100800 */
[----:B------:R-:W5:Y:S01]  /*1c90*/  LDL R29, [R1+0x28] ;  /* 0x00002800011d7983 */ /* 0x000f620000100800 */
[----:B------:R-:W-:-:S02]  /*1ca0*/  IADD3 R3, R227, 0x20, RZ ;  /* 0x00000020e3037810 */ /* 0x000fc40007ffe0ff */
[C---:B-1----:R-:W-:Y:S02]  /*1cb0*/  IADD3 R30, R227.reuse, 0x20, RZ ;  /* 0x00000020e31e7810 */ /* 0x042fe40007ffe0ff */
[----:B------:R-:W-:Y:S02]  /*1cc0*/  SHF.R.S32.HI R3, RZ, 0x1f, R3 ;  /* 0x0000001fff037819 */ /* 0x000fe40000011403 */
[----:B------:R-:W-:Y:S02]  /*1cd0*/  IADD3 R7, R227, 0x40, RZ ;  /* 0x00000040e3077810 */ /* 0x000fe40007ffe0ff */
[----:B------:R-:W-:Y:S02]  /*1ce0*/  LEA.HI R3, R3, R30, RZ, 0x3 ;  /* 0x0000001e03037211 */ /* 0x000fe400078f18ff */
[----:B------:R-:W-:Y:S02]  /*1cf0*/  IADD3 R28, R227, 0x40, RZ ;  /* 0x00000040e31c7810 */ /* 0x000fe40007ffe0ff */
[----:B------:R-:W-:-:S02]  /*1d00*/  SHF.R.S32.HI R7, RZ, 0x1f, R7 ;  /* 0x0000001fff077819 */ /* 0x000fc40000011407 */
[----:B---3--:R-:W-:Y:S02]  /*1d10*/  LEA R26, P0, R227, R2, 0x1 ;  /* 0x00000002e31a7211 */ /* 0x008fe400078008ff */
[----:B------:R-:W-:Y:S02]  /*1d20*/  SHF.R.S32.HI R24, RZ, 0x1f, R227 ;  /* 0x0000001fff187819 */ /* 0x000fe400000114e3 */
[----:B------:R-:W-:Y:S02]  /*1d30*/  LOP3.LUT R3, R3, 0xfffffff8, RZ, 0xc0, !PT ;  /* 0xfffffff803037812 */ /* 0x000fe400078ec0ff */
[----:B------:R-:W-:Y:S02]  /*1d40*/  LEA.HI R7, R7, R28, RZ, 0x3 ;  /* 0x0000001c07077211 */ /* 0x000fe400078f18ff */
[----:B--2---:R-:W-:Y:S02]  /*1d50*/  LEA.HI.X R27, R227, R6, R24, 0x1, P0 ;  /* 0x00000006e31b7211 */ /* 0x004fe400000f0c18 */
[----:B------:R-:W-:-:S02]  /*1d60*/  LEA R24, P0, R3, R2, 0x1 ;  /* 0x0000000203187211 */ /* 0x000fc400078008ff */
[----:B------:R-:W-:Y:S02]  /*1d70*/  LOP3.LUT R7, R7, 0xfffffff8, RZ, 0xc0, !PT ;  /* 0xfffffff807077812 */ /* 0x000fe400078ec0ff */
[----:B----4-:R-:W-:Y:S02]  /*1d80*/  LEA.HI.X R25, R3, R6, R31, 0x1, P0 ;  /* 0x0000000603197211 */ /* 0x010fe400000f0c1f */
[----:B------:R-:W-:-:S04]  /*1d90*/  LEA R2, P0, R7, R2, 0x1 ;  /* 0x0000000207027211 */ /* 0x000fc800078008ff */
[----:B-----5:R-:W-:Y:S02]  /*1da0*/  LEA.HI.X R3, R7, R6, R29, 0x1, P0 ;  /* 0x0000000607037211 */ /* 0x020fe400000f0c1d */
[----:B------:R-:W-:-:S13]  /*1db0*/  ISETP.LT.OR P0, PT, R5, 0x21, P3 ;  /* 0x000000210500780c */ /* 0x000fda0001f01670 */
[----:B------:R-:W-:Y:S01]  /*1dc0*/  @!PT LDS RZ, [RZ] ;  /* 0x00000000fffff984 */ /* 0x000fe20000000800 */
[----:B------:R-:W-:Y:S01]  /*1dd0*/  @!PT LDS RZ, [RZ] ;  /* 0x00000000fffff984 */ /* 0x000fe20000000800 */
[----:B------:R-:W-:Y:S01]  /*1de0*/  @!PT LDS RZ, [RZ] ;  /* 0x00000000fffff984 */ /* 0x000fe20000000800 */
[----:B------:R1:W-:Y:S01]  /*1df0*/  LDGSTS.E.BYPASS.LTC128B.128 [R223+0x2080], [R26.64], !P0 ;  /* 0x020800001adf7fae */ /* 0x0003e2000c101d48 */
[----:B------:R-:W-:-:S13]  /*1e00*/  ISETP.LT.OR P0, PT, R5, 0x21, P2 ;  /* 0x000000210500780c */ /* 0x000fda0001701670 */
[----:B------:R1:W-:Y:S01]  /*1e10*/  LDGSTS.E.BYPASS.LTC128B.128 [R223+0x2c80], [R24.64], !P0 ;  /* 0x02c8000018df7fae */ /* 0x0003e2000c101d48 */
[----:B------:R-:W-:-:S13]  /*1e20*/  ISETP.LT.OR P0, PT, R5, 0x21, P1 ;  /* 0x000000210500780c */ /* 0x000fda0000f01670 */
[----:B------:R1:W-:Y:S02]  /*1e30*/  LDGSTS.E.BYPASS.LTC128B.128 [R223+0x3880], [R2.64], !P0 ;  /* 0x0388000002df7fae */ /* 0x0003e4000c101d48 */
.L_x_169:
[----:B-1234-:R-:W-:Y:S05]  /*1e40*/  BSYNC B0 ;  /* 0x0000000000007941 */ /* 0x01efea0003800000 */
.L_x_168:
[----:B------:R-:W2:Y:S01]  /*1e50*/  LDL R242, [R1+0x14] ;  /* 0x0000140001f27983 */ /* 0x000ea20000100800 */
[C---:B------:R-:W-:Y:S02]  /*1e60*/  IADD3 R219, R213.reuse, 0xc00, RZ ;  /* 0x00000c00d5db7810 */ /* 0x040fe40007ffe0ff */
[C---:B------:R-:W-:Y:S01]  /*1e70*/  IADD3 R218, R213.reuse, 0x1000, RZ ;  /* 0x00001000d5da7810 */ /* 0x040fe20007ffe0ff */
[----:B------:R-:W0:Y:S01]  /*1e80*/  LDGDEPBAR ;  /* 0x00000000000079af */ /* 0x000e220000000000 */
[----:B------:R-:W-:Y:S01]  /*1e90*/  WARPSYNC 0xffffffff ;  /* 0xffffffff00007948 */ /* 0x000fe20003800000 */
[----:B------:R-:W-:Y:S01]  /*1ea0*/  HMMA.16816.F32 R56, R12, R48, RZ ;  /* 0x000000300c38723c */ /* 0x000fe200000018ff */
[C---:B------:R-:W-:Y:S02]  /*1eb0*/  IADD3 R217, R213.reuse, 0x1400, RZ ;  /* 0x00001400d5d97810 */ /* 0x040fe40007ffe0ff */
[C---:B------:R-:W-:Y:S02]  /*1ec0*/  IADD3 R216, R213.reuse, 0x1800, RZ ;  /* 0x00001800d5d87810 */ /* 0x040fe40007ffe0ff */
[----:B------:R-:W-:-:S02]  /*1ed0*/  IADD3 R215, R213, 0x1c00, RZ ;  /* 0x00001c00d5d77810 */ /* 0x000fc40007ffe0ff */
[----:B------:R-:W-:Y:S01]  /*1ee0*/  IADD3 R214, R213, 0x2000, RZ ;  /* 0x00002000d5d67810 */ /* 0x000fe20007ffe0ff */
[C---:B------:R-:W-:Y:S08]  /*1ef0*/  HMMA.16816.F32 R32, R12.reuse, R40, RZ ;  /* 0x000000280c20723c */ /* 0x040ff000000018ff */
[C---:B------:R-:W-:Y:S08]  /*1f00*/  HMMA.16816.F32 R24, R12.reuse, R36, RZ ;  /* 0x000000240c18723c */ /* 0x040ff000000018ff */
[C---:B------:R-:W-:Y:S08]  /*1f10*/  HMMA.16816.F32 R52, R12.reuse, R50, RZ ;  /* 0x000000320c34723c */ /* 0x040ff000000018ff */
[C---:B------:R-:W-:Y:S08]  /*1f20*/  HMMA.16816.F32 R28, R12.reuse, R42, RZ ;  /* 0x0000002a0c1c723c */ /* 0x040ff000000018ff */
[----:B------:R-:W-:Y:S08]  /*1f30*/  HMMA.16816.F32 R12, R12, R38, RZ ;  /* 0x000000260c0c723c */ /* 0x000ff000000018ff */
[C---:B------:R-:W-:Y:S08]  /*1f40*/  HMMA.16816.F32 R60, R16.reuse, R48, RZ ;  /* 0x00000030103c723c */ /* 0x040ff000000018ff */
[C---:B------:R-:W-:Y:S08]  /*1f50*/  HMMA.16816.F32 R92, R16.reuse, R50, RZ ;  /* 0x00000032105c723c */ /* 0x040ff000000018ff */
[C---:B------:R-:W-:Y:S08]  /*1f60*/  HMMA.16816.F32 R72, R16.reuse, R40, RZ ;  /* 0x000000281048723c */ /* 0x040ff000000018ff */
[C---:B------:R-:W-:Y:S08]  /*1f70*/  HMMA.16816.F32 R88, R16.reuse, R36, RZ ;  /* 0x000000241058723c */ /* 0x040ff000000018ff */
[C---:B------:R-:W-:Y:S08]  /*1f80*/  HMMA.16816.F32 R40, R16.reuse, R42, RZ ;  /* 0x0000002a1028723c */ /* 0x040ff000000018ff */
[----:B------:R-:W-:Y:S01]  /*1f90*/  HMMA.16816.F32 R100, R16, R38, RZ ;  /* 0x000000261064723c */ /* 0x000fe200000018ff */
[----:B------:R-:W-:Y:S04]  /*1fa0*/  LDSM.16.M88.4 R36, [R208+0x4880] ;  /* 0x00488000d024783b */ /* 0x000fe80000000200 */
[----:B------:R-:W-:Y:S03]  /*1fb0*/  LDSM.16.M88.4 R16, [R208+0x5080] ;  /* 0x00508000d010783b */ /* 0x000fe60000000200 */
[C---:B------:R-:W-:Y:S01]  /*1fc0*/  HMMA.16816.F32 R116, R8.reuse, R64, R56 ;  /* 0x000000400874723c */ /* 0x040fe20000001838 */
[----:B------:R-:W-:Y:S07]  /*1fd0*/  LDSM.16.M88.4 R56, [R213+0x1000] ;  /* 0x00100000d538783b */ /* 0x000fee0000000200 */
[C---:B------:R-:W-:Y:S01]  /*1fe0*/  HMMA.16816.F32 R112, R8.reuse, R76, R32 ;  /* 0x0000004c0870723c */ /* 0x040fe20000001820 */
[----:B------:R-:W-:Y:S07]  /*1ff0*/  LDSM.16.M88.4 R32, [R208+0x4c80] ;  /* 0x004c8000d020783b */ /* 0x000fee0000000200 */
[C---:B------:R-:W-:Y:S01]  /*2000*/  HMMA.16816.F32 R108, R8.reuse, R80, R24 ;  /* 0x00000050086c723c */ /* 0x040fe20000001818 */
[----:B------:R-:W-:Y:S07]  /*2010*/  LDSM.16.M88.4 R24, [R212+0x9080] ;  /* 0x00908000d418783b */ /* 0x000fee0000000200 */
[C---:B------:R-:W-:Y:S08]  /*2020*/  HMMA.16816.F32 R104, R8.reuse, R66, R52 ;  /* 0x000000420868723c */ /* 0x040ff00000001834 */
[C---:B------:R-:W-:Y:S01]  /*2030*/  HMMA.16816.F32 R96, R8.reuse, R78, R28 ;  /* 0x0000004e0860723c */ /* 0x040fe2000000181c */
[----:B------:R-:W-:Y:S07]  /*2040*/  LDSM.16.M88.4 R28, [R212+0x8080] ;  /* 0x00808000d41c783b */ /* 0x000fee0000000200 */
[----:B------:R-:W-:Y:S01]  /*2050*/  HMMA.16816.F32 R84, R8, R82, R12 ;  /* 0x000000520854723c */ /* 0x000fe2000000180c */
[----:B------:R-:W1:Y:S04]  /*2060*/  LDSM.16.M88.4 R8, [R211+0x9080] ;  /* 0x00908000d308783b */ /* 0x000e680000000200 */
[----:B------:R-:W3:Y:S03]  /*2070*/  LDSM.16.M88.4 R12, [R211+0x8080] ;  /* 0x00808000d30c783b */ /* 0x000ee60000000200 */
[C---:B------:R-:W-:Y:S01]  /*2080*/  HMMA.16816.F32 R68, R20.reuse, R64, R60 ;  /* 0x000000401444723c */ /* 0x040fe2000000183c */
[----:B------:R-:W4:Y:S07]  /*2090*/  LDSM.16.M88.4 R60, [R213+0xc00] ;  /* 0x000c0000d53c783b */ /* 0x000f2e0000000200 */
[C---:B------:R-:W-:Y:S01]  /*20a0*/  HMMA.16816.F32 R52, R20.reuse, R66, R92 ;  /* 0x000000421434723c */ /* 0x040fe2000000185c */
[----:B------:R-:W5:Y:S07]  /*20b0*/  LDSM.16.M88.4 R64, [R213+0x1400] ;  /* 0x00140000d540783b */ /* 0x000f6e0000000200 */
[C---:B------:R-:W-:Y:S08]  /*20c0*/  HMMA.16816.F32 R48, R20.reuse, R76, R72 ;  /* 0x0000004c1430723c */ /* 0x040ff00000001848 */
[C---:B------:R-:W-:Y:S08]  /*20d0*/  HMMA.16816.F32 R72, R20.reuse, R80, R88 ;  /* 0x000000501448723c */ /* 0x040ff00000001858 */
[C---:B------:R-:W-:Y:S08]  /*20e0*/  HMMA.16816.F32 R40, R20.reuse, R78, R40 ;  /* 0x0000004e1428723c */ /* 0x040ff00000001828 */
[----:B------:R-:W-:Y:S08]  /*20f0*/  HMMA.16816.F32 R20, R20, R82, R100 ;  /* 0x000000521414723c */ /* 0x000ff00000001864 */
[C---:B-1----:R-:W-:Y:S08]  /*2100*/  HMMA.16816.F32 R112, R8.reuse, R32, R112 ;  /* 0x000000200870723c */ /* 0x042ff00000001870 */
[C---:B------:R-:W-:Y:S08]  /*2110*/  HMMA.16816.F32 R104, R8.reuse, R38, R104 ;  /* 0x000000260868723c */ /* 0x040ff00000001868 */
[C---:B------:R-:W-:Y:S08]  /*2120*/  HMMA.16816.F32 R88, R8.reuse, R36, R116 ;  /* 0x000000240858723c */ /* 0x040ff00000001874 */
[C---:B------:R-:W-:Y:S08]  /*2130*/  HMMA.16816.F32 R108, R8.reuse, R16, R108 ;  /* 0x00000010086c723c */ /* 0x040ff0000000186c */
[----:B------:R-:W-:Y:S08]  /*2140*/  HMMA.16816.F32 R96, R8, R34, R96 ;  /* 0x000000220860723c */ /* 0x000ff00000001860 */
[C---:B---3--:R-:W-:Y:S08]  /*2150*/  HMMA.16816.F32 R80, R12.reuse, R36, R68 ;  /* 0x000000240c50723c */ /* 0x048ff00000001844 */
[----:B------:R-:W-:Y:S01]  /*2160*/  HMMA.16816.F32 R76, R12, R38, R52 ;  /* 0x000000260c4c723c */ /* 0x000fe20000001834 */
[----:B------:R-:W-:Y:S07]  /*2170*/  LDSM.16.M88.4 R52, [R208+0x5480] ;  /* 0x00548000d034783b */ /* 0x000fee0000000200 */
[----:B------:R-:W-:Y:S08]  /*2180*/  HMMA.16816.F32 R84, R8, R18, R84 ;  /* 0x000000120854723c */ /* 0x000ff00000001854 */
[C---:B------:R-:W-:Y:S01]  /*2190*/  HMMA.16816.F32 R36, R12.reuse, R32, R48 ;  /* 0x000000200c24723c */ /* 0x040fe20000001830 */
[----:B------:R-:W-:Y:S07]  /*21a0*/  LDSM.16.M88.4 R48, [R208+0x5880] ;  /* 0x00588000d030783b */ /* 0x000fee0000000200 */
[C---:B------:R-:W-:Y:S01]  /*21b0*/  HMMA.16816.F32 R32, R12.reuse, R34, R40 ;  /* 0x000000220c20723c */ /* 0x040fe20000001828 */
[----:B------:R-:W-:Y:S07]  /*21c0*/  LDSM.16.M88.4 R40, [R208+0x5c80] ;  /* 0x005c8000d028783b */ /* 0x000fee0000000200 */
[C---:B------:R-:W-:Y:S08]  /*21d0*/  HMMA.16816.F32 R8, R12.reuse, R16, R72 ;  /* 0x000000100c08723c */ /* 0x040ff00000001848 */
[----:B------:R-:W-:Y:S01]  /*21e0*/  HMMA.16816.F32 R12, R12, R18, R20 ;  /* 0x000000120c0c723c */ /* 0x000fe20000001814 */
[----:B------:R-:W1:Y:S04]  /*21f0*/  LDSM.16.M88.4 R16, [R211+0xb080] ;  /* 0x00b08000d310783b */ /* 0x000e680000000200 */
[----:B------:R-:W3:Y:S03]  /*2200*/  LDSM.16.M88.4 R20, [R211+0xa080] ;  /* 0x00a08000d314783b */ /* 0x000ee60000000200 */
[----:B----4-:R-:W-:Y:S01]  /*2210*/  HMMA.16816.F32 R68, R24, R62, R104 ;  /* 0x0000003e1844723c */ /* 0x010fe20000001868 */
[----:B--2---:R-:W-:-:S07]  /*2220*/  ISETP.GT.AND P0, PT, R125, R242, PT ;  /* 0x000000f27d00720c */ /* 0x004fce0003f04270 */
[C---:B------:R-:W-:Y:S08]  /*2230*/  HMMA.16816.F32 R116, R24.reuse, R56, R112 ;  /* 0x000000381874723c */ /* 0x040ff00000001870 */
[C---:B------:R-:W-:Y:S08]  /*2240*/  HMMA.16816.F32 R72, R24.reuse, R60, R88 ;  /* 0x0000003c1848723c */ /* 0x040ff00000001858 */
[C---:B------:R-:W-:Y:S08]  /*2250*/  HMMA.16816.F32 R112, R24.reuse, R58, R96 ;  /* 0x0000003a1870723c */ /* 0x040ff00000001860 */
[----:B-----5:R-:W-:Y:S08]  /*2260*/  HMMA.16816.F32 R120, R24, R64, R108 ;  /* 0x000000401878723c */ /* 0x020ff0000000186c */
[----:B------:R-:W-:Y:S08]  /*2270*/  HMMA.16816.F32 R104, R28, R60, R80 ;  /* 0x0000003c1c68723c */ /* 0x000ff00000001850 */
[----:B------:R-:W-:Y:S01]  /*2280*/  HMMA.16816.F32 R108, R24, R66, R84 ;  /* 0x00000042186c723c */ /* 0x000fe20000001854 */
[----:B------:R-:W-:Y:S07]  /*2290*/  LDSM.16.M88.4 R24, [R213+0x2000] ;  /* 0x00200000d518783b */ /* 0x000fee0000000200 */
[C---:B------:R-:W-:Y:S08]  /*22a0*/  HMMA.16816.F32 R100, R28.reuse, R62, R76 ;  /* 0x0000003e1c64723c */ /* 0x040ff0000000184c */
[C---:B------:R-:W-:Y:S01]  /*22b0*/  HMMA.16816.F32 R96, R28.reuse, R56, R36 ;  /* 0x000000381c60723c */ /* 0x040fe20000001824 */
[----:B------:R-:W-:Y:S07]  /*22c0*/  LDSM.16.M88.4 R36, [R213+0x1800] ;  /* 0x00180000d524783b */ /* 0x000fee0000000200 */
[C---:B------:R-:W-:Y:S01]  /*22d0*/  HMMA.16816.F32 R92, R28.reuse, R58, R32 ;  /* 0x0000003a1c5c723c */ /* 0x040fe20000001820 */
[----:B------:R-:W-:Y:S07]  /*22e0*/  LDSM.16.M88.4 R32, [R213+0x1c00] ;  /* 0x001c0000d520783b */ /* 0x000fee0000000200 */
[C---:B------:R-:W-:Y:S01]  /*22f0*/  HMMA.16816.F32 R88, R28.reuse, R64, R8 ;  /* 0x000000401c58723c */ /* 0x040fe20000001808 */
[----:B------:R-:W2:Y:S07]  /*2300*/  LDSM.16.M88.4 R8, [R212+0xb080] ;  /* 0x00b08000d408783b */ /* 0x000eae0000000200 */
[----:B------:R-:W-:Y:S01]  /*2310*/  HMMA.16816.F32 R84, R28, R66, R12 ;  /* 0x000000421c54723c */ /* 0x000fe2000000180c */
[----:B------:R-:W4:Y:S01]  /*2320*/  LDSM.16.M88.4 R12, [R212+0xa080] ;  /* 0x00a08000d40c783b */ /* 0x000f220000000200 */
[----:B------:R-:W-:-:S06]  /*2330*/  DEPBAR.LE SB0, 0x0 ;  /* 0x000080000000791a */ /* 0x000fcc0000000000 */
[C---:B-1----:R-:W-:Y:S08]  /*2340*/  HMMA.16816.F32 R80, R16.reuse, R52, R72 ;  /* 0x000000341050723c */ /* 0x042ff00000001848 */
[----:B------:R-:W-:Y:S08]  /*2350*/  HMMA.16816.F32 R76, R16, R54, R68 ;  /* 0x00000036104c723c */ /* 0x000ff00000001844 */
[----:B---3--:R-:W-:Y:S08]  /*2360*/  HMMA.16816.F32 R56, R20, R52, R104 ;  /* 0x000000341438723c */ /* 0x008ff00000001868 */
[C---:B------:R-:W-:Y:S08]  /*2370*/  HMMA.16816.F32 R72, R16.reuse, R48, R116 ;  /* 0x000000301048723c */ /* 0x040ff00000001874 */
[C---:B------:R-:W-:Y:S08]  /*2380*/  HMMA.16816.F32 R68, R16.reuse, R50, R112 ;  /* 0x000000321044723c */ /* 0x040ff00000001870 */
[C---:B------:R-:W-:Y:S08]  /*2390*/  HMMA.16816.F32 R64, R16.reuse, R40, R120 ;  /* 0x000000281040723c */ /* 0x040ff00000001878 */
[----:B------:R-:W-:Y:S08]  /*23a0*/  HMMA.16816.F32 R60, R16, R42, R108 ;  /* 0x0000002a103c723c */ /* 0x000ff0000000186c */
[C---:B------:R-:W-:Y:S08]  /*23b0*/  HMMA.16816.F32 R52, R20.reuse, R54, R100 ;  /* 0x000000361434723c */ /* 0x040ff00000001864 */
[C---:B------:R-:W-:Y:S08]  /*23c0*/  HMMA.16816.F32 R28, R20.reuse, R48, R96 ;  /* 0x00000030141c723c */ /* 0x040ff00000001860 */
[C---:B------:R-:W-:Y:S08]  /*23d0*/  HMMA.16816.F32 R48, R20.reuse, R50, R92 ;  /* 0x000000321430723c */ /* 0x040ff0000000185c */
[C---:B------:R-:W-:Y:S08]  /*23e0*/  HMMA.16816.F32 R16, R20.reuse, R40, R88 ;  /* 0x000000281410723c */ /* 0x040ff00000001858 */
[----:B------:R-:W-:Y:S08]  /*23f0*/  HMMA.16816.F32 R20, R20, R42, R84 ;  /* 0x0000002a1414723c */ /* 0x000ff00000001854 */
[C---:B--2---:R-:W-:Y:S08]  /*2400*/  HMMA.16816.F32 R88, R8.reuse, R36, R80 ;  /* 0x000000240858723c */ /* 0x044ff00000001850 */
[C---:B------:R-:W-:Y:S08]  /*2410*/  HMMA.16816.F32 R76, R8.reuse, R38, R76 ;  /* 0x00000026084c723c */ /* 0x040ff0000000184c */
[----:B------:R-:W-:Y:S08]  /*2420*/  HMMA.16816.F32 R84, R8, R32, R72 ;  /* 0x000000200854723c */ /* 0x000ff00000001848 */
[C---:B----4-:R-:W-:Y:S08]  /*2430*/  HMMA.16816.F32 R56, R12.reuse, R36, R56 ;  /* 0x000000240c38723c */ /* 0x050ff00000001838 */
[----:B------:R-:W-:Y:S08]  /*2440*/  HMMA.16816.F32 R52, R12, R38, R52 ;  /* 0x000000260c34723c */ /* 0x000ff00000001834 */
[----:B------:R-:W-:Y:S08]  /*2450*/  HMMA.16816.F32 R72, R8, R34, R68 ;  /* 0x000000220848723c */ /* 0x000ff00000001844 */
[C---:B------:R-:W-:Y:S08]  /*2460*/  HMMA.16816.F32 R36, R12.reuse, R32, R28 ;  /* 0x000000200c24723c */ /* 0x040ff0000000181c */
[----:B------:R-:W-:Y:S08]  /*2470*/  HMMA.16816.F32 R48, R12, R34, R48 ;  /* 0x000000220c30723c */ /* 0x000ff00000001830 */
[C---:B------:R-:W-:Y:S08]  /*2480*/  HMMA.16816.F32 R64, R8.reuse, R24, R64 ;  /* 0x000000180840723c */ /* 0x040ff00000001840 */
[----:B------:R-:W-:Y:S08]  /*2490*/  HMMA.16816.F32 R60, R8, R26, R60 ;  /* 0x0000001a083c723c */ /* 0x000ff0000000183c */
[C---:B------:R-:W-:Y:S08]  /*24a0*/  HMMA.16816.F32 R32, R12.reuse, R24, R16 ;  /* 0x000000180c20723c */ /* 0x040ff00000001810 */
[----:B------:R-:W-:Y:S01]  /*24b0*/  HMMA.16816.F32 R28, R12, R26, R20 ;  /* 0x0000001a0c1c723c */ /* 0x000fe20000001814 */
[----:B------:R-:W-:Y:S06]  /*24c0*/  BAR.SYNC.DEFER_BLOCKING 0x0 ;  /* 0x0000000000007b1d */ /* 0x000fec0000010000 */
[----:B------:R-:W-:Y:S05]  /*24d0*/  @!P0 BRA `(.L_x_171) ;  /* 0x0000056000008947 */ /* 0x000fea0003800000 */
[----:B------:R-:W2:Y:S04]  /*24e0*/  LDL R3, [R1+0x28] ;  /* 0x0000280001037983 */ /* 0x000ea80000100800 */
[----:B------:R-:W3:Y:S04]  /*24f0*/  LDL R2, [R1+0x2c] ;  /* 0x00002c0001027983 */ /* 0x000ee80000100800 */
[----:B------:R-:W1:Y:S01]  /*2500*/  S2R R7, SR_TID.X ;  /* 0x0000000000077919 */ /* 0x000e620000002100 */
[----:B--2---:R-:W-:-:S03]  /*2510*/  IMAD.MOV.U32 R5, RZ, RZ, R3 ;  /* 0x000000ffff057224 */ /* 0x004fc600078e0003 */
[----:B------:R-:W2:Y:S01]  /*2520*/  LDL R3, [R1+0x24] ;  /* 0x0000240001037983 */ /* 0x000ea20000100800 */
[----:B-1----:R-:W-:Y:S01]  /*2530*/  SHF.R.S32.HI R6, RZ, 0x1f, R7 ;  /* 0x0000001fff067819 */ /* 0x002fe20000011407 */
[----:B------:R-:W-:Y:S02]  /*2540*/  IMAD.MOV.U32 R129, RZ, RZ, R5 ;  /* 0x000000ffff817224 */ /* 0x000fe400078e0005 */
[----:B---3--:R-:W-:Y:S01]  /*2550*/  IMAD.MOV.U32 R132, RZ, RZ, R2 ;  /* 0x000000ffff847224 */ /* 0x008fe200078e0002 */
[----:B------:R-:W-:Y:S01]  /*2560*/  LEA.HI R6, R6, R7, RZ, 0x2 ;  /* 0x0000000706067211 */ /* 0x000fe200078f10ff */
[----:B------:R-:W-:Y:S02]  /*2570*/  IMAD.MOV.U32 R7, RZ, RZ, c[0x0][0x2b8] ;  /* 0x0000ae00ff077624 */ /* 0x000fe400078e00ff */
[----:B------:R-:W-:Y:S01]  /*2580*/  IMAD.MOV.U32 R222, RZ, RZ, RZ ;  /* 0x000000ffffde7224 */ /* 0x000fe200078e00ff */
[----:B------:R-:W-:Y:S02]  /*2590*/  SHF.R.S32.HI R6, RZ, 0x2, R6 ;  /* 0x00000002ff067819 */ /* 0x000fe40000011406 */
[----:B------:R-:W-:-:S03]  /*25a0*/  ISETP.NE.AND P2, PT, R7, 0x1, PT ;  /* 0x000000010700780c */ /* 0x000fc60003f45270 */
[----:B------:R-:W-:-:S05]  /*25b0*/  IMAD R6, R45, 0x20, R6 ;  /* 0x000000202d067824 */ /* 0x000fca00078e0206 */
[C---:B------:R-:W-:Y:S02]  /*25c0*/  ISETP.GT.AND P1, PT, R6.reuse, 0x2f, PT ;  /* 0x0000002f0600780c */ /* 0x040fe40003f24270 */
[----:B--2---:R-:W-:-:S04]  /*25d0*/  IADD3 R3, R6, R47, R3 ;  /* 0x0000002f06037210 */ /* 0x004fc80007ffe003 */
[----:B------:R-:W-:-:S05]  /*25e0*/  IADD3 R3, R3, -0x30, RZ ;  /* 0xffffffd003037810 */ /* 0x000fca0007ffe0ff */
[----:B------:R-:W-:-:S04]  /*25f0*/  @P2 IMAD.HI.U32 R5, R3, c[0x0][0x2bc], RZ ;  /* 0x0000af0003052a27 */ /* 0x000fc800078e00ff */
[----:B------:R-:W-:Y:S01]  /*2600*/  IMAD.MOV.U32 R2, RZ, RZ, R3 ;  /* 0x000000ffff027224 */ /* 0x000fe200078e0003 */
[----:B------:R-:W-:-:S04]  /*2610*/  @P2 SHF.R.U32.HI R2, RZ, c[0x0][0x2c0], R5 ;  /* 0x0000b000ff022a19 */ /* 0x000fc80000011605 */
[----:B------:R-:W-:-:S04]  /*2620*/  @!P1 IADD3 R5, P0, R2, UR12, RZ ;  /* 0x0000000c02059c10 */ /* 0x000fc8000ff1e0ff */
[----:B------:R-:W-:Y:S02]  /*2630*/  @!P1 LEA.HI.X.SX32 R7, R2, UR10, 0x1, P0 ;  /* 0x0000000a02079c11 */ /* 0x000fe400080f0eff */
[----:B------:R-:W-:-:S04]  /*2640*/  @!P1 LEA R6, P0, R5, c[0x0][0x2a0], 0x2 ;  /* 0x0000a80005069a11 */ /* 0x000fc800078010ff */
[----:B------:R-:W-:-:S05]  /*2650*/  @!P1 LEA.HI.X R7, R5, c[0x0][0x2a4], R7, 0x2, P0 ;  /* 0x0000a90005079a11 */ /* 0x000fca00000f1407 */
[----:B------:R1:W2:Y:S01]  /*2660*/  @!P1 LDG.E R222, [R6.64] ;  /* 0x0000000806de9981 */ /* 0x0002a2000c1e1900 */
[----:B------:R-:W-:Y:S01]  /*2670*/  IMAD.MOV R2, RZ, RZ, -R2 ;  /* 0x000000ffff027224 */ /* 0x000fe200078e0a02 */
[C---:B------:R-:W-:Y:S02]  /*2680*/  IADD3 R130, R227.reuse, 0x20, RZ ;  /* 0x00000020e3827810 */ /* 0x040fe40007ffe0ff */
[----:B------:R-:W3:Y:S01]  /*2690*/  S2R R127, SR_TID.X ;  /* 0x00000000007f7919 */ /* 0x000ee20000002100 */
[----:B------:R-:W-:Y:S01]  /*26a0*/  IMAD R225, R2, c[0x0][0x2b8], R3 ;  /* 0x0000ae0002e17a24 */ /* 0x000fe200078e0203 */
[----:B------:R-:W-:Y:S02]  /*26b0*/  IADD3 R131, R227, 0x20, RZ ;  /* 0x00000020e3837810 */ /* 0x000fe40007ffe0ff */
[----:B------:R-:W-:Y:S02]  /*26c0*/  SHF.R.S32.HI R130, RZ, 0x1f, R130 ;  /* 0x0000001fff827819 */ /* 0x000fe40000011482 */
[----:B------:R-:W-:-:S02]  /*26d0*/  SHF.R.S32.HI R2, RZ, 0x1f, R225 ;  /* 0x0000001fff027819 */ /* 0x000fc400000114e1 */
[----:B------:R-:W-:Y:S02]  /*26e0*/  LEA.HI R130, R130, R131, RZ, 0x3 ;  /* 0x0000008382827211 */ /* 0x000fe400078f18ff */
[----:B------:R-:W-:Y:S01]  /*26f0*/  IADD3 R128, R227, 0x40, RZ ;  /* 0x00000040e3807810 */ /* 0x000fe20007ffe0ff */
[----:B------:R-:W-:Y:S01]  /*2700*/  IMAD R5, R2, c[0x0][0x1e0], RZ ;  /* 0x0000780002057a24 */ /* 0x000fe200078e02ff */
[----:B------:R-:W-:Y:S01]  /*2710*/  SHF.R.S32.HI R133, RZ, 0x1f, R227 ;  /* 0x0000001fff857819 */ /* 0x000fe200000114e3 */
[----:B------:R-:W-:Y:S01]  /*2720*/  IMAD.WIDE.U32 R2, R225, c[0x0][0x1e0], RZ ;  /* 0x00007800e1027a25 */ /* 0x000fe200078e00ff */
[----:B------:R-:W-:Y:S02]  /*2730*/  LOP3.LUT R130, R130, 0xfffffff8, RZ, 0xc0, !PT ;  /* 0xfffffff882827812 */ /* 0x000fe400078ec0ff */
[----:B------:R-:W-:Y:S01]  /*2740*/  IADD3 R17, R227, 0x20, RZ ;  /* 0x00000020e3117810 */ /* 0x000fe20007ffe0ff */
[----:B------:R-:W-:Y:S01]  /*2750*/  IMAD R5, R225, c[0x0][0x1e4], R5 ;  /* 0x00007900e1057a24 */ /* 0x000fe200078e0205 */
[----:B------:R-:W-:-:S02]  /*2760*/  IADD3 R16, R227, 0x40, RZ ;  /* 0x00000040e3107810 */ /* 0x000fc40007ffe0ff */
[----:B------:R-:W-:Y:S01]  /*2770*/  ISETP.GE.AND P5, PT, R227, c[0x0][0x1d4], PT ;  /* 0x00007500e3007a0c */ /* 0x000fe20003fa6270 */
[----:B------:R-:W-:Y:S01]  /*2780*/  IMAD.IADD R3, R3, 0x1, R5 ;  /* 0x0000000103037824 */ /* 0x000fe200078e0205 */
[----:B------:R-:W-:Y:S02]  /*2790*/  ISETP.GE.AND P4, PT, R17, c[0x0][0x1d4], PT ;  /* 0x0000750011007a0c */ /* 0x000fe40003f86270 */
[----:B---3--:R-:W-:Y:S02]  /*27a0*/  SHF.R.S32.HI R8, RZ, 0x1f, R127 ;  /* 0x0000001fff087819 */ /* 0x008fe4000001147f */
[----:B------:R-:W-:Y:S02]  /*27b0*/  ISETP.GE.AND P3, PT, R16, c[0x0][0x1d4], PT ;  /* 0x0000750010007a0c */ /* 0x000fe40003f66270 */
[----:B------:R-:W-:Y:S02]  /*27c0*/  LEA.HI R8, R8, R127, RZ, 0x2 ;  /* 0x0000007f08087211 */ /* 0x000fe400078f10ff */
[----:B------:R-:W-:-:S02]  /*27d0*/  IADD3 R127, R227, 0x40, RZ ;  /* 0x00000040e37f7810 */ /* 0x000fc40007ffe0ff */
[----:B------:R-:W-:Y:S02]  /*27e0*/  SHF.R.S32.HI R8, RZ, 0x2, R8 ;  /* 0x00000002ff087819 */ /* 0x000fe40000011408 */
[----:B------:R-:W-:Y:S02]  /*27f0*/  SHF.R.S32.HI R127, RZ, 0x1f, R127 ;  /* 0x0000001fff7f7819 */ /* 0x000fe4000001147f */
[----:B-1----:R-:W-:Y:S02]  /*2800*/  IADD3 R7, -R8, 0x30, RZ ;  /* 0x0000003008077810 */ /* 0x002fe40007ffe1ff */
[----:B------:R-:W-:Y:S02]  /*2810*/  LEA.HI R127, R127, R128, RZ, 0x3 ;  /* 0x000000807f7f7211 */ /* 0x000fe400078f18ff */
[----:B------:R-:W-:Y:S02]  /*2820*/  ISETP.GE.AND P1, PT, R7, 0x1, PT ;  /* 0x000000010700780c */ /* 0x000fe40003f26270 */
[----:B------:R-:W-:-:S02]  /*2830*/  LOP3.LUT R127, R127, 0xfffffff8, RZ, 0xc0, !PT ;  /* 0xfffffff87f7f7812 */ /* 0x000fc400078ec0ff */
[----:B--2---:R-:W-:Y:S01]  /*2840*/  SHF.R.S32.HI R5, RZ, 0x1f, R222 ;  /* 0x0000001fff057819 */ /* 0x004fe200000114de */
[----:B------:R-:W-:-:S04]  /*2850*/  IMAD.WIDE.U32 R2, R222, c[0x0][0x1f0], R2 ;  /* 0x00007c00de027a25 */ /* 0x000fc800078e0002 */
[----:B------:R-:W-:Y:S01]  /*2860*/  IMAD R5, R5, c[0x0][0x1f0], RZ ;  /* 0x00007c0005057a24 */ /* 0x000fe200078e02ff */
[----:B------:R-:W-:-:S03]  /*2870*/  IADD3 R2, P0, R2, UR16, RZ ;  /* 0x0000001002027c10 */ /* 0x000fc6000ff1e0ff */
[----:B------:R-:W-:-:S05]  /*2880*/  IMAD R5, R222, c[0x0][0x1f4], R5 ;  /* 0x00007d00de057a24 */ /* 0x000fca00078e0205 */
[----:B------:R-:W-:Y:S02]  /*2890*/  IADD3.X R3, R3, UR14, R5, P0, !PT ;  /* 0x0000000e03037c10 */ /* 0x000fe400087fe405 */
[----:B------:R-:W-:-:S04]  /*28a0*/  LEA R6, P0, R2, c[0x0][0x1c8], 0x1 ;  /* 0x0000720002067a11 */ /* 0x000fc800078008ff */
[----:B------:R-:W-:Y:S02]  /*28b0*/  LEA.HI.X R5, R2, c[0x0][0x1cc], R3, 0x1, P0 ;  /* 0x0000730002057a11 */ /* 0x000fe400000f0c03 */
[----:B------:R-:W1:Y:S04]  /*28c0*/  SHFL.IDX PT, R2, R6, RZ, 0x1c1f ;  /* 0x001c1fff06027589 */ /* 0x000e6800000e0000 */
[----:B------:R-:W2:Y:S01]  /*28d0*/  SHFL.IDX PT, R3, R5, RZ, 0x1c1f ;  /* 0x001c1fff05037589 */ /* 0x000ea200000e0000 */
[----:B-1----:R-:W-:-:S04]  /*28e0*/  @P1 LEA R14, P0, R227, R2, 0x1 ;  /* 0x00000002e30e1211 */ /* 0x002fc800078008ff */
[----:B--2---:R-:W-:Y:S02]  /*28f0*/  @P1 LEA.HI.X R15, R227, R3, R133, 0x1, P0 ;  /* 0x00000003e30f1211 */ /* 0x004fe400000f0c85 */
[----:B------:R-:W-:-:S03]  /*2900*/  @P1 LEA R12, P0, R130, R2, 0x1 ;  /* 0x00000002820c1211 */ /* 0x000fc600078008ff */
[----:B------:R-:W-:Y:S01]  /*2910*/  @!PT LDS RZ, [RZ] ;  /* 0x00000000fffff984 */ /* 0x000fe20000000800 */
[----:B------:R1:W-:Y:S01]  /*2920*/  @P1 LDGSTS.E.BYPASS.LTC128B.128 [R223+0x3c80], [R14.64], !P5 ;  /* 0x03c800000edf1fae */ /* 0x0003e2000e901d48 */
[-C--:B------:R-:W-:Y:S02]  /*2930*/  @P1 LEA.HI.X R13, R130, R3.reuse, R132, 0x1, P0 ;  /* 0x00000003820d1211 */ /* 0x080fe400000f0c84 */
[C---:B------:R-:W-:Y:S02]  /*2940*/  @P1 LEA R10, P0, R127.reuse, R2, 0x1 ;  /* 0x000000027f0a1211 */ /* 0x040fe400078008ff */
[----:B------:R-:W2:Y:S02]  /*2950*/  SHFL.IDX PT, R2, R6, 0x1, 0x1c1f ;  /* 0x003c1f0006027f89 */ /* 0x000ea400000e0000 */
[----:B------:R-:W-:Y:S02]  /*2960*/  @P1 LEA.HI.X R11, R127, R3, R129, 0x1, P0 ;  /* 0x000000037f0b1211 */ /* 0x000fe400000f0c81 */
[----:B------:R-:W3:Y:S01]  /*2970*/  SHFL.IDX PT, R3, R5, 0x1, 0x1c1f ;  /* 0x003c1f0005037f89 */ /* 0x000ee200000e0000 */
[----:B------:R-:W-:-:S03]  /*2980*/  ISETP.GE.AND P0, PT, R7, 0x21, PT ;  /* 0x000000210700780c */ /* 0x000fc60003f06270 */
[----:B------:R1:W-:Y:S04]  /*2990*/  @P1 LDGSTS.E.BYPASS.LTC128B.128 [R223+0x4880], [R12.64], !P4 ;  /* 0x048800000cdf1fae */ /* 0x0003e8000e101d48 */
[----:B------:R1:W-:Y:S06]  /*29a0*/  @P1 LDGSTS.E.BYPASS.LTC128B.128 [R223+0x5480], [R10.64], !P3 ;  /* 0x054800000adf1fae */ /* 0x0003ec000d901d48 */
[----:B--2---:R-:W-:-:S04]  /*29b0*/  @P0 LEA R8, P2, R227, R2, 0x1 ;  /* 0x00000002e3080211 */ /* 0x004fc800078408ff */
[----:B---3--:R-:W-:Y:S02]  /*29c0*/  @P0 LEA.HI.X R9, R227, R3, R133, 0x1, P2 ;  /* 0x00000003e3090211 */ /* 0x008fe400010f0c85 */
[----:B------:R-:W-:-:S03]  /*29d0*/  @P0 LEA R6, P2, R130, R2, 0x1 ;  /* 0x0000000282060211 */ /* 0x000fc600078408ff */
[----:B------:R1:W-:Y:S01]  /*29e0*/  @P0 LDGSTS.E.BYPASS.LTC128B.128 [R223+0x4480], [R8.64], !P5 ;  /* 0x0448000008df0fae */ /* 0x0003e2000e901d48 */
[----:B------:R-:W-:Y:S02]  /*29f0*/  @P0 LEA.HI.X R7, R130, R3, R132, 0x1, P2 ;  /* 0x0000000382070211 */ /* 0x000fe400010f0c84 */
[----:B------:R-:W-:-:S03]  /*2a00*/  @P0 LEA R2, P2, R127, R2, 0x1 ;  /* 0x000000027f020211 */ /* 0x000fc600078408ff */
[----:B------:R1:W-:Y:S01]  /*2a10*/  @P0 LDGSTS.E.BYPASS.LTC128B.128 [R223+0x5080], [R6.64], !P4 ;  /* 0x0508000006df0fae */ /* 0x0003e2000e101d48 */
[----:B------:R-:W-:-:S05]  /*2a20*/  @P0 LEA.HI.X R3, R127, R3, R129, 0x1, P2 ;  /* 0x000000037f030211 */ /* 0x000fca00010f0c81 */
[----:B------:R1:W-:Y:S04]  /*2a30*/  @P0 LDGSTS.E.BYPASS.LTC128B.128 [R223+0x5c80], [R2.64], !P3 ;  /* 0x05c8000002df0fae */ /* 0x0003e8000d901d48 */
.L_x_171:
[----:B-1----:R-:W1:Y:S01]  /*2a40*/  S2R R6, SR_TID.X ;  /* 0x0000000000067919 */ /* 0x002e620000002100 */
[----:B------:R-:W-:Y:S01]  /*2a50*/  FMUL.FTZ R2, R56, c[0x0][0x320] ;  /* 0x0000c80038027a20 */ /* 0x000fe20000410000 */
[----:B------:R-:W-:Y:S01]  /*2a60*/  SHF.R.S32.HI R5, RZ, 0x1f, R124 ;  /* 0x0000001fff057819 */ /* 0x000fe2000001147c */
[----:B------:R-:W-:Y:S01]  /*2a70*/  FMUL.FTZ R3, R53, c[0x0][0x320] ;  /* 0x0000c80035037a20 */ /* 0x000fe20000410000 */
[----:B------:R-:W-:Y:S01]  /*2a80*/  MOV R244, c[0x0][0x2c4] ;  /* 0x0000b10000f47a02 */ /* 0x000fe20000000f00 */
[----:B------:R2:W3:Y:S01]  /*2a90*/  MUFU.TANH R22, R2 ;  /* 0x0000000200167308 */ /* 0x0004e20000002400 */
[----:B------:R-:W-:Y:S01]  /*2aa0*/  LEA.HI R5, R5, R124, RZ, 0x2 ;  /* 0x0000007c05057211 */ /* 0x000fe200078f10ff */
[----:B------:R-:W-:Y:S01]  /*2ab0*/  ULDC UR4, c[0x0][0x324] ;  /* 0x0000c90000047ab9 */ /* 0x000fe20000000800 */
[----:B------:R-:W-:Y:S01]  /*2ac0*/  ISETP.NE.AND P0, PT, R244, 0x1, PT ;  /* 0x00000001f400780c */ /* 0x000fe20003f05270 */
[----:B------:R-:W-:Y:S01]  /*2ad0*/  ULOP3.LUT UR4, URZ, UR4, URZ, 0x33, !UPT ;  /* 0x000000043f047292 */ /* 0x000fe2000f8e333f */
[----:B------:R-:W-:Y:S01]  /*2ae0*/  MOV R243, 0x1 ;  /* 0x0000000100f37802 */ /* 0x000fe20000000f00 */
[----:B------:R-:W0:Y:S02]  /*2af0*/  LDGDEPBAR ;  /* 0x00000000000079af */ /* 0x000e240000000000 */
[----:B------:R4:W1:Y:S01]  /*2b00*/  MUFU.TANH R17, R3 ;  /* 0x0000000300117308 */ /* 0x0008620000002400 */
[----:B--2---:R-:W-:-:S07]  /*2b10*/  FMUL.FTZ R2, R57, c[0x0][0x320] ;  /* 0x0000c80039027a20 */ /* 0x004fce0000410000 */
[----:B------:R2:W1:Y:S01]  /*2b20*/  MUFU.TANH R21, R2 ;  /* 0x0000000200157308 */ /* 0x0004620000002400 */
[----:B----4-:R-:W-:-:S07]  /*2b30*/  FMUL.FTZ R3, R36, c[0x0][0x320] ;  /* 0x0000c80024037a20 */ /* 0x010fce0000410000 */
[----:B------:R4:W1:Y:S01]  /*2b40*/  MUFU.TANH R15, R3 ;  /* 0x00000003000f7308 */ /* 0x0008620000002400 */
[----:B--2---:R-:W-:-:S07]  /*2b50*/  FMUL.FTZ R2, R52, c[0x0][0x320] ;  /* 0x0000c80034027a20 */ /* 0x004fce0000410000 */
[----:B------:R2:W1:Y:S01]  /*2b60*/  MUFU.TANH R20, R2 ;  /* 0x0000000200147308 */ /* 0x0004620000002400 */
[----:B----4-:R-:W-:-:S04]  /*2b70*/  LEA.HI R3, R45, R45, RZ, 0x1 ;  /* 0x0000002d2d037211 */ /* 0x010fc800078f08ff */
[C---:B------:R-:W-:Y:S02]  /*2b80*/  SHF.L.U32 R8, R3.reuse, 0x5, RZ ;  /* 0x0000000503087819 */ /* 0x040fe400000006ff */
[----:B------:R-:W-:Y:S02]  /*2b90*/  LOP3.LUT R3, R3, 0x1ffffffe, RZ, 0xc0, !PT ;  /* 0x1ffffffe03037812 */ /* 0x000fe400078ec0ff */
[----:B--2---:R-:W-:-:S05]  /*2ba0*/  LOP3.LUT R2, R126, 0xffffffe0, RZ, 0xc0, !PT ;  /* 0xffffffe07e027812 */ /* 0x004fca00078ec0ff */
[----:B-1----:R-:W-:Y:S01]  /*2bb0*/  IMAD.IADD R2, R6, 0x1, -R2 ;  /* 0x0000000106027824 */ /* 0x002fe200078e0a02 */
[----:B------:R-:W-:-:S04]  /*2bc0*/  LOP3.LUT R6, R5, 0xffffffc, RZ, 0xc0, !PT ;  /* 0x0ffffffc05067812 */ /* 0x000fc800078ec0ff */
[----:B------:R-:W-:Y:S01]  /*2bd0*/  SHF.R.S32.HI R7, RZ, 0x1f, R2 ;  /* 0x0000001fff077819 */ /* 0x000fe20000011402 */
[----:B------:R-:W-:-:S03]  /*2be0*/  IMAD.IADD R9, R124, 0x1, -R6 ;  /* 0x000000017c097824 */ /* 0x000fc600078e0a06 */
[----:B------:R-:W-:Y:S01]  /*2bf0*/  LEA.HI R5, R7, R2, RZ, 0x2 ;  /* 0x0000000207057211 */ /* 0x000fe200078f10ff */
[----:B------:R-:W-:-:S03]  /*2c00*/  FMUL.FTZ R7, R37, c[0x0][0x320] ;  /* 0x0000c80025077a20 */ /* 0x000fc60000410000 */
[----:B------:R-:W-:Y:S01]  /*2c10*/  LEA.HI.SX32 R6, R5, R164, 0x1e ;  /* 0x000000a405067211 */ /* 0x000fe200078ff2ff */
[----:B------:R1:W2:Y:S04]  /*2c20*/  MUFU.TANH R14, R7 ;  /* 0x00000007000e7308 */ /* 0x0002a80000002400 */
[----:B------:R-:W-:Y:S01]  /*2c30*/  IMAD R9, R9, 0x10, R6 ;  /* 0x0000001009097824 */ /* 0x000fe200078e0206 */
[----:B------:R-:W-:-:S05]  /*2c40*/  LOP3.LUT R6, R8, 0xffffffc0, RZ, 0xc0, !PT ;  /* 0xffffffc008067812 */ /* 0x000fca00078ec0ff */
[----:B------:R-:W-:Y:S02]  /*2c50*/  IMAD.IADD R6, R6, 0x1, R9 ;  /* 0x0000000106067824 */ /* 0x000fe400078e0209 */
[----:B-1----:R-:W-:Y:S02]  /*2c60*/  IMAD.IADD R7, R45, 0x1, -R3 ;  /* 0x000000012d077824 */ /* 0x002fe400078e0a03 */
[----:B------:R-:W-:Y:S02]  /*2c70*/  FMUL.FTZ R3, R49, c[0x0][0x320] ;  /* 0x0000c80031037a20 */ /* 0x000fe40000410000 */
[----:B------:R-:W-:Y:S02]  /*2c80*/  IMAD R10, R7, 0x8, R6 ;  /* 0x00000008070a7824 */ /* 0x000fe400078e0206 */
[----:B------:R1:W4:Y:S01]  /*2c90*/  MUFU.TANH R13, R3 ;  /* 0x00000003000d7308 */ /* 0x0003220000002400 */
[----:B------:R-:W-:Y:S02]  /*2ca0*/  IMAD.MOV.U32 R7, RZ, RZ, c[0x0][0x2ac] ;  /* 0x0000ab00ff077624 */ /* 0x000fe400078e00ff */
[----:B------:R-:W-:Y:S01]  /*2cb0*/  @P0 IMAD.HI.U32 R6, R10, c[0x0][0x2c8], RZ ;  /* 0x0000b2000a060a27 */ /* 0x000fe200078e00ff */
[----:B------:R-:W-:Y:S01]  /*2cc0*/  MOV R9, R10 ;  /* 0x0000000a00097202 */ /* 0x000fe20000000f00 */
[----:B------:R5:W-:Y:S03]  /*2cd0*/  STL [R1+0x1c], R10 ;  /* 0x00001c0a01007387 */ /* 0x000be60000100800 */
[----:B------:R-:W-:Y:S01]  /*2ce0*/  @P0 SHF.R.U32.HI R9, RZ, c[0x0][0x2cc], R6 ;  /* 0x0000b300ff090a19 */ /* 0x000fe20000011606 */
[----:B------:R-:W-:Y:S01]  /*2cf0*/  FMUL.FTZ R6, R28, c[0x0][0x320] ;  /* 0x0000c8001c067a20 */ /* 0x000fe20000410000 */
[----:B------:R-:W-:Y:S01]  /*2d00*/  ISETP.LE.AND P0, PT, R243, c[0x0][0x32c], PT ;  /* 0x0000cb00f3007a0c */ /* 0x000fe20003f03270 */
[----:B-1----:R-:W-:-:S04]  /*2d10*/  FMUL.FTZ R3, R32, c[0x0][0x320] ;  /* 0x0000c80020037a20 */ /* 0x002fc80000410000 */
[----:B------:R1:W1:Y:S08]  /*2d20*/  MUFU.TANH R12, R3 ;  /* 0x00000003000c7308 */ /* 0x0002700000002400 */
[----:B-----5:R5:W2:Y:S01]  /*2d30*/  MUFU.TANH R10, R6 ;  /* 0x00000006000a7308 */ /* 0x020aa20000002400 */
[----:B-1----:R-:W-:-:S07]  /*2d40*/  FMUL.FTZ R3, R33, c[0x0][0x320] ;  /* 0x0000c80021037a20 */ /* 0x002fce0000410000 */
[----:B------:R1:W1:Y:S01]  /*2d50*/  MUFU.TANH R11, R3 ;  /* 0x00000003000b7308 */ /* 0x0002620000002400 */
[----:B-----5:R-:W-:Y:S01]  /*2d60*/  FMUL.FTZ R6, R48, c[0x0][0x320] ;  /* 0x0000c80030067a20 */ /* 0x020fe20000410000 */
[----:B-1----:R-:W-:Y:S02]  /*2d70*/  LOP3.LUT R3, R5, 0x7ffffffc, RZ, 0xc0, !PT ;  /* 0x7ffffffc05037812 */ /* 0x002fe400078ec0ff */
[----:B------:R-:W1:Y:S03]  /*2d80*/  SHFL.IDX PT, R5, R9, RZ, 0x1c1f ;  /* 0x001c1fff09057589 */ /* 0x000e6600000e0000 */
[----:B------:R-:W-:Y:S02]  /*2d90*/  IMAD.IADD R3, R2, 0x1, -R3 ;  /* 0x0000000102037824 */ /* 0x000fe400078e0a03 */
[----:B------:R-:W-:-:S03]  /*2da0*/  FMUL.FTZ R2, R29, c[0x0][0x320] ;  /* 0x0000c8001d027a20 */ /* 0x000fc60000410000 */
[----:B------:R-:W-:Y:S01]  /*2db0*/  SHF.L.U32 R23, R3, 0x1, RZ ;  /* 0x0000000103177819 */ /* 0x000fe200000006ff */
[----:B------:R5:W1:Y:S01]  /*2dc0*/  MUFU.TANH R8, R2 ;  /* 0x0000000200087308 */ /* 0x000a620000002400 */
[----:B------:R-:W-:-:S03]  /*2dd0*/  IMAD R3, R7, c[0x0][0x1d0], R44 ;  /* 0x0000740007037a24 */ /* 0x000fc600078e022c */
[----:B------:R2:W-:Y:S01]  /*2de0*/  STL [R1], R23 ;  /* 0x0000001701007387 */ /* 0x0005e20000100800 */
[----:B------:R-:W-:-:S03]  /*2df0*/  IMAD.IADD R18, R3, 0x1, -R23 ;  /* 0x0000000103127824 */ /* 0x000fc600078e0a17 */
[----:B------:R1:W1:Y:S01]  /*2e00*/  MUFU.TANH R7, R6 ;  /* 0x0000000600077308 */ /* 0x0002620000002400 */
[----:B-----5:R-:W-:-:S04]  /*2e10*/  IADD3 R2, -R23, 0x1, R46 ;  /* 0x0000000117027810 */ /* 0x020fc80007ffe12e */
[----:B------:R-:W-:-:S04]  /*2e20*/  IADD3 R2, R2, -c[0x0][0x168], RZ ;  /* 0x80005a0002027a10 */ /* 0x000fc80007ffe0ff */
[C---:B------:R-:W-:Y:S02]  /*2e30*/  IADD3 R16, R2.reuse, c[0x0][0x328], RZ ;  /* 0x0000ca0002107a10 */ /* 0x040fe40007ffe0ff */
[----:B------:R-:W-:Y:S02]  /*2e40*/  IADD3 R19, R2, UR4, RZ ;  /* 0x0000000402137c10 */ /* 0x000fe4000fffe0ff */
[-C--:B-1----:R-:W-:Y:S01]  /*2e50*/  IADD3 R3, R16, R5.reuse, RZ ;  /* 0x0000000510037210 */ /* 0x082fe20007ffe0ff */
[----:B--2---:R-:W-:Y:S01]  /*2e60*/  IMAD.IADD R23, R44, 0x1, -R23 ;  /* 0x000000012c177824 */ /* 0x004fe200078e0a17 */
[----:B------:R-:W-:Y:S02]  /*2e70*/  IADD3 R2, R19, R5, RZ ;  /* 0x0000000513027210 */ /* 0x000fe40007ffe0ff */
[----:B------:R-:W-:Y:S01]  /*2e80*/  IMNMX R3, R3, R18, PT ;  /* 0x0000001203037217 */ /* 0x000fe20003800200 */
[----:B------:R-:W-:Y:S05]  /*2e90*/  @!P0 BRA `(.L_x_172) ;  /* 0x0000016000008947 */ /* 0x000fea0003800000 */
[----:B---34-:R-:W-:Y:S01]  /*2ea0*/  MOV R24, c[0x0][0x2ac] ;  /* 0x0000ab0000187a02 */ /* 0x018fe20000000f00 */
[----:B------:R-:W-:Y:S04]  /*2eb0*/  BSSY B0, `(.L_x_173) ;  /* 0x0000010000007945 */ /* 0x000fe80003800000 */
[----:B------:R-:W-:-:S05]  /*2ec0*/  IMAD R24, R24, c[0x0][0x1d0], RZ ;  /* 0x0000740018187a24 */ /* 0x000fca00078e02ff */
[----:B------:R-:W-:-:S04]  /*2ed0*/  IADD3 R5, R24, -c[0x0][0x168], R5 ;  /* 0x80005a0018057a10 */ /* 0x000fc80007ffe005 */
[----:B------:R-:W-:-:S13]  /*2ee0*/  ISETP.GT.AND P0, PT, R5, -0x1, PT ;  /* 0xffffffff0500780c */ /* 0x000fda0003f04270 */
[----:B------:R-:W-:Y:S05]  /*2ef0*/  @P0 BRA `(.L_x_174) ;  /* 0x0000007000000947 */ /* 0x000fea0003800000 */
[----:B------:R-:W-:Y:S01]  /*2f00*/  IMAD.MOV.U32 R6, RZ, RZ, 0x1 ;  /* 0x00000001ff067424 */ /* 0x000fe200078e00ff */
[----:B------:R-:W-:-:S04]  /*2f10*/  LOP3.LUT R5, RZ, R5, RZ, 0x33, !PT ;  /* 0x00000005ff057212 */ /* 0x000fc800078e33ff */
[----:B------:R-:W-:-:S13]  /*2f20*/  ISETP.NE.AND P0, PT, R6, c[0x0][0x32c], PT ;  /* 0x0000cb0006007a0c */ /* 0x000fda0003f05270 */
[----:B------:R-:W-:-:S05]  /*2f30*/  @P0 IMAD.HI.U32 R6, R5, c[0x0][0x330], RZ ;  /* 0x0000cc0005060a27 */ /* 0x000fca00078e00ff */
[----:B------:R-:W-:-:S04]  /*2f40*/  @P0 SHF.R.U32.HI R5, RZ, c[0x0][0x334], R6 ;  /* 0x0000cd00ff050a19 */ /* 0x000fc80000011606 */
[----:B------:R-:W-:Y:S01]  /*2f50*/  LOP3.LUT R5, RZ, R5, RZ, 0x33, !PT ;  /* 0x00000005ff057212 */ /* 0x000fe200078e33ff */
[----:B------:R-:W-:Y:S05]  /*2f60*/  BRA `(.L_x_175) ;  /* 0x0000004000007947 */ /* 0x000fea0003800000 */
.L_x_174:
[----:B------:R-:W-:-:S04]  /*2f70*/  MOV R6, 0x1 ;  /* 0x0000000100067802 */ /* 0x000fc80000000f00 */
[----:B------:R-:W-:-:S13]  /*2f80*/  ISETP.NE.AND P0, PT, R6, c[0x0][0x32c], PT ;  /* 0x0000cb0006007a0c */ /* 0x000fda0003f05270 */
[----:B------:R-:W-:-:S05]  /*2f90*/  @P0 IMAD.HI.U32 R6, R5, c[0x0][0x330], RZ ;  /* 0x0000cc0005060a27 */ /* 0x000fca00078e00ff */
[----:B------:R-:W-:Y:S02]  /*2fa0*/  @P0 SHF.R.U32.HI R5, RZ, c[0x0][0x334], R6 ;  /* 0x0000cd00ff050a19 */ /* 0x000fe40000011606 */
.L_x_175:
[----:B------:R-:W-:Y:S05]  /*2fb0*/  BSYNC B0 ;  /* 0x0000000000007941 */ /* 0x000fea0003800000 */
.L_x_173:
[----:B------:R-:W-:-:S05]  /*2fc0*/  IMAD R5, R5, c[0x0][0x32c], R23 ;  /* 0x0000cb0005057a24 */ /* 0x000fca00078e0217 */
[----:B------:R-:W-:Y:S02]  /*2fd0*/  IADD3 R6, R5, c[0x0][0x32c], RZ ;  /* 0x0000cb0005067a10 */ /* 0x000fe40007ffe0ff */
[----:B------:R-:W-:Y:S02]  /*2fe0*/  IMNMX R2, R2, R5, !PT ;  /* 0x0000000502027217 */ /* 0x000fe40007800200 */
[----:B------:R-:W-:Y:S02]  /*2ff0*/  IMNMX R3, R3, R6, PT ;  /* 0x0000000603037217 */ /* 0x000fe40003800200 */
.L_x_172:
[C---:B---34-:R-:W-:Y:S01]  /*3000*/  ISETP.GE.AND P0, PT, R44.reuse, 0x2, PT ;  /* 0x000000022c00780c */ /* 0x058fe20003f06270 */
[----:B------:R-:W1:Y:S01]  /*3010*/  SHFL.IDX PT, R5, R9, 0x1, 0x1c1f ;  /* 0x003c1f0009057f89 */ /* 0x000e6200000e0000 */
[----:B------:R-:W-:Y:S02]  /*3020*/  ISETP.GE.AND P1, PT, R44, 0x9, PT ;  /* 0x000000092c00780c */ /* 0x000fe40003f26270 */
[----:B------:R-:W-:Y:S02]  /*3030*/  P2R R29, PR, RZ, 0x1 ;  /* 0x00000001ff1d7803 */ /* 0x000fe40000000000 */
[----:B------:R-:W-:-:S02]  /*3040*/  ISETP.GT.AND P0, PT, R2, 0x1, !P0 ;  /* 0x000000010200780c */ /* 0x000fc40004704270 */
[----:B------:R-:W-:Y:S02]  /*3050*/  P2R R28, PR, RZ, 0x2 ;  /* 0x00000002ff1c7803 */ /* 0x000fe40000000000 */
[----:B------:R-:W-:Y:S02]  /*3060*/  ISETP.LT.OR P0, PT, R3, 0x2, P0 ;  /* 0x000000020300780c */ /* 0x000fe40000701670 */
[----:B------:R-:W-:Y:S02]  /*3070*/  ISETP.GE.AND P6, PT, R44, 0x12, PT ;  /* 0x000000122c00780c */ /* 0x000fe40003fc6270 */
[----:B------:R-:W-:Y:S02]  /*3080*/  FSEL R40, R21, -INF , !P0 ;  /* 0xff80000015287808 */ /* 0x000fe40004000000 */
[----:B------:R-:W-:Y:S02]  /*3090*/  ISETP.GT.AND P0, PT, R2, 0x8, !P1 ;  /* 0x000000080200780c */ /* 0x000fe40004f04270 */
[----:B------:R-:W-:-:S02]  /*30a0*/  ISETP.GE.AND P1, PT, R44, 0xa, PT ;  /* 0x0000000a2c00780c */ /* 0x000fc40003f26270 */
[C---:B------:R-:W-:Y:S02]  /*30b0*/  ISETP.LT.OR P0, PT, R3.reuse, 0x9, P0 ;  /* 0x000000090300780c */ /* 0x040fe40000701670 */
[----:B------:R-:W-:Y:S02]  /*30c0*/  P2R R27, PR, RZ, 0x2 ;  /* 0x00000002ff1b7803 */ /* 0x000fe40000000000 */
[----:B------:R-:W-:Y:S02]  /*30d0*/  FSEL R42, R20, -INF , !P0 ;  /* 0xff800000142a7808 */ /* 0x000fe40004000000 */
[----:B------:R-:W-:Y:S02]  /*30e0*/  ISETP.GT.AND P0, PT, R2, 0x9, !P1 ;  /* 0x000000090200780c */ /* 0x000fe40004f04270 */
[----:B------:R-:W-:Y:S02]  /*30f0*/  ISETP.GE.AND P1, PT, R44, 0x11, PT ;  /* 0x000000112c00780c */ /* 0x000fe40003f26270 */
[----:B------:R-:W-:-:S02]  /*3100*/  ISETP.LT.OR P0, PT, R3, 0xa, P0 ;  /* 0x0000000a0300780c */ /* 0x000fc40000701670 */
[----:B------:R-:W-:Y:S02]  /*3110*/  ISETP.GE.AND P5, PT, R44, 0x19, PT ;  /* 0x000000192c00780c */ /* 0x000fe40003fa6270 */
[----:B------:R-:W-:Y:S02]  /*3120*/  FSEL R41, R17, -INF , !P0 ;  /* 0xff80000011297808 */ /* 0x000fe40004000000 */
[----:B------:R-:W-:Y:S02]  /*3130*/  ISETP.GT.AND P0, PT, R2, 0x10, !P1 ;  /* 0x000000100200780c */ /* 0x000fe40004f04270 */
[C---:B------:R-:W-:Y:S02]  /*3140*/  ISETP.GE.AND P4, PT, R44.reuse, 0x1a, PT ;  /* 0x0000001a2c00780c */ /* 0x040fe40003f86270 */
[----:B------:R-:W-:Y:S02]  /*3150*/  ISETP.LT.OR P0, PT, R3, 0x11, P0 ;  /* 0x000000110300780c */ /* 0x000fe40000701670 */
[----:B------:R-:W-:-:S02]  /*3160*/  ISETP.GE.AND P3, PT, R44, 0x21, PT ;  /* 0x000000212c00780c */ /* 0x000fc40003f66270 */
[----:B------:R-:W-:Y:S02]  /*3170*/  FSEL R45, R15, -INF , !P0 ;  /* 0xff8000000f2d7808 */ /* 0x000fe40004000000 */
[----:B------:R-:W-:Y:S02]  /*3180*/  ISETP.GT.AND P0, PT, R2, 0x11, !P6 ;  /* 0x000000110200780c */ /* 0x000fe40007704270 */
[----:B------:R-:W-:Y:S02]  /*3190*/  ISETP.GE.AND P2, PT, R44, 0x22, PT ;  /* 0x000000222c00780c */ /* 0x000fe40003f46270 */
[----:B------:R-:W-:Y:S02]  /*31a0*/  ISETP.LT.OR P0, PT, R3, 0x12, P0 ;  /* 0x000000120300780c */ /* 0x000fe40000701670 */
[----:B------:R-:W-:Y:S02]  /*31b0*/  P2R R26, PR, RZ, 0x2 ;  /* 0x00000002ff1a7803 */ /* 0x000fe40000000000 */
[----:B------:R-:W-:-:S02]  /*31c0*/  FSEL R46, R14, -INF , !P0 ;  /* 0xff8000000e2e7808 */ /* 0x000fc40004000000 */
[----:B------:R-:W-:Y:S02]  /*31d0*/  ISETP.GT.AND P0, PT, R2, 0x18, !P5 ;  /* 0x000000180200780c */ /* 0x000fe40006f04270 */
[----:B------:R-:W-:Y:S02]  /*31e0*/  ISETP.GE.AND P1, PT, R44, 0x29, PT ;  /* 0x000000292c00780c */ /* 0x000fe40003f26270 */
[----:B------:R-:W-:-:S04]  /*31f0*/  ISETP.LT.OR P0, PT, R3, 0x19, P0 ;  /* 0x000000190300780c */ /* 0x000fc80000701670 */
[----:B------:R-:W-:Y:S02]  /*3200*/  FSEL R47, R7, -INF , !P0 ;  /* 0xff800000072f7808 */ /* 0x000fe40004000000 */
[----:B------:R-:W-:-:S04]  /*3210*/  ISETP.GT.AND P0, PT, R2, 0x19, !P4 ;  /* 0x000000190200780c */ /* 0x000fc80006704270 */
        /* <DEDUP_REMOVED lines=11> */
[----:B------:R-:W-:-:S04]  /*32d0*/  ISETP.GE.AND P0, PT, R44, 0x1, PT ;  /* 0x000000012c00780c */ /* 0x000fc80003f06270 */
[----:B------:R-:W-:Y:S02]  /*32e0*/  P2R R25, PR, RZ, 0x1 ;  /* 0x00000001ff197803 */ /* 0x000fe40000000000 */
[----:B------:R-:W-:-:S04]  /*32f0*/  ISETP.GT.AND P0, PT, R2, RZ, !P0 ;  /* 0x000000ff0200720c */ /* 0x000fc80004704270 */
[----:B------:R-:W-:-:S04]  /*3300*/  ISETP.LT.OR P0, PT, R3, 0x1, P0 ;  /* 0x000000010300780c */ /* 0x000fc80000701670 */
[----:B------:R-:W-:Y:S02]  /*3310*/  FSEL R36, R22, -INF , !P0 ;  /* 0xff80000016247808 */ /* 0x000fe40004000000 */
[----:B------:R-:W-:-:S04]  /*3320*/  ISETP.GE.AND P0, PT, R44, 0x2a, PT ;  /* 0x0000002a2c00780c */ /* 0x000fc80003f06270 */
[----:B------:R-:W-:Y:S02]  /*3330*/  P2R R24, PR, RZ, 0x1 ;  /* 0x00000001ff187803 */ /* 0x000fe40000000000 */
[----:B------:R-:W-:Y:S01]  /*3340*/  ISETP.GT.AND P0, PT, R2, 0x29, !P0 ;  /* 0x000000290200780c */ /* 0x000fe20004704270 */
[----:B------:R-:W-:-:S03]  /*3350*/  FMUL.FTZ R2, R55, c[0x0][0x320] ;  /* 0x0000c80037027a20 */ /* 0x000fc60000410000 */
[----:B------:R-:W-:Y:S01]  /*3360*/  ISETP.LT.OR P0, PT, R3, 0x2a, P0 ;  /* 0x0000002a0300780c */ /* 0x000fe20000701670 */
[----:B------:R2:W3:Y:S01]  /*3370*/  MUFU.TANH R22, R2 ;  /* 0x0000000200167308 */ /* 0x0004e20000002400 */
[----:B-1----:R-:W-:Y:S02]  /*3380*/  IMAD.IADD R3, R16, 0x1, R5 ;  /* 0x0000000110037824 */ /* 0x002fe400078e0205 */
[----:B------:R-:W-:Y:S02]  /*3390*/  FSEL R70, R8, -INF , !P0 ;  /* 0xff80000008467808 */ /* 0x000fe40004000000 */
[----:B------:R-:W-:Y:S02]  /*33a0*/  ISETP.LE.AND P0, PT, R243, c[0x0][0x32c], PT ;  /* 0x0000cb00f3007a0c */ /* 0x000fe40003f03270 */
[----:B------:R-:W-:Y:S01]  /*33b0*/  IMNMX R3, R3, R18, PT ;  /* 0x0000001203037217 */ /* 0x000fe20003800200 */
[----:B--2---:R-:W-:-:S04]  /*33c0*/  FMUL.FTZ R2, R58, c[0x0][0x320] ;  /* 0x0000c8003a027a20 */ /* 0x004fc80000410000 */
[----:B------:R1:W2:Y:S02]  /*33d0*/  MUFU.TANH R21, R2 ;  /* 0x0000000200157308 */ /* 0x0002a40000002400 */
[----:B-1----:R-:W-:-:S06]  /*33e0*/  FMUL.FTZ R2, R59, c[0x0][0x320] ;  /* 0x0000c8003b027a20 */ /* 0x002fcc0000410000 */
[----:B------:R1:W4:Y:S02]  /*33f0*/  MUFU.TANH R20, R2 ;  /* 0x0000000200147308 */ /* 0x0003240000002400 */
        /* <DEDUP_REMOVED lines=18> */
[----:B-1----:R-:W-:Y:S01]  /*3520*/  IMAD.IADD R2, R19, 0x1, R5 ;  /* 0x0000000113027824 */ /* 0x002fe200078e0205 */
[----:B------:R-:W-:Y:S05]  /*3530*/  @!P0 BRA `(.L_x_176) ;  /* 0x0000016000008947 */ /* 0x000fea0003800000 */
[----:B--234-:R-:W-:Y:S01]  /*3540*/  MOV R6, c[0x0][0x2ac] ;  /* 0x0000ab0000067a02 */ /* 0x01cfe20000000f00 */
        /* <DEDUP_REMOVED lines=12> */
.L_x_178:
[----:B------:R-:W-:-:S04]  /*3610*/  MOV R6, 0x1 ;  /* 0x0000000100067802 */ /* 0x000fc80000000f00 */
[----:B------:R-:W-:-:S13]  /*3620*/  ISETP.NE.AND P0, PT, R6, c[0x0][0x32c], PT ;  /* 0x0000cb0006007a0c */ /* 0x000fda0003f05270 */
[----:B------:R-:W-:-:S05]  /*3630*/  @P0 IMAD.HI.U32 R6, R5, c[0x0][0x330], RZ ;  /* 0x0000cc0005060a27 */ /* 0x000fca00078e00ff */
[----:B------:R-:W-:Y:S02]  /*3640*/  @P0 SHF.R.U32.HI R5, RZ, c[0x0][0x334], R6 ;  /* 0x0000cd00ff050a19 */ /* 0x000fe40000011606 */
.L_x_179:
[----:B------:R-:W-:Y:S05]  /*3650*/  BSYNC B0 ;  /* 0x0000000000007941 */ /* 0x000fea0003800000 */
.L_x_177:
[----:B------:R-:W-:-:S05]  /*3660*/  IMAD R5, R5, c[0x0][0x32c], R23 ;  /* 0x0000cb0005057a24 */ /* 0x000fca00078e0217 */
[----:B------:R-:W-:Y:S02]  /*3670*/  IADD3 R6, R5, c[0x0][0x32c], RZ ;  /* 0x0000cb0005067a10 */ /* 0x000fe40007ffe0ff */
[----:B------:R-:W-:Y:S02]  /*3680*/  IMNMX R2, R2, R5, !PT ;  /* 0x0000000502027217 */ /* 0x000fe40007800200 */
[----:B------:R-:W-:Y:S02]  /*3690*/  IMNMX R3, R3, R6, PT ;  /* 0x0000000603037217 */ /* 0x000fe40003800200 */
.L_x_176:
[----:B--234-:R-:W-:Y:S01]  /*36a0*/  ISETP.NE.AND P0, PT, R29, RZ, PT ;  /* 0x000000ff1d00720c */ /* 0x01cfe20003f05270 */
[----:B------:R-:W1:Y:S03]  /*36b0*/  SHFL.IDX PT, R5, R9, 0x2, 0x1c1f ;  /* 0x005c1f0009057f89 */ /* 0x000e6600000e0000 */
[----:B------:R-:W-:-:S04]  /*36c0*/  ISETP.GT.AND P0, PT, R2, 0x1, !P0 ;  /* 0x000000010200780c */ /* 0x000fc80004704270 */
[----:B------:R-:W-:-:S04]  /*36d0*/  ISETP.LT.OR P0, PT, R3, 0x2, P0 ;  /* 0x000000020300780c */ /* 0x000fc80000701670 */
[----:B------:R-:W-:Y:S02]  /*36e0*/  FSEL R31, R20, -INF , !P0 ;  /* 0xff800000141f7808 */ /* 0x000fe40004000000 */
[----:B------:R-:W-:-:S04]  /*36f0*/  ISETP.NE.AND P0, PT, R28, RZ, PT ;  /* 0x000000ff1c00720c */ /* 0x000fc80003f05270 */
        /* <DEDUP_REMOVED lines=29> */
[----:B------:R-:W-:-:S04]  /*38d0*/  ISETP.NE.AND P0, PT, R25, RZ, PT ;  /* 0x000000ff1900720c */ /* 0x000fc80003f05270 */
[----:B------:R-:W-:-:S04]  /*38e0*/  ISETP.GT.AND P0, PT, R2, RZ, !P0 ;  /* 0x000000ff0200720c */ /* 0x000fc80004704270 */
[----:B------:R-:W-:-:S04]  /*38f0*/  ISETP.LT.OR P0, PT, R3, 0x1, P0 ;  /* 0x000000010300780c */ /* 0x000fc80000701670 */
[----:B------:R-:W-:Y:S02]  /*3900*/  FSEL R30, R21, -INF , !P0 ;  /* 0xff800000151e7808 */ /* 0x000fe40004000000 */
[----:B------:R-:W-:-:S04]  /*3910*/  ISETP.NE.AND P0, PT, R24, RZ, PT ;  /* 0x000000ff1800720c */ /* 0x000fc80003f05270 */
        /* <DEDUP_REMOVED lines=45> */
.L_x_182:
[----:B------:R-:W-:-:S04]  /*3bf0*/  MOV R6, 0x1 ;  /* 0x0000000100067802 */ /* 0x000fc80000000f00 */
[----:B------:R-:W-:-:S13]  /*3c00*/  ISETP.NE.AND P0, PT, R6, c[0x0][0x32c], PT ;  /* 0x0000cb0006007a0c */ /* 0x000fda0003f05270 */
[----:B------:R-:W-:-:S05]  /*3c10*/  @P0 IMAD.HI.U32 R6, R5, c[0x0][0x330], RZ ;  /* 0x0000cc0005060a27 */ /* 0x000fca00078e00ff */
[----:B------:R-:W-:Y:S02]  /*3c20*/  @P0 SHF.R.U32.HI R5, RZ, c[0x0][0x334], R6 ;  /* 0x0000cd00ff050a19 */ /* 0x000fe40000011606 */
.L_x_183:
[----:B------:R-:W-:Y:S05]  /*3c30*/  BSYNC B0 ;  /* 0x0000000000007941 */ /* 0x000fea0003800000 */
.L_x_181:
[----:B------:R-:W-:-:S05]  /*3c40*/  IMAD R5, R5, c[0x0][0x32c], R23 ;  /* 0x0000cb0005057a24 */ /* 0x000fca00078e0217 */
[----:B------:R-:W-:Y:S02]  /*3c50*/  IADD3 R6, R5, c[0x0][0x32c], RZ ;  /* 0x0000cb0005067a10 */ /* 0x000fe40007ffe0ff */
[----:B------:R-:W-:Y:S02]  /*3c60*/  IMNMX R2, R2, R5, !PT ;  /* 0x0000000502027217 */ /* 0x000fe40007800200 */
[----:B------:R-:W-:Y:S02]  /*3c70*/  IMNMX R3, R3, R6, PT ;  /* 0x0000000603037217 */ /* 0x000fe40003800200 */
.L_x_180:
        /* <DEDUP_REMOVED lines=85> */
.L_x_186:
[----:B------:R-:W-:-:S04]  /*41d0*/  MOV R6, 0x1 ;  /* 0x0000000100067802 */ /* 0x000fc80000000f00 */
[----:B------:R-:W-:-:S13]  /*41e0*/  ISETP.NE.AND P0, PT, R6, c[0x0][0x32c], PT ;  /* 0x0000cb0006007a0c */ /* 0x000fda0003f05270 */
[----:B------:R-:W-:-:S05]  /*41f0*/  @P0 IMAD.HI.U32 R6, R5, c[0x0][0x330], RZ ;  /* 0x0000cc0005060a27 */ /* 0x000fca00078e00ff */
[----:B------:R-:W-:Y:S02]  /*4200*/  @P0 SHF.R.U32.HI R5, RZ, c[0x0][0x334], R6 ;  /* 0x0000cd00ff050a19 */ /* 0x000fe40000011606 */
.L_x_187:
[----:B------:R-:W-:Y:S05]  /*4210*/  BSYNC B0 ;  /* 0x0000000000007941 */ /* 0x000fea0003800000 */
.L_x_185:
[----:B------:R-:W-:-:S05]  /*4220*/  IMAD R5, R5, c[0x0][0x32c], R23 ;  /* 0x0000cb0005057a24 */ /* 0x000fca00078e0217 */
[----:B------:R-:W-:Y:S02]  /*4230*/  IADD3 R6, R5, c[0x0][0x32c], RZ ;  /* 0x0000cb0005067a10 */ /* 0x000fe40007ffe0ff */
[----:B------:R-:W-:Y:S02]  /*4240*/  IMNMX R2, R2, R5, !PT ;  /* 0x0000000502027217 */ /* 0x000fe40007800200 */
[----:B------:R-:W-:Y:S02]  /*4250*/  IMNMX R3, R3, R6, PT ;  /* 0x0000000603037217 */ /* 0x000fe40003800200 */
.L_x_184:
[----:B--234-:R-:W-:Y:S01]  /*4260*/  ISETP.NE.AND P0, PT, R29, RZ, PT ;  /* 0x000000ff1d00720c */ /* 0x01cfe20003f05270 */
[----:B------:R-:W-:Y:S01]  /*4270*/  IMAD.SHL.U32 R209, R0, 0x2, RZ ;  /* 0x0000000200d17824 */ /* 0x000fe200078e00ff */
[----:B------:R-:W-:Y:S02]  /*4280*/  FMNMX.FTZ R106, R36, R40, !PT ;  /* 0x00000028246a7209 */ /* 0x000fe40007810000 */
[----:B------:R-:W-:Y:S01]  /*4290*/  ISETP.GT.AND P0, PT, R2, 0x1, !P0 ;  /* 0x000000010200780c */ /* 0x000fe20004704270 */
[----:B------:R-:W-:Y:S01]  /*42a0*/  IMAD R210, R4, 0x2, R209 ;  /* 0x0000000204d27824 */ /* 0x000fe200078e02d1 */
[----:B------:R-:W-:Y:S01]  /*42b0*/  FMNMX.FTZ R106, R42, R106, !PT ;  /* 0x0000006a2a6a7209 */ /* 0x000fe20007810000 */
[----:B------:R-:W-:Y:S01]  /*42c0*/  LDSM.16.MT88.4 R76, [R209+0x3080] ;  /* 0x00308000d14c783b */ /* 0x000fe20000004200 */
[----:B------:R-:W-:-:S02]  /*42d0*/  ISETP.LT.OR P0, PT, R3, 0x2, P0 ;  /* 0x000000020300780c */ /* 0x000fc40000701670 */
[----:B------:R-:W-:Y:S01]  /*42e0*/  FMNMX.FTZ R106, R41, R106, !PT ;  /* 0x0000006a296a7209 */ /* 0x000fe20007810000 */
[----:B------:R-:W-:Y:S01]  /*42f0*/  LDSM.16.MT88.4 R120, [R209+0x1880] ;  /* 0x00188000d178783b */ /* 0x000fe20000004200 */
[----:B------:R-:W-:Y:S02]  /*4300*/  FSEL R49, R14, -INF , !P0 ;  /* 0xff8000000e317808 */ /* 0x000fe40004000000 */
[----:B------:R-:W-:Y:S01]  /*4310*/  ISETP.NE.AND P0, PT, R28, RZ, PT ;  /* 0x000000ff1c00720c */ /* 0x000fe20003f05270 */
[----:B------:R-:W-:Y:S01]  /*4320*/  LDSM.16.MT88.4 R136, [R210+0x1880] ;  /* 0x00188000d288783b */ /* 0x000fe20000004200 */
[----:B------:R-:W-:Y:S02]  /*4330*/  FMNMX.FTZ R106, R45, R106, !PT ;  /* 0x0000006a2d6a7209 */ /* 0x000fe40007810000 */
[----:B------:R-:W-:Y:S01]  /*4340*/  ISETP.GT.AND P0, PT, R2, 0x8, !P0 ;  /* 0x000000080200780c */ /* 0x000fe20004704270 */
[----:B------:R-:W-:Y:S01]  /*4350*/  LDSM.16.MT88.4 R152, [R209+0x2480] ;  /* 0x00248000d198783b */ /* 0x000fe20000004200 */
[----:B------:R-:W-:-:S02]  /*4360*/  FMNMX.FTZ R106, R46, R106, !PT ;  /* 0x0000006a2e6a7209 */ /* 0x000fc40007810000 */
[----:B------:R-:W-:Y:S01]  /*4370*/  ISETP.LT.OR P0, PT, R3, 0x9, P0 ;  /* 0x000000090300780c */ /* 0x000fe20000701670 */
[----:B------:R-:W-:Y:S01]  /*4380*/  LDSM.16.MT88.4 R60, [R210+0x2480] ;  /* 0x00248000d23c783b */ /* 0x000fe20000004200 */
[----:B------:R-:W-:Y:S02]  /*4390*/  FMNMX.FTZ R106, R47, R106, !PT ;  /* 0x0000006a2f6a7209 */ /* 0x000fe40007810000 */
[----:B------:R-:W-:Y:S01]  /*43a0*/  FSEL R80, R11, -INF , !P0 ;  /* 0xff8000000b507808 */ /* 0x000fe20004000000 */
[----:B------:R-:W-:Y:S01]  /*43b0*/  LDSM.16.MT88.4 R56, [R210+0x3080] ;  /* 0x00308000d238783b */ /* 0x000fe20000004200 */
[----:B------:R-:W-:Y:S02]  /*43c0*/  ISETP.NE.AND P0, PT, R27, RZ, PT ;  /* 0x000000ff1b00720c */ /* 0x000fe40003f05270 */
[----:B------:R-:W-:Y:S01]  /*43d0*/  FMNMX.FTZ R106, R48, R106, !PT ;  /* 0x0000006a306a7209 */ /* 0x000fe20007810000 */
[----:B------:R-:W-:Y:S01]  /*43e0*/  LDSM.16.MT88.4 R132, [R209+0x3480] ;  /* 0x00348000d184783b */ /* 0x000fe20000004200 */
[----:B------:R-:W-:-:S02]  /*43f0*/  ISETP.GT.AND P0, PT, R2, 0x9, !P0 ;  /* 0x000000090200780c */ /* 0x000fc40004704270 */
[----:B------:R-:W-:Y:S01]  /*4400*/  FMNMX.FTZ R106, R68, R106, !PT ;  /* 0x0000006a446a7209 */ /* 0x000fe20007810000 */
[----:B------:R-:W-:Y:S01]  /*4410*/  LDSM.16.MT88.4 R72, [R209+0x1c80] ;  /* 0x001c8000d148783b */ /* 0x000fe20000004200 */
[----:B------:R-:W-:Y:S02]  /*4420*/  ISETP.LT.OR P0, PT, R3, 0xa, P0 ;  /* 0x0000000a0300780c */ /* 0x000fe40000701670 */
[----:B------:R-:W-:Y:S01]  /*4430*/  FMNMX.FTZ R106, R69, R106, !PT ;  /* 0x0000006a456a7209 */ /* 0x000fe20007810000 */
[----:B------:R-:W-:Y:S01]  /*4440*/  LDSM.16.MT88.4 R88, [R210+0x1c80] ;  /* 0x001c8000d258783b */ /* 0x000fe20000004200 */
[----:B------:R-:W-:Y:S02]  /*4450*/  FSEL R81, R10, -INF , !P0 ;  /* 0xff8000000a517808 */ /* 0x000fe40004000000 */
[----:B------:R-:W-:Y:S01]  /*4460*/  ISETP.NE.AND P0, PT, R26, RZ, PT ;  /* 0x000000ff1a00720c */ /* 0x000fe20003f05270 */
[----:B------:R-:W-:Y:S01]  /*4470*/  LDSM.16.MT88.4 R92, [R209+0x2880] ;  /* 0x00288000d15c783b */ /* 0x000fe20000004200 */
[----:B------:R-:W-:-:S02]  /*4480*/  FMNMX.FTZ R106, R71, R106, !PT ;  /* 0x0000006a476a7209 */ /* 0x000fc40007810000 */
[----:B------:R-:W-:Y:S01]  /*4490*/  ISETP.GT.AND P0, PT, R2, 0x10, !P0 ;  /* 0x000000100200780c */ /* 0x000fe20004704270 */
[----:B------:R-:W-:Y:S01]  /*44a0*/  LDSM.16.MT88.4 R116, [R210+0x2880] ;  /* 0x00288000d274783b */ /* 0x000fe20000004200 */
[----:B------:R-:W-:Y:S02]  /*44b0*/  FMNMX.FTZ R106, R70, R106, !PT ;  /* 0x0000006a466a7209 */ /* 0x000fe40007810000 */
[----:B------:R-:W-:Y:S01]  /*44c0*/  ISETP.LT.OR P0, PT, R3, 0x11, P0 ;  /* 0x000000110300780c */ /* 0x000fe20000701670 */
[----:B------:R-:W-:Y:S01]  /*44d0*/  LDSM.16.MT88.4 R172, [R210+0x3480] ;  /* 0x00348000d2ac783b */ /* 0x000fe20000004200 */
[----:B------:R-:W-:Y:S02]  /*44e0*/  FMNMX.FTZ R104, R44, R54, !PT ;  /* 0x000000362c687209 */ /* 0x000fe40007810000 */
[----:B------:R-:W-:Y:S01]  /*44f0*/  FSEL R101, R7, -INF , !P0 ;  /* 0xff80000007657808 */ /* 0x000fe20004000000 */
[----:B------:R-:W-:Y:S01]  /*4500*/  LDSM.16.MT88.4 R180, [R209+0x3880] ;  /* 0x00388000d1b4783b */ /* 0x000fe20000004200 */
[----:B------:R-:W-:-:S02]  /*4510*/  ISETP.GT.AND P0, PT, R2, 0x11, !P6 ;  /* 0x000000110200780c */ /* 0x000fc40007704270 */
[----:B------:R-:W-:Y:S01]  /*4520*/  ISETP.NE.AND P6, PT, R24, RZ, PT ;  /* 0x000000ff1800720c */ /* 0x000fe20003fc5270 */
[----:B------:R-:W-:Y:S01]  /*4530*/  LDSM.16.MT88.4 R108, [R209+0x2080] ;  /* 0x00208000d16c783b */ /* 0x000fe20000004200 */
[----:B------:R-:W-:Y:S02]  /*4540*/  ISETP.LT.OR P0, PT, R3, 0x12, P0 ;  /* 0x000000120300780c */ /* 0x000fe40000701670 */
[----:B------:R-:W-:Y:S01]  /*4550*/  FMNMX.FTZ R104, R82, R104, !PT ;  /* 0x0000006852687209 */ /* 0x000fe20007810000 */
[----:B------:R-:W-:Y:S01]  /*4560*/  LDSM.16.MT88.4 R160, [R210+0x2080] ;  /* 0x00208000d2a0783b */ /* 0x000fe20000004200 */
[----:B------:R-:W-:Y:S02]  /*4570*/  FSEL R102, R20, -INF , !P0 ;  /* 0xff80000014667808 */ /* 0x000fe40004000000 */
[----:B------:R-:W-:Y:S01]  /*4580*/  ISETP.GT.AND P0, PT, R2, 0x18, !P5 ;  /* 0x000000180200780c */ /* 0x000fe20006f04270 */
[----:B------:R-:W-:Y:S01]  /*4590*/  LDSM.16.MT88.4 R168, [R209+0x2c80] ;  /* 0x002c8000d1a8783b */ /* 0x000fe20000004200 */
[----:B------:R-:W-:-:S02]  /*45a0*/  ISETP.NE.AND P5, PT, R25, RZ, PT ;  /* 0x000000ff1900720c */ /* 0x000fc40003fa5270 */
[----:B------:R-:W-:Y:S01]  /*45b0*/  ISETP.LT.OR P0, PT, R3, 0x19, P0 ;  /* 0x000000190300780c */ /* 0x000fe20000701670 */
[----:B------:R-:W-:Y:S01]  /*45c0*/  LDSM.16.MT88.4 R176, [R210+0x2c80] ;  /* 0x002c8000d2b0783b */ /* 0x000fe20000004200 */
[----:B------:R-:W-:Y:S02]  /*45d0*/  FMNMX.FTZ R104, R83, R104, !PT ;  /* 0x0000006853687209 */ /* 0x000fe40007810000 */
[----:B------:R-:W-:Y:S01]  /*45e0*/  FSEL R103, R13, -INF , !P0 ;  /* 0xff8000000d677808 */ /* 0x000fe20004000000 */
[----:B------:R-:W-:Y:S01]  /*45f0*/  LDSM.16.MT88.4 R184, [R210+0x3880] ;  /* 0x00388000d2b8783b */ /* 0x000fe20000004200 */
[----:B------:R-:W-:Y:S02]  /*4600*/  ISETP.GT.AND P0, PT, R2, 0x19, !P4 ;  /* 0x000000190200780c */ /* 0x000fe40006704270 */
[----:B------:R-:W-:Y:S02]  /*4610*/  FMNMX.FTZ R105, R30, R31, !PT ;  /* 0x0000001f1e697209 */ /* 0x000fe40007810000 */
[----:B------:R-:W-:-:S02]  /*4620*/  ISETP.LT.OR P0, PT, R3, 0x1a, P0 ;  /* 0x0000001a0300780c */ /* 0x000fc40000701670 */
[----:B------:R-:W-:Y:S02]  /*4630*/  FMNMX.FTZ R104, R148, R104, !PT ;  /* 0x0000006894687209 */ /* 0x000fe40007810000 */
[----:B------:R-:W-:Y:S02]  /*4640*/  FSEL R107, R21, -INF , !P0 ;  /* 0xff800000156b7808 */ /* 0x000fe40004000000 */
[----:B------:R-:W-:Y:S02]  /*4650*/  ISETP.GT.AND P0, PT, R2, 0x20, !P3 ;  /* 0x000000200200780c */ /* 0x000fe40005f04270 */
[----:B------:R-:W-:Y:S02]  /*4660*/  FMNMX.FTZ R105, R33, R105, !PT ;  /* 0x0000006921697209 */ /* 0x000fe40007810000 */
[----:B------:R-:W-:Y:S02]  /*4670*/  ISETP.LT.OR P0, PT, R3, 0x21, P0 ;  /* 0x000000210300780c */ /* 0x000fe40000701670 */
[----:B------:R-:W-:-:S02]  /*4680*/  FMNMX.FTZ R104, R149, R104, !PT ;  /* 0x0000006895687209 */ /* 0x000fc40007810000 */
[----:B------:R-:W-:Y:S02]  /*4690*/  FSEL R165, R17, -INF , !P0 ;  /* 0xff80000011a57808 */ /* 0x000fe40004000000 */
[----:B------:R-:W-:Y:S02]  /*46a0*/  ISETP.GT.AND P0, PT, R2, 0x21, !P2 ;  /* 0x000000210200780c */ /* 0x000fe40005704270 */
[----:B------:R-:W-:Y:S02]  /*46b0*/  FMNMX.FTZ R105, R32, R105, !PT ;  /* 0x0000006920697209 */ /* 0x000fe40007810000 */
[----:B------:R-:W-:Y:S02]  /*46c0*/  ISETP.LT.OR P0, PT, R3, 0x22, P0 ;  /* 0x000000220300780c */ /* 0x000fe40000701670 */
[----:B------:R-:W-:Y:S02]  /*46d0*/  FMNMX.FTZ R104, R150, R104, !PT ;  /* 0x0000006896687209 */ /* 0x000fe40007810000 */
[----:B------:R-:W-:-:S02]  /*46e0*/  FSEL R166, R15, -INF , !P0 ;  /* 0xff8000000fa67808 */ /* 0x000fc40004000000 */
[C---:B------:R-:W-:Y:S02]  /*46f0*/  ISETP.GT.AND P0, PT, R2.reuse, 0x28, !P1 ;  /* 0x000000280200780c */ /* 0x040fe40004f04270 */
[----:B------:R-:W-:Y:S02]  /*4700*/  FMNMX.FTZ R105, R37, R105, !PT ;  /* 0x0000006925697209 */ /* 0x000fe40007810000 */
[----:B------:R-:W-:Y:S02]  /*4710*/  ISETP.LT.OR P0, PT, R3, 0x29, P0 ;  /* 0x000000290300780c */ /* 0x000fe40000701670 */
[----:B------:R-:W-:Y:S02]  /*4720*/  FMNMX.FTZ R104, R151, R104, !PT ;  /* 0x0000006897687209 */ /* 0x000fe40007810000 */
[----:B------:R-:W-:Y:S02]  /*4730*/  FSEL R188, R9, -INF , !P0 ;  /* 0xff80000009bc7808 */ /* 0x000fe40004000000 */
[----:B------:R-:W-:-:S02]  /*4740*/  ISETP.GT.AND P0, PT, R2, RZ, !P5 ;  /* 0x000000ff0200720c */ /* 0x000fc40006f04270 */
[----:B------:R-:W-:Y:S02]  /*4750*/  FMNMX.FTZ R105, R38, R105, !PT ;  /* 0x0000006926697209 */ /* 0x000fe40007810000 */
[----:B------:R-:W-:Y:S02]  /*4760*/  ISETP.LT.OR P0, PT, R3, 0x1, P0 ;  /* 0x000000010300780c */ /* 0x000fe40000701670 */
[----:B------:R-:W-:Y:S02]  /*4770*/  FMNMX.FTZ R104, R191, R104, !PT ;  /* 0x00000068bf687209 */ /* 0x000fe40007810000 */
[----:B------:R-:W-:Y:S02]  /*4780*/  FSEL R14, R12, -INF , !P0 ;  /* 0xff8000000c0e7808 */ /* 0x000fe40004000000 */
[----:B------:R-:W-:Y:S02]  /*4790*/  ISETP.GT.AND P0, PT, R2, 0x29, !P6 ;  /* 0x000000290200780c */ /* 0x000fe40007704270 */
[----:B------:R-:W1:Y:S01]  /*47a0*/  SHFL.BFLY PT, R2, R106, 0x2, 0x1f ;  /* 0x0c401f006a027f89 */ /* 0x000e6200000e0000 */
[----:B------:R-:W-:-:S02]  /*47b0*/  FMNMX.FTZ R105, R39, R105, !PT ;  /* 0x0000006927697209 */ /* 0x000fc40007810000 */
[----:B------:R-:W-:Y:S02]  /*47c0*/  FMNMX.FTZ R104, R190, R104, !PT ;  /* 0x00000068be687209 */ /* 0x000fe40007810000 */
[----:B------:R-:W-:Y:S02]  /*47d0*/  FMNMX.FTZ R105, R43, R105, !PT ;  /* 0x000000692b697209 */ /* 0x000fe40007810000 */
[----:B------:R-:W-:Y:S02]  /*47e0*/  FMNMX.FTZ R104, R189, R104, !PT ;  /* 0x00000068bd687209 */ /* 0x000fe40007810000 */
[----:B------:R-:W-:Y:S02]  /*47f0*/  FMNMX.FTZ R105, R50, R105, !PT ;  /* 0x0000006932697209 */ /* 0x000fe40007810000 */
[----:B------:R-:W-:Y:S02]  /*4800*/  FMNMX.FTZ R104, R192, R104, !PT ;  /* 0x00000068c0687209 */ /* 0x000fe40007810000 */
[----:B------:R-:W-:-:S02]  /*4810*/  FMNMX.FTZ R105, R51, R105, !PT ;  /* 0x0000006933697209 */ /* 0x000fc40007810000 */
[----:B------:R-:W-:Y:S01]  /*4820*/  ISETP.LT.OR P0, PT, R3, 0x2a, P0 ;  /* 0x0000002a0300780c */ /* 0x000fe20000701670 */
[----:B------:R-:W2:Y:S01]  /*4830*/  SHFL.BFLY PT, R5, R104, 0x2, 0x1f ;  /* 0x0c401f0068057f89 */ /* 0x000ea200000e0000 */
[----:B------:R-:W-:Y:S02]  /*4840*/  FMNMX.FTZ R105, R52, R105, !PT ;  /* 0x0000006934697209 */ /* 0x000fe40007810000 */
[----:B------:R-:W-:Y:S02]  /*4850*/  FSEL R167, R8, -INF , !P0 ;  /* 0xff80000008a77808 */ /* 0x000fe40004000000 */
[----:B------:R-:W-:Y:S02]  /*4860*/  FMNMX.FTZ R105, R53, R105, !PT ;  /* 0x0000006935697209 */ /* 0x000fe40007810000 */
[----:B------:R-:W-:Y:S02]  /*4870*/  ISETP.NE.AND P6, PT, R244, 0x1, PT ;  /* 0x00000001f400780c */ /* 0x000fe40003fc5270 */
[----:B-1----:R-:W-:-:S02]  /*4880*/  FMNMX.FTZ R106, R106, R2, !PT ;  /* 0x000000026a6a7209 */ /* 0x002fc40007810000 */
[----:B------:R-:W-:-:S03]  /*4890*/  IADD3 R224, R224, -0x2, RZ ;  /* 0xfffffffee0e07810 */ /* 0x000fc60007ffe0ff */
[----:B------:R-:W1:Y:S01]  /*48a0*/  SHFL.BFLY PT, R2, R106, 0x1, 0x1f ;  /* 0x0c201f006a027f89 */ /* 0x000e6200000e0000 */
[----:B--2---:R-:W-:-:S05]  /*48b0*/  FMNMX.FTZ R104, R104, R5, !PT ;  /* 0x0000000568687209 */ /* 0x004fca0007810000 */
[----:B------:R-:W2:Y:S01]  /*48c0*/  SHFL.BFLY PT, R5, R104, 0x1, 0x1f ;  /* 0x0c201f0068057f89 */ /* 0x000ea200000e0000 */
[----:B-1----:R-:W-:-:S03]  /*48d0*/  FMNMX.FTZ R106, R106, R2, !PT ;  /* 0x000000026a6a7209 */ /* 0x002fc60007810000 */
[----:B------:R-:W1:Y:S01]  /*48e0*/  SHFL.BFLY PT, R2, R105, 0x2, 0x1f ;  /* 0x0c401f0069027f89 */ /* 0x000e6200000e0000 */
[C---:B------:R-:W-:Y:S01]  /*48f0*/  FSETP.NEU.FTZ.AND P0, PT, R106.reuse, -INF , PT ;  /* 0xff8000006a00780b */ /* 0x040fe20003f1d000 */
[----:B------:R-:W-:-:S05]  /*4900*/  FMUL.FTZ R3, R106, c[0x0][0x2d0] ;  /* 0x0000b4006a037a20 */ /* 0x000fca0000410000 */
[----:B------:R-:W-:Y:S02]  /*4910*/  FSEL R3, R3, RZ, P0 ;  /* 0x000000ff03037208 */ /* 0x000fe40000000000 */
[----:B--2---:R-:W-:Y:S02]  /*4920*/  FMNMX.FTZ R104, R104, R5, !PT ;  /* 0x0000000568687209 */ /* 0x004fe40007810000 */
[----:B------:R-:W-:-:S03]  /*4930*/  FMNMX.FTZ R5, R14, R49, !PT ;  /* 0x000000310e057209 */ /* 0x000fc60007810000 */
[----:B------:R-:W-:Y:S01]  /*4940*/  FMUL.FTZ R13, R104, c[0x0][0x2d0] ;  /* 0x0000b400680d7a20 */ /* 0x000fe20000410000 */
[----:B------:R-:W-:-:S04]  /*4950*/  FMNMX.FTZ R5, R80, R5, !PT ;  /* 0x0000000550057209 */ /* 0x000fc80007810000 */
[----:B------:R-:W-:Y:S02]  /*4960*/  FMNMX.FTZ R5, R81, R5, !PT ;  /* 0x0000000551057209 */ /* 0x000fe40007810000 */
[----:B-1----:R-:W-:Y:S02]  /*4970*/  FMNMX.FTZ R105, R105, R2, !PT ;  /* 0x0000000269697209 */ /* 0x002fe40007810000 */
[----:B------:R-:W-:-:S03]  /*4980*/  FMNMX.FTZ R5, R101, R5, !PT ;  /* 0x0000000565057209 */ /* 0x000fc60007810000 */
[----:B------:R-:W1:Y:S01]  /*4990*/  SHFL.BFLY PT, R2, R105, 0x1, 0x1f ;  /* 0x0c201f0069027f89 */ /* 0x000e6200000e0000 */
[----:B------:R-:W-:-:S04]  /*49a0*/  FMNMX.FTZ R100, R102, R5, !PT ;  /* 0x0000000566647209 */ /* 0x000fc80007810000 */
[----:B------:R-:W-:-:S04]  /*49b0*/  FMNMX.FTZ R100, R103, R100, !PT ;  /* 0x0000006467647209 */ /* 0x000fc80007810000 */
[----:B------:R-:W-:-:S04]  /*49c0*/  FMNMX.FTZ R100, R107, R100, !PT ;  /* 0x000000646b647209 */ /* 0x000fc80007810000 */
[----:B------:R-:W-:-:S04]  /*49d0*/  FMNMX.FTZ R100, R165, R100, !PT ;  /* 0x00000064a5647209 */ /* 0x000fc80007810000 */
[----:B------:R-:W-:-:S04]  /*49e0*/  FMNMX.FTZ R100, R166, R100, !PT ;  /* 0x00000064a6647209 */ /* 0x000fc80007810000 */
[----:B------:R-:W-:Y:S02]  /*49f0*/  FMNMX.FTZ R100, R188, R100, !PT ;  /* 0x00000064bc647209 */ /* 0x000fe40007810000 */
[----:B-1----:R-:W-:Y:S02]  /*4a00*/  FMNMX.FTZ R105, R105, R2, !PT ;  /* 0x0000000269697209 */ /* 0x002fe40007810000 */
[----:B------:R-:W-:Y:S02]  /*4a10*/  FMNMX.FTZ R100, R167, R100, !PT ;  /* 0x00000064a7647209 */ /* 0x000fe40007810000 */
[C---:B------:R-:W-:Y:S01]  /*4a20*/  FSETP.NEU.FTZ.AND P0, PT, R105.reuse, -INF , PT ;  /* 0xff8000006900780b */ /* 0x040fe20003f1d000 */
[----:B------:R-:W-:Y:S02]  /*4a30*/  FMUL.FTZ R2, R105, c[0x0][0x2d0] ;  /* 0x0000b40069027a20 */ /* 0x000fe40000410000 */
[----:B------:R-:W1:Y:S03]  /*4a40*/  SHFL.BFLY PT, R5, R100, 0x2, 0x1f ;  /* 0x0c401f0064057f89 */ /* 0x000e6600000e0000 */
[----:B------:R-:W-:-:S02]  /*4a50*/  FSEL R2, R2, RZ, P0 ;  /* 0x000000ff02027208 */ /* 0x000fc40000000000 */
[----:B------:R-:W-:-:S03]  /*4a60*/  FSETP.NEU.FTZ.AND P0, PT, R104, -INF , PT ;  /* 0xff8000006800780b */ /* 0x000fc60003f1d000 */
[----:B------:R-:W-:Y:S01]  /*4a70*/  FFMA.FTZ R0, R30, c[0x0][0x2d0], -R2 ;  /* 0x0000b4001e007a23 */ /* 0x000fe20000010802 */
[----:B------:R-:W-:-:S03]  /*4a80*/  FSEL R13, R13, RZ, P0 ;  /* 0x000000ff0d0d7208 */ /* 0x000fc60000000000 */
[----:B------:R2:W-:Y:S01]  /*4a90*/  MUFU.EX2 R203, R0 ;  /* 0x0000000000cb7308 */ /* 0x0005e20000000800 */
[----:B-1----:R-:W-:Y:S01]  /*4aa0*/  FMNMX.FTZ R100, R100, R5, !PT ;  /* 0x0000000564647209 */ /* 0x002fe20007810000 */
[----:B--2---:R-:W-:-:S04]  /*4ab0*/  FFMA.FTZ R0, R31, c[0x0][0x2d0], -R2 ;  /* 0x0000b4001f007a23 */ /* 0x004fc80000010802 */
[----:B------:R-:W1:Y:S02]  /*4ac0*/  SHFL.BFLY PT, R5, R100, 0x1, 0x1f ;  /* 0x0c201f0064057f89 */ /* 0x000e6400000e0000 */
[----:B------:R2:W3:Y:S02]  /*4ad0*/  MUFU.EX2 R202, R0 ;  /* 0x0000000000ca7308 */ /* 0x0004e40000000800 */
[----:B--2---:R-:W-:Y:S01]  /*4ae0*/  FFMA.FTZ R0, R33, c[0x0][0x2d0], -R2 ;  /* 0x0000b40021007a23 */ /* 0x004fe20000010802 */
[----:B---3--:R-:W-:-:S05]  /*4af0*/  F2FP.PACK_AB R9, R202, R203 ;  /* 0x000000cbca09723e */ /* 0x008fca00000000ff */
[----:B------:R2:W-:Y:S01]  /*4b00*/  MUFU.EX2 R205, R0 ;  /* 0x0000000000cd7308 */ /* 0x0005e20000000800 */
[----:B-1----:R-:W-:Y:S01]  /*4b10*/  FMNMX.FTZ R100, R100, R5, !PT ;  /* 0x0000000564647209 */ /* 0x002fe20007810000 */
[----:B------:R-:W-:-:S03]  /*4b20*/  FFMA.FTZ R5, R36, c[0x0][0x2d0], -R3 ;  /* 0x0000b40024057a23 */ /* 0x000fc60000010803 */
[C---:B------:R-:W-:Y:S01]  /*4b30*/  FSETP.NEU.FTZ.AND P0, PT, R100.reuse, -INF , PT ;  /* 0xff8000006400780b */ /* 0x040fe20003f1d000 */
[----:B------:R-:W-:Y:S02]  /*4b40*/  FMUL.FTZ R12, R100, c[0x0][0x2d0] ;  /* 0x0000b400640c7a20 */ /* 0x000fe40000410000 */
[----:B------:R1:W-:Y:S03]  /*4b50*/  MUFU.EX2 R229, R5 ;  /* 0x0000000500e57308 */ /* 0x0003e60000000800 */
[----:B------:R-:W-:Y:S01]  /*4b60*/  FSEL R12, R12, RZ, P0 ;  /* 0x000000ff0c0c7208 */ /* 0x000fe20000000000 */
[----:B--2---:R-:W-:-:S04]  /*4b70*/  FFMA.FTZ R0, R32, c[0x0][0x2d0], -R2 ;  /* 0x0000b40020007a23 */ /* 0x004fc80000010802 */
[----:B------:R2:W3:Y:S01]  /*4b80*/  MUFU.EX2 R207, R0 ;  /* 0x0000000000cf7308 */ /* 0x0004e20000000800 */
[----:B-1----:R-:W-:-:S07]  /*4b90*/  FFMA.FTZ R5, R40, c[0x0][0x2d0], -R3 ;  /* 0x0000b40028057a23 */ /* 0x002fce0000010803 */
[----:B------:R1:W4:Y:S01]  /*4ba0*/  MUFU.EX2 R226, R5 ;  /* 0x0000000500e27308 */ /* 0x0003220000000800 */
[----:B--2---:R-:W-:Y:S01]  /*4bb0*/  FFMA.FTZ R0, R45, c[0x0][0x2d0], -R3 ;  /* 0x0000b4002d007a23 */ /* 0x004fe20000010803 */
[----:B---3--:R-:W-:-:S06]  /*4bc0*/  F2FP.PACK_AB R11, R207, R205 ;  /* 0x000000cdcf0b723e */ /* 0x008fcc00000000ff */
[----:B------:R2:W-:Y:S01]  /*4bd0*/  MUFU.EX2 R232, R0 ;  /* 0x0000000000e87308 */ /* 0x0005e20000000800 */
[----:B-1----:R-:W-:Y:S01]  /*4be0*/  FFMA.FTZ R5, R42, c[0x0][0x2d0], -R3 ;  /* 0x0000b4002a057a23 */ /* 0x002fe20000010803 */
[----:B----4-:R-:W-:-:S06]  /*4bf0*/  F2FP.PACK_AB R8, R226, R229 ;  /* 0x000000e5e208723e */ /* 0x010fcc00000000ff */
[----:B------:R1:W-:Y:S01]  /*4c00*/  MUFU.EX2 R236, R5 ;  /* 0x0000000500ec7308 */ /* 0x0003e20000000800 */
[----:B--2---:R-:W-:-:S07]  /*4c10*/  FFMA.FTZ R0, R46, c[0x0][0x2d0], -R3 ;  /* 0x0000b4002e007a23 */ /* 0x004fce0000010803 */
[----:B------:R2:W3:Y:S01]  /*4c20*/  MUFU.EX2 R235, R0 ;  /* 0x0000000000eb7308 */ /* 0x0004e20000000800 */
[----:B-1----:R-:W-:-:S07]  /*4c30*/  FFMA.FTZ R5, R41, c[0x0][0x2d0], -R3 ;  /* 0x0000b40029057a23 */ /* 0x002fce0000010803 */
[----:B------:R-:W1:Y:S01]  /*4c40*/  MUFU.EX2 R237, R5 ;  /* 0x0000000500ed7308 */ /* 0x000e620000000800 */
[----:B--2---:R-:W-:Y:S01]  /*4c50*/  FFMA.FTZ R0, R47, c[0x0][0x2d0], -R3 ;  /* 0x0000b4002f007a23 */ /* 0x004fe20000010803 */
[----:B---3--:R-:W-:-:S06]  /*4c60*/  F2FP.PACK_AB R4, R235, R232 ;  /* 0x000000e8eb04723e */ /* 0x008fcc00000000ff */
[----:B------:R2:W-:Y:S01]  /*4c70*/  MUFU.EX2 R239, R0 ;  /* 0x0000000000ef7308 */ /* 0x0005e20000000800 */
[----:B-1----:R-:W-:-:S07]  /*4c80*/  F2FP.PACK_AB R10, R237, R236 ;  /* 0x000000eced0a723e */ /* 0x002fce00000000ff */
[----:B------:R-:W-:Y:S01]  /*4c90*/  HMMA.16816.F32 R16, R8, R120, RZ ;  /* 0x000000780810723c */ /* 0x000fe200000018ff */
[----:B--2---:R-:W-:-:S07]  /*4ca0*/  FFMA.FTZ R0, R48, c[0x0][0x2d0], -R3 ;  /* 0x0000b40030007a23 */ /* 0x004fce0000010803 */
        /* <DEDUP_REMOVED lines=20> */
[----:B------:R-:W-:Y:S01]  /*4df0*/  HMMA.16816.F32 R8, R8, R58, RZ ;  /* 0x0000003a0808723c */ /* 0x000fe200000018ff */
[----:B------:R1:W2:Y:S02]  /*4e00*/  MUFU.EX2 R238, R0 ;  /* 0x0000000000ee7308 */ /* 0x0002a40000000800 */
[----:B-1----:R-:W-:Y:S01]  /*4e10*/  FFMA.FTZ R0, R68, c[0x0][0x2d0], -R3 ;  /* 0x0000b40044007a23 */ /* 0x002fe20000010803 */
[----:B--2---:R-:W-:-:S05]  /*4e20*/  F2FP.PACK_AB R7, R238, R234 ;  /* 0x000000eaee07723e */ /* 0x004fca00000000ff */
[----:B------:R1:W-:Y:S02]  /*4e30*/  MUFU.EX2 R233, R0 ;  /* 0x0000000000e97308 */ /* 0x0003e40000000800 */
[C---:B------:R-:W-:Y:S08]  /*4e40*/  HMMA.16816.F32 R36, R4.reuse, R134, R36 ;  /* 0x000000860424723c */ /* 0x040ff00000001824 */
[----:B------:R-:W-:Y:S01]  /*4e50*/  HMMA.16816.F32 R16, R4, R72, R16 ;  /* 0x000000480410723c */ /* 0x000fe20000001810 */
[----:B-1----:R-:W-:-:S04]  /*4e60*/  FFMA.FTZ R0, R69, c[0x0][0x2d0], -R3 ;  /* 0x0000b40045007a23 */ /* 0x002fc80000010803 */
[----:B------:R1:W2:Y:S03]  /*4e70*/  MUFU.EX2 R230, R0 ;  /* 0x0000000000e67308 */ /* 0x0002a60000000800 */
[C---:B------:R-:W-:Y:S08]  /*4e80*/  HMMA.16816.F32 R32, R4.reuse, R88, R32 ;  /* 0x000000580420723c */ /* 0x040ff00000001820 */
[----:B------:R-:W-:Y:S01]  /*4e90*/  HMMA.16816.F32 R28, R4, R92, R28 ;  /* 0x0000005c041c723c */ /* 0x000fe2000000181c */
[----:B-1----:R-:W-:-:S07]  /*4ea0*/  FFMA.FTZ R0, R71, c[0x0][0x2d0], -R3 ;  /* 0x0000b40047007a23 */ /* 0x002fce0000010803 */
[C---:B------:R-:W-:Y:S01]  /*4eb0*/  HMMA.16816.F32 R24, R4.reuse, R116, R24 ;  /* 0x000000740418723c */ /* 0x040fe20000001818 */
[----:B------:R-:W-:Y:S01]  /*4ec0*/  FFMA.FTZ R3, R70, c[0x0][0x2d0], -R3 ;  /* 0x0000b40046037a23 */ /* 0x000fe20000010803 */
[----:B--2---:R-:W-:Y:S01]  /*4ed0*/  F2FP.PACK_AB R96, R230, R233 ;  /* 0x000000e9e660723e */ /* 0x004fe200000000ff */
[----:B------:R1:W-:Y:S05]  /*4ee0*/  MUFU.EX2 R228, R0 ;  /* 0x0000000000e47308 */ /* 0x0003ea0000000800 */
[C---:B------:R-:W-:Y:S03]  /*4ef0*/  HMMA.16816.F32 R20, R4.reuse, R132, R20 ;  /* 0x000000840414723c */ /* 0x040fe60000001814 */
[----:B------:R-:W2:Y:S05]  /*4f00*/  MUFU.EX2 R206, R3 ;  /* 0x0000000300ce7308 */ /* 0x000eaa0000000800 */
[----:B------:R-:W-:Y:S01]  /*4f10*/  HMMA.16816.F32 R84, R4, R172, R84 ;  /* 0x000000ac0454723c */ /* 0x000fe20000001854 */
[----:B-1----:R-:W-:-:S04]  /*4f20*/  FFMA.FTZ R0, R50, c[0x0][0x2d0], -R2 ;  /* 0x0000b40032007a23 */ /* 0x002fc80000010802 */
[----:B------:R1:W-:Y:S03]  /*4f30*/  MUFU.EX2 R201, R0 ;  /* 0x0000000000c97308 */ /* 0x0003e60000000800 */
[----:B------:R-:W-:Y:S01]  /*4f40*/  HMMA.16816.F32 R124, R4, R74, R124 ;  /* 0x0000004a047c723c */ /* 0x000fe2000000187c */
[----:B--2---:R-:W-:Y:S01]  /*4f50*/  F2FP.PACK_AB R98, R206, R228 ;  /* 0x000000e4ce62723e */ /* 0x004fe200000000ff */
[----:B------:R-:W-:-:S06]  /*4f60*/  @P6 IMAD.HI.U32 R3, R164, c[0x0][0x2c8], RZ ;  /* 0x0000b200a4036a27 */ /* 0x000fcc00078e00ff */
[----:B------:R-:W-:Y:S01]  /*4f70*/  HMMA.16816.F32 R140, R4, R90, R140 ;  /* 0x0000005a048c723c */ /* 0x000fe2000000188c */
[----:B------:R-:W-:Y:S02]  /*4f80*/  @P6 SHF.R.U32.HI R164, RZ, c[0x0][0x2cc], R3 ;  /* 0x0000b300ffa46a19 */ /* 0x000fe40000011603 */
[----:B------:R-:W-:-:S03]  /*4f90*/  ISETP.LE.AND P6, PT, R243, c[0x0][0x32c], PT ;  /* 0x0000cb00f3007a0c */ /* 0x000fc60003fc3270 */
[----:B------:R-:W-:Y:S02]  /*4fa0*/  IMAD.IADD R3, R241, 0x1, R164 ;  /* 0x00000001f1037824 */ /* 0x000fe400078e02a4 */
[--C-:B-1----:R-:W-:Y:S01]  /*4fb0*/  FFMA.FTZ R0, R51, c[0x0][0x2d0], -R2.reuse ;  /* 0x0000b40033007a23 */ /* 0x102fe20000010802 */
[C---:B------:R-:W-:Y:S03]  /*4fc0*/  HMMA.16816.F32 R156, R4.reuse, R94, R156 ;  /* 0x0000005e049c723c */ /* 0x040fe6000000189c */
[----:B------:R1:W2:Y:S05]  /*4fd0*/  MUFU.EX2 R200, R0 ;  /* 0x0000000000c87308 */ /* 0x0002aa0000000800 */
[C---:B------:R-:W-:Y:S08]  /*4fe0*/  HMMA.16816.F32 R64, R4.reuse, R118, R64 ;  /* 0x000000760440723c */ /* 0x040ff00000001840 */
[----:B------:R-:W-:Y:S01]  /*4ff0*/  HMMA.16816.F32 R8, R4, R174, R8 ;  /* 0x000000ae0408723c */ /* 0x000fe20000001808 */
[--C-:B-1----:R-:W-:Y:S01]  /*5000*/  FFMA.FTZ R0, R52, c[0x0][0x2d0], -R2.reuse ;  /* 0x0000b40034007a23 */ /* 0x102fe20000010802 */
[----:B--2---:R-:W-:Y:S01]  /*5010*/  F2FP.PACK_AB R97, R200, R201 ;  /* 0x000000c9c861723e */ /* 0x004fe200000000ff */
[----:B------:R-:W-:-:S02]  /*5020*/  FFMA.FTZ R2, R53, c[0x0][0x2d0], -R2 ;  /* 0x0000b40035027a23 */ /* 0x000fc40000010802 */
[----:B------:R1:W-:Y:S08]  /*5030*/  MUFU.EX2 R199, R0 ;  /* 0x0000000000c77308 */ /* 0x0003f00000000800 */
[----:B------:R-:W2:Y:S01]  /*5040*/  MUFU.EX2 R198, R2 ;  /* 0x0000000200c67308 */ /* 0x000ea20000000800 */
[----:B-1----:R-:W-:-:S07]  /*5050*/  FFMA.FTZ R0, R44, c[0x0][0x2d0], -R13 ;  /* 0x0000b4002c007a23 */ /* 0x002fce000001080d */
[----:B------:R1:W-:Y:S01]  /*5060*/  MUFU.EX2 R197, R0 ;  /* 0x0000000000c57308 */ /* 0x0003e20000000800 */
[----:B--2---:R-:W-:-:S07]  /*5070*/  F2FP.PACK_AB R99, R198, R199 ;  /* 0x000000c7c663723e */ /* 0x004fce00000000ff */
[----:B------:R-:W-:Y:S01]  /*5080*/  HMMA.16816.F32 R112, R96, R108, R16 ;  /* 0x0000006c6070723c */ /* 0x000fe20000001810 */
[----:B-1----:R-:W-:-:S07]  /*5090*/  FFMA.FTZ R0, R54, c[0x0][0x2d0], -R13 ;  /* 0x0000b40036007a23 */ /* 0x002fce000001080d */
[C---:B------:R-:W-:Y:S01]  /*50a0*/  HMMA.16816.F32 R128, R96.reuse, R160, R32 ;  /* 0x000000a06080723c */ /* 0x040fe20000001820 */
[----:B------:R1:W2:Y:S07]  /*50b0*/  MUFU.EX2 R194, R0 ;  /* 0x0000000000c27308 */ /* 0x0002ae0000000800 */
[C---:B------:R-:W-:Y:S08]  /*50c0*/  HMMA.16816.F32 R144, R96.reuse, R168, R28 ;  /* 0x000000a86090723c */ /* 0x040ff0000000181c */
[----:B------:R-:W-:Y:S01]  /*50d0*/  HMMA.16816.F32 R52, R96, R176, R24 ;  /* 0x000000b06034723c */ /* 0x000fe20000001818 */
[----:B-1----:R-:W-:Y:S01]  /*50e0*/  FFMA.FTZ R0, R82, c[0x0][0x2d0], -R13 ;  /* 0x0000b40052007a23 */ /* 0x002fe2000001080d */
[----:B--2---:R-:W-:-:S03]  /*50f0*/  F2FP.PACK_AB R4, R194, R197 ;  /* 0x000000c5c204723e */ /* 0x004fc600000000ff */
[----:B------:R1:W-:Y:S03]  /*5100*/  MUFU.EX2 R195, R0 ;  /* 0x0000000000c37308 */ /* 0x0003e60000000800 */
[C---:B------:R-:W-:Y:S08]  /*5110*/  HMMA.16816.F32 R68, R96.reuse, R180, R20 ;  /* 0x000000b46044723c */ /* 0x040ff00000001814 */
        /* <DEDUP_REMOVED lines=9> */
[----:B------:R-:W-:Y:S01]  /*51b0*/  HMMA.16816.F32 R64, R96, R178, R64 ;  /* 0x000000b26040723c */ /* 0x000fe20000001840 */
[----:B-1----:R-:W-:-:S04]  /*51c0*/  FFMA.FTZ R0, R49, c[0x0][0x2d0], -R12 ;  /* 0x0000b40031007a23 */ /* 0x002fc8000001080c */
[----:B------:R1:W2:Y:S02]  /*51d0*/  MUFU.EX2 R51, R0 ;  /* 0x0000000000337308 */ /* 0x0002a40000000800 */
[----:B-1----:R-:W-:Y:S01]  /*51e0*/  FFMA.FTZ R0, R80, c[0x0][0x2d0], -R12 ;  /* 0x0000b40050007a23 */ /* 0x002fe2000001080c */
[----:B--2---:R-:W-:-:S05]  /*51f0*/  F2FP.PACK_AB R5, R51, R44 ;  /* 0x0000002c3305723e */ /* 0x004fca00000000ff */
[----:B------:R1:W-:Y:S02]  /*5200*/  MUFU.EX2 R193, R0 ;  /* 0x0000000000c17308 */ /* 0x0003e40000000800 */
[----:B-1----:R-:W-:Y:S02]  /*5210*/  FFMA.FTZ R0, R81, c[0x0][0x2d0], -R12 ;  /* 0x0000b40051007a23 */ /* 0x002fe4000001080c */
[C---:B------:R-:W-:Y:S04]  /*5220*/  HMMA.16816.F32 R80, R96.reuse, R182, R36 ;  /* 0x000000b66050723c */ /* 0x040fe80000001824 */
[----:B------:R1:W2:Y:S04]  /*5230*/  MUFU.EX2 R50, R0 ;  /* 0x0000000000327308 */ /* 0x0002a80000000800 */
[----:B------:R-:W-:Y:S01]  /*5240*/  HMMA.16816.F32 R96, R96, R186, R8 ;  /* 0x000000ba6060723c */ /* 0x000fe20000001808 */
[----:B-1----:R-:W-:Y:S01]  /*5250*/  FFMA.FTZ R0, R148, c[0x0][0x2d0], -R13 ;  /* 0x0000b40094007a23 */ /* 0x002fe2000001080d */
[----:B--2---:R-:W-:-:S03]  /*5260*/  F2FP.PACK_AB R7, R50, R193 ;  /* 0x000000c13207723e */ /* 0x004fc600000000ff */
[----:B------:R1:W-:Y:S04]  /*5270*/  MUFU.EX2 R48, R0 ;  /* 0x0000000000307308 */ /* 0x0003e80000000800 */
[C---:B------:R-:W-:Y:S08]  /*5280*/  HMMA.16816.F32 R32, R4.reuse, R120, RZ ;  /* 0x000000780420723c */ /* 0x040ff000000018ff */
[----:B------:R-:W-:Y:S01]  /*5290*/  HMMA.16816.F32 R24, R4, R136, RZ ;  /* 0x000000880418723c */ /* 0x000fe200000018ff */
[----:B-1----:R-:W-:-:S04]  /*52a0*/  FFMA.FTZ R0, R149, c[0x0][0x2d0], -R13 ;  /* 0x0000b40095007a23 */ /* 0x002fc8000001080d */
[----:B------:R1:W2:Y:S03]  /*52b0*/  MUFU.EX2 R47, R0 ;  /* 0x00000000002f7308 */ /* 0x0002a60000000800 */
[C---:B------:R-:W-:Y:S08]  /*52c0*/  HMMA.16816.F32 R8, R4.reuse, R152, RZ ;  /* 0x000000980408723c */ /* 0x040ff000000018ff */
[----:B------:R-:W-:Y:S01]  /*52d0*/  HMMA.16816.F32 R16, R4, R60, RZ ;  /* 0x0000003c0410723c */ /* 0x000fe200000018ff */
[----:B-1----:R-:W-:-:S07]  /*52e0*/  FFMA.FTZ R0, R150, c[0x0][0x2d0], -R13 ;  /* 0x0000b40096007a23 */ /* 0x002fce000001080d */
[C---:B------:R-:W-:Y:S01]  /*52f0*/  HMMA.16816.F32 R20, R4.reuse, R76, RZ ;  /* 0x0000004c0414723c */ /* 0x040fe200000018ff */
[----:B------:R1:W-:Y:S07]  /*5300*/  MUFU.EX2 R46, R0 ;  /* 0x00000000002e7308 */ /* 0x0003ee0000000800 */
[C---:B------:R-:W-:Y:S08]  /*5310*/  HMMA.16816.F32 R120, R4.reuse, R122, RZ ;  /* 0x0000007a0478723c */ /* 0x040ff000000018ff */
[----:B------:R-:W-:Y:S01]  /*5320*/  HMMA.16816.F32 R136, R4, R138, RZ ;  /* 0x0000008a0488723c */ /* 0x000fe200000018ff */
[----:B-1----:R-:W-:-:S04]  /*5330*/  FFMA.FTZ R0, R151, c[0x0][0x2d0], -R13 ;  /* 0x0000b40097007a23 */ /* 0x002fc8000001080d */
[----:B------:R1:W3:Y:S03]  /*5340*/  MUFU.EX2 R49, R0 ;  /* 0x0000000000317308 */ /* 0x0002e60000000800 */
        /* <DEDUP_REMOVED lines=8> */
[----:B------:R1:W4:Y:S02]  /*53d0*/  MUFU.EX2 R15, R0 ;  /* 0x00000000000f7308 */ /* 0x0003240000000800 */
[----:B--2---:R-:W-:Y:S02]  /*53e0*/  F2FP.PACK_AB R4, R47, R48 ;  /* 0x000000302f04723e */ /* 0x004fe400000000ff */
[----:B---3--:R-:W-:Y:S01]  /*53f0*/  F2FP.PACK_AB R6, R49, R46 ;  /* 0x0000002e3106723e */ /* 0x008fe200000000ff */
[----:B-1----:R-:W-:Y:S01]  /*5400*/  FFMA.FTZ R0, R103, c[0x0][0x2d0], -R12 ;  /* 0x0000b40067007a23 */ /* 0x002fe2000001080c */
[----:B----4-:R-:W-:-:S03]  /*5410*/  F2FP.PACK_AB R5, R15, R14 ;  /* 0x0000000e0f05723e */ /* 0x010fc600000000ff */
[----:B------:R1:W-:Y:S02]  /*5420*/  MUFU.EX2 R36, R0 ;  /* 0x0000000000247308 */ /* 0x0003e40000000800 */
[----:B-1----:R-:W-:-:S06]  /*5430*/  FFMA.FTZ R0, R107, c[0x0][0x2d0], -R12 ;  /* 0x0000b4006b007a23 */ /* 0x002fcc000001080c */
        /* <DEDUP_REMOVED lines=12> */
[----:B--2---:R-:W-:Y:S01]  /*5500*/  F2FP.PACK_AB R92, R39, R38 ;  /* 0x00000026275c723e */ /* 0x004fe200000000ff */
[----:B------:R1:W-:Y:S06]  /*5510*/  MUFU.EX2 R45, R0 ;  /* 0x00000000002d7308 */ /* 0x0003ec0000000800 */
        /* <DEDUP_REMOVED lines=12> */
[----:B-1----:R-:W-:-:S06]  /*55e0*/  FFMA.FTZ R0, R166, c[0x0][0x2d0], -R12 ;  /* 0x0000b400a6007a23 */ /* 0x002fcc000001080c */
[----:B------:R-:W-:Y:S01]  /*55f0*/  FADD.FTZ R5, R229, R226 ;  /* 0x000000e2e5057221 */ /* 0x000fe20000010000 */
[----:B------:R-:W1:Y:S01]  /*5600*/  MUFU.EX2 R8, R0 ;  /* 0x0000000000087308 */ /* 0x000e620000000800 */
[----:B------:R-:W-:Y:S02]  /*5610*/  FADD.FTZ R7, R203, R202 ;  /* 0x000000cacb077221 */ /* 0x000fe40000010000 */
[----:B------:R-:W-:Y:S02]  /*5620*/  FADD.FTZ R6, R197, R194 ;  /* 0x000000c2c5067221 */ /* 0x000fe40000010000 */
[----:B------:R-:W-:Y:S02]  /*5630*/  FADD.FTZ R4, R44, R51 ;  /* 0x000000332c047221 */ /* 0x000fe40000010000 */
[----:B------:R-:W-:Y:S02]  /*5640*/  FADD.FTZ R5, R236, R5 ;  /* 0x00000005ec057221 */ /* 0x000fe40000010000 */
[----:B------:R-:W-:-:S02]  /*5650*/  FADD.FTZ R7, R205, R7 ;  /* 0x00000007cd077221 */ /* 0x000fc40000010000 */
[----:B------:R-:W-:Y:S02]  /*5660*/  FADD.FTZ R6, R195, R6 ;  /* 0x00000006c3067221 */ /* 0x000fe40000010000 */
[----:B------:R-:W-:Y:S02]  /*5670*/  FADD.FTZ R4, R193, R4 ;  /* 0x00000004c1047221 */ /* 0x000fe40000010000 */
[----:B------:R-:W-:Y:S01]  /*5680*/  FADD.FTZ R5, R237, R5 ;  /* 0x00000005ed057221 */ /* 0x000fe20000010000 */
[----:B-1----:R-:W-:Y:S01]  /*5690*/  F2FP.PACK_AB R93, R8, R9 ;  /* 0x00000009085d723e */ /* 0x002fe200000000ff */
[----:B------:R-:W-:Y:S02]  /*56a0*/  FADD.FTZ R7, R207, R7 ;  /* 0x00000007cf077221 */ /* 0x000fe40000010000 */
[----:B------:R-:W-:Y:S02]  /*56b0*/  FADD.FTZ R6, R196, R6 ;  /* 0x00000006c4067221 */ /* 0x000fe40000010000 */
[----:B------:R-:W-:-:S02]  /*56c0*/  FADD.FTZ R4, R50, R4 ;  /* 0x0000000432047221 */ /* 0x000fc40000010000 */
[----:B------:R-:W-:Y:S02]  /*56d0*/  FADD.FTZ R5, R232, R5 ;  /* 0x00000005e8057221 */ /* 0x000fe40000010000 */
[----:B------:R-:W-:Y:S02]  /*56e0*/  FADD.FTZ R11, R204, R7 ;  /* 0x00000007cc0b7221 */ /* 0x000fe40000010000 */
[----:B------:R-:W-:Y:S02]  /*56f0*/  FFMA.FTZ R0, R188, c[0x0][0x2d0], -R12 ;  /* 0x0000b400bc007a23 */ /* 0x000fe4000001080c */
[----:B------:R-:W-:Y:S02]  /*5700*/  FADD.FTZ R10, R48, R6 ;  /* 0x00000006300a7221 */ /* 0x000fe40000010000 */
[----:B------:R-:W-:Y:S01]  /*5710*/  FADD.FTZ R6, R14, R4 ;  /* 0x000000040e067221 */ /* 0x000fe20000010000 */
[----:B------:R1:W-:Y:S01]  /*5720*/  MUFU.EX2 R2, R0 ;  /* 0x0000000000027308 */ /* 0x0003e20000000800 */
[----:B------:R-:W-:-:S02]  /*5730*/  FADD.FTZ R7, R235, R5 ;  /* 0x00000005eb077221 */ /* 0x000fc40000010000 */
[----:B------:R-:W-:Y:S02]  /*5740*/  FADD.FTZ R5, R231, R11 ;  /* 0x0000000be7057221 */ /* 0x000fe40000010000 */
[----:B------:R-:W-:Y:S02]  /*5750*/  FADD.FTZ R4, R47, R10 ;  /* 0x0000000a2f047221 */ /* 0x000fe40000010000 */
[----:B------:R-:W-:Y:S02]  /*5760*/  FADD.FTZ R6, R15, R6 ;  /* 0x000000060f067221 */ /* 0x000fe40000010000 */
[----:B------:R-:W-:Y:S02]  /*5770*/  FADD.FTZ R11, R239, R7 ;  /* 0x00000007ef0b7221 */ /* 0x000fe40000010000 */
[----:B------:R-:W-:Y:S02]  /*5780*/  FADD.FTZ R10, R234, R5 ;  /* 0x00000005ea0a7221 */ /* 0x000fe40000010000 */
[----:B------:R-:W-:-:S02]  /*5790*/  FADD.FTZ R7, R46, R4 ;  /* 0x000000042e077221 */ /* 0x000fc40000010000 */
[----:B------:R-:W-:Y:S02]  /*57a0*/  FADD.FTZ R4, R36, R6 ;  /* 0x0000000624047221 */ /* 0x000fe40000010000 */
[----:B-1----:R-:W-:Y:S02]  /*57b0*/  FFMA.FTZ R0, R167, c[0x0][0x2d0], -R12 ;  /* 0x0000b400a7007a23 */ /* 0x002fe4000001080c */
[----:B------:R-:W-:Y:S02]  /*57c0*/  FADD.FTZ R5, R240, R11 ;  /* 0x0000000bf0057221 */ /* 0x000fe40000010000 */
[----:B------:R-:W-:Y:S02]  /*57d0*/  FADD.FTZ R6, R238, R10 ;  /* 0x0000000aee067221 */ /* 0x000fe40000010000 */
[----:B------:R-:W1:Y:S01]  /*57e0*/  MUFU.EX2 R0, R0 ;  /* 0x0000000000007308 */ /* 0x000e620000000800 */
[----:B------:R-:W-:Y:S02]  /*57f0*/  FADD.FTZ R7, R49, R7 ;  /* 0x0000000731077221 */ /* 0x000fe40000010000 */
[----:B------:R-:W-:-:S02]  /*5800*/  FADD.FTZ R4, R37, R4 ;  /* 0x0000000425047221 */ /* 0x000fc40000010000 */
[----:B------:R-:W-:Y:S02]  /*5810*/  FADD.FTZ R5, R233, R5 ;  /* 0x00000005e9057221 */ /* 0x000fe40000010000 */
[----:B------:R-:W-:Y:S02]  /*5820*/  FADD.FTZ R6, R201, R6 ;  /* 0x00000006c9067221 */ /* 0x000fe40000010000 */
[----:B------:R-:W-:Y:S02]  /*5830*/  FADD.FTZ R7, R38, R7 ;  /* 0x0000000726077221 */ /* 0x000fe40000010000 */
[----:B------:R-:W-:Y:S02]  /*5840*/  FADD.FTZ R9, R9, R4 ;  /* 0x0000000409097221 */ /* 0x000fe40000010000 */
[----:B------:R-:W-:Y:S02]  /*5850*/  FADD.FTZ R4, R230, R5 ;  /* 0x00000005e6047221 */ /* 0x000fe40000010000 */
[----:B------:R-:W-:Y:S01]  /*5860*/  FADD.FTZ R5, R200, R6 ;  /* 0x00000006c8057221 */ /* 0x000fe20000010000 */
[----:B-1----:R-:W-:Y:S01]  /*5870*/  F2FP.PACK_AB R95, R0, R2 ;  /* 0x00000002005f723e */ /* 0x002fe200000000ff */
        /* <DEDUP_REMOVED lines=9> */
[----:B------:R-:W-:Y:S01]  /*5910*/  HMMA.16816.F32 R120, R92, R110, R120 ;  /* 0x0000006e5c78723c */ /* 0x000fe20000001878 */
[----:B------:R-:W-:Y:S01]  /*5920*/  FADD.FTZ R2, R13, R6 ;  /* 0x000000060d027221 */ /* 0x000fe20000010000 */
[----:B------:R-:W-:Y:S01]  /*5930*/  STL [R1+0x8], R7 ;  /* 0x0000080701007387 */ /* 0x000fe20000100800 */
[----:B------:R-:W-:-:S03]  /*5940*/  FADD.FTZ R0, R0, R8 ;  /* 0x0000000800007221 */ /* 0x000fc60000010000 */
[----:B------:R-:W-:Y:S02]  /*5950*/  STL [R1+0x4], R4 ;  /* 0x0000040401007387 */ /* 0x000fe40000100800 */
[C---:B------:R-:W-:Y:S02]  /*5960*/  HMMA.16816.F32 R132, R92.reuse, R160, R24 ;  /* 0x000000a05c84723c */ /* 0x040fe40000001818 */
[----:B------:R1:W-:Y:S04]  /*5970*/  STL [R1+0xc], R2 ;  /* 0x00000c0201007387 */ /* 0x0003e80000100800 */
[----:B------:R2:W-:Y:S02]  /*5980*/  STL [R1+0x10], R0 ;  /* 0x0000100001007387 */ /* 0x0005e40000100800 */
[C---:B------:R-:W-:Y:S08]  /*5990*/  HMMA.16816.F32 R136, R92.reuse, R162, R136 ;  /* 0x000000a25c88723c */ /* 0x040ff00000001888 */
[C---:B------:R-:W-:Y:S08]  /*59a0*/  HMMA.16816.F32 R148, R92.reuse, R168, R148 ;  /* 0x000000a85c94723c */ /* 0x040ff00000001894 */
[----:B------:R-:W-:Y:S01]  /*59b0*/  HMMA.16816.F32 R152, R92, R170, R152 ;  /* 0x000000aa5c98723c */ /* 0x000fe20000001898 */
[----:B-1----:R-:W-:-:S07]  /*59c0*/  IADD3 R2, R3, c[0x0][0x328], RZ ;  /* 0x0000ca0003027a10 */ /* 0x002fce0007ffe0ff */
[C---:B------:R-:W-:Y:S08]  /*59d0*/  HMMA.16816.F32 R56, R92.reuse, R176, R16 ;  /* 0x000000b05c38723c */ /* 0x040ff00000001810 */
[C---:B------:R-:W-:Y:S08]  /*59e0*/  HMMA.16816.F32 R60, R92.reuse, R178, R60 ;  /* 0x000000b25c3c723c */ /* 0x040ff0000000183c */
[C---:B------:R-:W-:Y:S08]  /*59f0*/  HMMA.16816.F32 R72, R92.reuse, R180, R20 ;  /* 0x000000b45c48723c */ /* 0x040ff00000001814 */
[C---:B------:R-:W-:Y:S08]  /*5a00*/  HMMA.16816.F32 R76, R92.reuse, R182, R76 ;  /* 0x000000b65c4c723c */ /* 0x040ff0000000184c */
[C---:B------:R-:W-:Y:S08]  /*5a10*/  HMMA.16816.F32 R88, R92.reuse, R184, R28 ;  /* 0x000000b85c58723c */ /* 0x040ff0000000181c */
[----:B------:R-:W-:Y:S01]  /*5a20*/  HMMA.16816.F32 R92, R92, R186, R40 ;  /* 0x000000ba5c5c723c */ /* 0x000fe20000001828 */
[----:B------:R-:W-:Y:S07]  /*5a30*/  @!P6 BRA `(.L_x_188) ;  /* 0x000001100000e947 */ /* 0x000fee0003800000 */
[C---:B--2---:R-:W-:Y:S02]  /*5a40*/  ISETP.GT.AND P0, PT, R3.reuse, RZ, PT ;  /* 0x000000ff0300720c */ /* 0x044fe40003f04270 */
[----:B------:R-:W-:-:S11]  /*5a50*/  IADD3 R0, R3, -0x1, RZ ;  /* 0xffffffff03007810 */ /* 0x000fd60007ffe0ff */
[----:B------:R-:W-:Y:S05]  /*5a60*/  @P0 BRA `(.L_x_189) ;  /* 0x0000007000000947 */ /* 0x000fea0003800000 */
[----:B------:R-:W-:Y:S02]  /*5a70*/  IMAD.MOV.U32 R4, RZ, RZ, 0x1 ;  /* 0x00000001ff047424 */ /* 0x000fe400078e00ff */
[----:B------:R-:W-:-:S03]  /*5a80*/  IMAD.MOV R0, RZ, RZ, -R3 ;  /* 0x000000ffff007224 */ /* 0x000fc600078e0a03 */
[----:B------:R-:W-:-:S13]  /*5a90*/  ISETP.NE.AND P0, PT, R4, c[0x0][0x32c], PT ;  /* 0x0000cb0004007a0c */ /* 0x000fda0003f05270 */
[----:B------:R-:W-:-:S05]  /*5aa0*/  @P0 IMAD.HI.U32 R3, R0, c[0x0][0x330], RZ ;  /* 0x0000cc0000030a27 */ /* 0x000fca00078e00ff */
[----:B------:R-:W-:-:S04]  /*5ab0*/  @P0 SHF.R.U32.HI R0, RZ, c[0x0][0x334], R3 ;  /* 0x0000cd00ff000a19 */ /* 0x000fc80000011603 */
[----:B------:R-:W-:Y:S01]  /*5ac0*/  LOP3.LUT R0, RZ, R0, RZ, 0x33, !PT ;  /* 0x00000000ff007212 */ /* 0x000fe200078e33ff */
[----:B------:R-:W-:Y:S05]  /*5ad0*/  BRA `(.L_x_190) ;  /* 0x0000004000007947 */ /* 0x000fea0003800000 */
.L_x_189:
[----:B------:R-:W-:-:S04]  /*5ae0*/  MOV R3, 0x1 ;  /* 0x0000000100037802 */ /* 0x000fc80000000f00 */
[----:B------:R-:W-:-:S13]  /*5af0*/  ISETP.NE.AND P0, PT, R3, c[0x0][0x32c], PT ;  /* 0x0000cb0003007a0c */ /* 0x000fda0003f05270 */
[----:B------:R-:W-:-:S05]  /*5b00*/  @P0 IMAD.HI.U32 R3, R0, c[0x0][0x330], RZ ;  /* 0x0000cc0000030a27 */ /* 0x000fca00078e00ff */
[----:B------:R-:W-:Y:S02]  /*5b10*/  @P0 SHF.R.U32.HI R0, RZ, c[0x0][0x334], R3 ;  /* 0x0000cd00ff000a19 */ /* 0x000fe40000011603 */
.L_x_190:
[----:B------:R-:W-:-:S05]  /*5b20*/  MOV R3, c[0x0][0x32c] ;  /* 0x0000cb0000037a02 */ /* 0x000fca0000000f00 */
[----:B------:R-:W-:-:S05]  /*5b30*/  IMAD R0, R0, R3, c[0x0][0x32c] ;  /* 0x0000cb0000007624 */ /* 0x000fca00078e0203 */
[----:B------:R-:W-:-:S05]  /*5b40*/  IMNMX R2, R2, R0, PT ;  /* 0x0000000002027217 */ /* 0x000fca0003800200 */
.L_x_188:
[----:B--2---:R-:W-:-:S05]  /*5b50*/  IMAD.HI R2, R2, 0x2aaaaaab, RZ ;  /* 0x2aaaaaab02027827 */ /* 0x004fca00078e02ff */
[----:B------:R-:W-:-:S04]  /*5b60*/  SHF.R.U32.HI R0, RZ, 0x1f, R2 ;  /* 0x0000001fff007819 */ /* 0x000fc80000011602 */
[----:B------:R-:W-:-:S04]  /*5b70*/  LEA.HI.SX32 R2, R2, R0, 0x1d ;  /* 0x0000000002027211 */ /* 0x000fc800078feaff */
[----:B------:R-:W-:-:S04]  /*5b80*/  IMNMX R252, R242, R2, !PT ;  /* 0x00000002f2fc7217 */ /* 0x000fc80007800200 */
[----:B------:R-:W-:-:S13]  /*5b90*/  ISETP.GE.AND P0, PT, R224, R252, PT ;  /* 0x000000fce000720c */ /* 0x000fda0003f06270 */
[----:B------:R-:W-:Y:S05]  /*5ba0*/  @!P0 BRA `(.L_x_191) ;  /* 0x0000475000008947 */ /* 0x000fea0003800000 */
[----:B------:R-:W2:Y:S04]  /*5bb0*/  LDL R8, [R1+0x2c] ;  /* 0x00002c0001087983 */ /* 0x000ea80000100800 */
[----:B------:R-:W3:Y:S01]  /*5bc0*/  LDL R5, [R1+0x28] ;  /* 0x0000280001057983 */ /* 0x000ee20000100800 */
[----:B------:R-:W-:Y:S01]  /*5bd0*/  SHF.R.S32.HI R3, RZ, 0x1f, R227 ;  /* 0x0000001fff037819 */ /* 0x000fe200000114e3 */
[----:B------:R-:W-:Y:S01]  /*5be0*/  IMAD.MOV.U32 R103, RZ, RZ, R105 ;  /* 0x000000ffff677224 */ /* 0x000fe200078e0069 */
[C---:B------:R-:W-:Y:S01]  /*5bf0*/  IADD3 R6, R227.reuse, 0x20, RZ ;  /* 0x00000020e3067810 */ /* 0x040fe20007ffe0ff */
[----:B------:R-:W-:Y:S01]  /*5c00*/  IMAD.MOV.U32 R101, RZ, RZ, R106 ;  /* 0x000000ffff657224 */ /* 0x000fe200078e006a */
[C---:B------:R-:W-:Y:S01]  /*5c10*/  SHF.L.U64.HI R228, R227.reuse, 0x1, R3 ;  /* 0x00000001e3e47819 */ /* 0x040fe20000010203 */
[----:B------:R-:W-:Y:S01]  /*5c20*/  IMAD.MOV.U32 R108, RZ, RZ, R100 ;  /* 0x000000ffff6c7224 */ /* 0x000fe200078e0064 */
[C---:B------:R-:W-:Y:S01]  /*5c30*/  IADD3 R3, R227.reuse, 0x40, RZ ;  /* 0x00000040e3037810 */ /* 0x040fe20007ffe0ff */
[----:B------:R-:W-:Y:S01]  /*5c40*/  IMAD.MOV.U32 R107, RZ, RZ, R104 ;  /* 0x000000ffff6b7224 */ /* 0x000fe200078e0068 */
[C---:B------:R-:W-:Y:S01]  /*5c50*/  IADD3 R4, R227.reuse, 0x40, RZ ;  /* 0x00000040e3047810 */ /* 0x040fe20007ffe0ff */
[----:B------:R-:W-:Y:S01]  /*5c60*/  IMAD.MOV.U32 R226, RZ, RZ, R224 ;  /* 0x000000ffffe27224 */ /* 0x000fe200078e00e0 */
[----:B------:R-:W-:Y:S01]  /*5c70*/  SHF.R.S32.HI R3, RZ, 0x1f, R3 ;  /* 0x0000001fff037819 */ /* 0x000fe20000011403 */
[C---:B------:R-:W-:Y:S01]  /*5c80*/  IMAD.SHL.U32 R0, R227.reuse, 0x2, RZ ;  /* 0x00000002e3007824 */ /* 0x040fe200078e00ff */
[----:B------:R-:W-:-:S02]  /*5c90*/  IADD3 R7, R227, 0x20, RZ ;  /* 0x00000020e3077810 */ /* 0x000fc40007ffe0ff */
[----:B------:R-:W-:Y:S02]  /*5ca0*/  SHF.R.S32.HI R6, RZ, 0x1f, R6 ;  /* 0x0000001fff067819 */ /* 0x000fe40000011406 */
[----:B------:R-:W-:Y:S02]  /*5cb0*/  LEA.HI R3, R3, R4, RZ, 0x3 ;  /* 0x0000000403037211 */ /* 0x000fe400078f18ff */
[----:B------:R-:W-:Y:S02]  /*5cc0*/  LEA.HI R6, R6, R7, RZ, 0x3 ;  /* 0x0000000706067211 */ /* 0x000fe400078f18ff */
[----:B------:R-:W-:Y:S02]  /*5cd0*/  LOP3.LUT R3, R3, 0xfffffff8, RZ, 0xc0, !PT ;  /* 0xfffffff803037812 */ /* 0x000fe400078ec0ff */
[----:B------:R-:W-:-:S03]  /*5ce0*/  LOP3.LUT R6, R6, 0xfffffff8, RZ, 0xc0, !PT ;  /* 0xfffffff806067812 */ /* 0x000fc600078ec0ff */
[C---:B------:R-:W-:Y:S02]  /*5cf0*/  IMAD.SHL.U32 R232, R3.reuse, 0x2, RZ ;  /* 0x0000000203e87824 */ /* 0x040fe400078e00ff */
[C---:B------:R-:W-:Y:S01]  /*5d00*/  IMAD.SHL.U32 R230, R6.reuse, 0x2, RZ ;  /* 0x0000000206e67824 */ /* 0x040fe200078e00ff */
[----:B--2---:R-:W-:Y:S02]  /*5d10*/  SHF.L.U64.HI R229, R6, 0x1, R8 ;  /* 0x0000000106e57819 */ /* 0x004fe40000010208 */
[----:B---3--:R-:W-:Y:S02]  /*5d20*/  SHF.L.U64.HI R231, R3, 0x1, R5 ;  /* 0x0000000103e77819 */ /* 0x008fe40000010205 */
.L_x_212:
[----:B------:R-:W2:Y:S01]  /*5d30*/  LDL R0, [R1+0x14] ;  /* 0x0000140001007983 */ /* 0x000ea20000100800 */
[----:B------:R-:W-:Y:S04]  /*5d40*/  DEPBAR.LE SB0, 0x0 ;  /* 0x000080000000791a */ /* 0x000fe80000000000 */
[----:B------:R-:W-:Y:S06]  /*5d50*/  BAR.SYNC.DEFER_BLOCKING 0x0 ;  /* 0x0000000000007b1d */ /* 0x000fec0000010000 */
        /* <DEDUP_REMOVED lines=8> */
[----:B------:R1:W1:Y:S04]  /*5de0*/  LDSM.16.M88.4 R176, [R221] ;  /* 0x00000000ddb0783b */ /* 0x0002680000000200 */
[----:B------:R1:W1:Y:S01]  /*5df0*/  LDSM.16.M88.4 R180, [R220] ;  /* 0x00000000dcb4783b */ /* 0x0002620000000200 */
[----:B--2---:R-:W-:Y:S11]  /*5e00*/  ISETP.GT.AND P0, PT, R0, R226, PT ;  /* 0x000000e20000720c */ /* 0x004ff60003f04270 */
[----:B------:R-:W-:Y:S02]  /*5e10*/  @!UPT UIADD3 URZ, URZ, URZ, URZ ;  /* 0x0000003f3f3ff290 */ /* 0x000fe4000fffe03f */
[----:B------:R-:W-:-:S05]  /*5e20*/  @P0 BRA `(.L_x_192) ;  /* 0x0000039000000947 */ /* 0x000fca0003800000 */
[----:B-1-34-:R-:W-:Y:S01]  /*5e30*/  SHF.R.S32.HI R0, RZ, 0x1f, R225 ;  /* 0x0000001fff007819 */ /* 0x01afe200000114e1 */
[----:B------:R-:W-:Y:S01]  /*5e40*/  IMAD.WIDE.U32 R2, R225, c[0x0][0x208], RZ ;  /* 0x00008200e1027a25 */ /* 0x000fe200078e00ff */
[----:B------:R-:W-:Y:S01]  /*5e50*/  SHF.R.S32.HI R4, RZ, 0x1f, R222 ;  /* 0x0000001fff047819 */ /* 0x000fe200000114de */
[----:B------:R-:W1:Y:S01]  /*5e60*/  S2R R11, SR_TID.X ;  /* 0x00000000000b7919 */ /* 0x000e620000002100 */
[C---:B------:R-:W-:Y:S01]  /*5e70*/  ISETP.GE.AND P1, PT, R227.reuse, c[0x0][0x1d4], PT ;  /* 0x00007500e3007a0c */ /* 0x040fe20003f26270 */
[----:B------:R-:W-:Y:S01]  /*5e80*/  IMAD R0, R0, c[0x0][0x208], RZ ;  /* 0x0000820000007a24 */ /* 0x000fe200078e02ff */
[C---:B------:R-:W-:Y:S01]  /*5e90*/  IADD3 R13, R227.reuse, 0x20, RZ ;  /* 0x00000020e30d7810 */ /* 0x040fe20007ffe0ff */
[----:B------:R-:W-:Y:S01]  /*5ea0*/  IMAD R4, R4, c[0x0][0x218], RZ ;  /* 0x0000860004047a24 */ /* 0x000fe200078e02ff */
[----:B------:R-:W-:Y:S01]  /*5eb0*/  IADD3 R12, R227, 0x40, RZ ;  /* 0x00000040e30c7810 */ /* 0x000fe20007ffe0ff */
[----:B------:R-:W-:Y:S01]  /*5ec0*/  IMAD R0, R225, c[0x0][0x20c], R0 ;  /* 0x00008300e1007a24 */ /* 0x000fe200078e0200 */
[----:B------:R-:W-:Y:S01]  /*5ed0*/  ISETP.GE.AND P3, PT, R13, c[0x0][0x1d4], PT ;  /* 0x000075000d007a0c */ /* 0x000fe20003f66270 */
[----:B------:R-:W-:Y:S01]  /*5ee0*/  IMAD R4, R222, c[0x0][0x21c], R4 ;  /* 0x00008700de047a24 */ /* 0x000fe200078e0204 */
[----:B------:R-:W-:Y:S01]  /*5ef0*/  ISETP.GE.AND P2, PT, R12, c[0x0][0x1d4], PT ;  /* 0x000075000c007a0c */ /* 0x000fe20003f46270 */
[----:B------:R-:W-:Y:S01]  /*5f00*/  IMAD.IADD R3, R3, 0x1, R0 ;  /* 0x0000000103037824 */ /* 0x000fe200078e0200 */
[----:B------:R-:W-:Y:S01]  /*5f10*/  BSSY B0, `(.L_x_192) ;  /* 0x000002a000007945 */ /* 0x000fe20003800000 */
[----:B------:R-:W-:Y:S02]  /*5f20*/  IMAD.SHL.U32 R5, R227, 0x2, RZ ;  /* 0x00000002e3057824 */ /* 0x000fe400078e00ff */
[----:B------:R-:W-:Y:S05]  /*5f30*/  IMAD.WIDE.U32 R2, R222, c[0x0][0x218], R2 ;  /* 0x00008600de027a25 */ /* 0x000fea00078e0002 */
[----:B------:R-:W-:Y:S04]  /*5f40*/  IADD3 R0, P0, R2, UR18, RZ ;  /* 0x0000001202007c10 */ /* 0x000fe8000ff1e0ff */
[----:B------:R-:W-:Y:S02]  /*5f50*/  IADD3.X R3, R3, UR5, R4, P0, !PT ;  /* 0x0000000503037c10 */ /* 0x000fe400087fe404 */
[C---:B------:R-:W-:Y:S04]  /*5f60*/  LEA R10, P0, R0.reuse, c[0x0][0x1f8], 0x1 ;  /* 0x00007e00000a7a11 */ /* 0x040fe800078008ff */
[----:B------:R-:W-:Y:S02]  /*5f70*/  LEA.HI.X R3, R0, c[0x0][0x1fc], R3, 0x1, P0 ;  /* 0x00007f0000037a11 */ /* 0x000fe400000f0c03 */
[----:B------:R-:W2:Y:S04]  /*5f80*/  SHFL.IDX PT, R0, R10, RZ, 0x1c1f ;  /* 0x001c1fff0a007589 */ /* 0x000ea800000e0000 */
[----:B------:R-:W3:Y:S01]  /*5f90*/  SHFL.IDX PT, R2, R3, RZ, 0x1c1f ;  /* 0x001c1fff03027589 */ /* 0x000ee200000e0000 */
[----:B--2---:R-:W-:Y:S05]  /*5fa0*/  IADD3 R8, P0, R0, R5, RZ ;  /* 0x0000000500087210 */ /* 0x004fea0007f1e0ff */
[----:B---3--:R-:W-:Y:S01]  /*5fb0*/  IMAD.X R9, R2, 0x1, R228, P0 ;  /* 0x0000000102097824 */ /* 0x008fe200000e06e4 */
[----:B------:R-:W-:Y:S04]  /*5fc0*/  IADD3 R6, P0, R0, R230, RZ ;  /* 0x000000e600067210 */ /* 0x000fe80007f1e0ff */
[----:B------:R-:W-:Y:S01]  /*5fd0*/  @!PT LDS RZ, [RZ] ;  /* 0x00000000fffff984 */ /* 0x000fe20000000800 */
[----:B------:R2:W-:Y:S01]  /*5fe0*/  LDGSTS.E.BYPASS.LTC128B.128 [R223+0x1880], [R8.64], !P1 ;  /* 0x0188000008df7fae */ /* 0x0005e2000c901d48 */
[----:B------:R-:W-:Y:S01]  /*5ff0*/  IMAD.X R7, R2, 0x1, R229, P0 ;  /* 0x0000000102077824 */ /* 0x000fe200000e06e5 */
[----:B------:R-:W-:Y:S02]  /*6000*/  IADD3 R4, P0, R0, R232, RZ ;  /* 0x000000e800047210 */ /* 0x000fe40007f1e0ff */
[----:B-1----:R-:W-:Y:S02]  /*6010*/  ISETP.GT.AND P1, PT, R11, 0x3f, PT ;  /* 0x0000003f0b00780c */ /* 0x002fe40003f24270 */
[----:B------:R2:W-:Y:S01]  /*6020*/  LDGSTS.E.BYPASS.LTC128B.128 [R223+0x2480], [R6.64], !P3 ;  /* 0x0248000006df7fae */ /* 0x0005e2000d901d48 */
[----:B------:R-:W-:Y:S05]  /*6030*/  IMAD.X R5, R2, 0x1, R231, P0 ;  /* 0x0000000102057824 */ /* 0x000fea00000e06e7 */
[----:B------:R2:W-:Y:S05]  /*6040*/  LDGSTS.E.BYPASS.LTC128B.128 [R223+0x3080], [R4.64], !P2 ;  /* 0x0308000004df7fae */ /* 0x0005ea000d101d48 */
[----:B------:R-:W-:-:S05]  /*6050*/  @P1 BRA `(.L_x_193) ;  /* 0x0000015000001947 */ /* 0x000fca0003800000 */
[----:B------:R-:W-:-:S05]  /*6060*/  BRA.DIV ~URZ, `(.L_x_194) ;  /* 0x0000e9d27f007947 */ /* 0x000fca000b800000 */
[----:B--2---:R1:W2:Y:S04]  /*6070*/  SHFL.IDX PT, R4, R3, 0x1, 0x1c1f ;  /* 0x003c1f0003047f89 */ /* 0x0042a800000e0000 */
[----:B------:R1:W3:Y:S02]  /*6080*/  SHFL.IDX PT, R0, R10, 0x1, 0x1c1f ;  /* 0x003c1f000a007f89 */ /* 0x0002e400000e0000 */
.L_x_260:
[C---:B-1----:R-:W-:Y:S01]  /*6090*/  IADD3 R10, R227.reuse, 0x20, RZ ;  /* 0x00000020e30a7810 */ /* 0x042fe20007ffe0ff */
[C---:B------:R-:W-:Y:S01]  /*60a0*/  IMAD.SHL.U32 R2, R227.reuse, 0x2, RZ ;  /* 0x00000002e3027824 */ /* 0x040fe200078e00ff */
[C---:B------:R-:W-:Y:S02]  /*60b0*/  ISETP.GE.AND P3, PT, R227.reuse, c[0x0][0x1d4], PT ;  /* 0x00007500e3007a0c */ /* 0x040fe40003f66270 */
[----:B------:R-:W-:Y:S02]  /*60c0*/  ISETP.GE.AND P2, PT, R10, c[0x0][0x1d4], PT ;  /* 0x000075000a007a0c */ /* 0x000fe40003f46270 */
[----:B---3--:R-:W-:Y:S02]  /*60d0*/  IADD3 R8, P0, R0, R2, RZ ;  /* 0x0000000200087210 */ /* 0x008fe40007f1e0ff */
[----:B------:R-:W-:Y:S03]  /*60e0*/  IADD3 R5, R227, 0x40, RZ ;  /* 0x00000040e3057810 */ /* 0x000fe60007ffe0ff */
[----:B--2---:R-:W-:Y:S01]  /*60f0*/  IMAD.X R9, R4, 0x1, R228, P0 ;  /* 0x0000000104097824 */ /* 0x004fe200000e06e4 */
[----:B------:R-:W-:Y:S02]  /*6100*/  IADD3 R6, P0, R0, R230, RZ ;  /* 0x000000e600067210 */ /* 0x000fe40007f1e0ff */
[----:B------:R-:W-:Y:S02]  /*6110*/  ISETP.GE.AND P1, PT, R5, c[0x0][0x1d4], PT ;  /* 0x0000750005007a0c */ /* 0x000fe40003f26270 */
[----:B------:R-:W-:Y:S01]  /*6120*/  @!PT LDS RZ, [RZ] ;  /* 0x00000000fffff984 */ /* 0x000fe20000000800 */
[----:B------:R-:W-:Y:S01]  /*6130*/  @!PT LDS RZ, [RZ] ;  /* 0x00000000fffff984 */ /* 0x000fe20000000800 */
[----:B------:R-:W-:Y:S01]  /*6140*/  @!PT LDS RZ, [RZ] ;  /* 0x00000000fffff984 */ /* 0x000fe20000000800 */
[----:B------:R1:W-:Y:S01]  /*6150*/  LDGSTS.E.BYPASS.LTC128B.128 [R223+0x2080], [R8.64], !P3 ;  /* 0x0208000008df7fae */ /* 0x0003e2000d901d48 */
[----:B------:R-:W-:Y:S01]  /*6160*/  IMAD.X R7, R4, 0x1, R229, P0 ;  /* 0x0000000104077824 */ /* 0x000fe200000e06e5 */
[----:B------:R-:W-:Y:S04]  /*6170*/  IADD3 R2, P0, R0, R232, RZ ;  /* 0x000000e800027210 */ /* 0x000fe80007f1e0ff */
[----:B------:R1:W-:Y:S01]  /*6180*/  LDGSTS.E.BYPASS.LTC128B.128 [R223+0x2c80], [R6.64], !P2 ;  /* 0x02c8000006df7fae */ /* 0x0003e2000d101d48 */
[----:B------:R-:W-:Y:S05]  /*6190*/  IMAD.X R3, R4, 0x1, R231, P0 ;  /* 0x0000000104037824 */ /* 0x000fea00000e06e7 */
[----:B------:R1:W-:Y:S03]  /*61a0*/  LDGSTS.E.BYPASS.LTC128B.128 [R223+0x3880], [R2.64], !P1 ;  /* 0x0388000002df7fae */ /* 0x0003e6000c901d48 */
.L_x_193:
[----:B------:R-:W-:Y:S05]  /*61b0*/  BSYNC B0 ;  /* 0x0000000000007941 */ /* 0x000fea0003800000 */
.L_x_192:
[----:B-1-34-:R-:W0:Y:S01]  /*61c0*/  LDGDEPBAR ;  /* 0x00000000000079af */ /* 0x01ae220000000000 */
[----:B------:R-:W-:Y:S01]  /*61d0*/  WARPSYNC 0xffffffff ;  /* 0xffffffff00007948 */ /* 0x000fe20003800000 */
[-C--:B--2---:R-:W-:Y:S06]  /*61e0*/  HMMA.16816.F32 R4, R48, R16.reuse, RZ ;  /* 0x000000103004723c */ /* 0x084fec00000018ff */
[----:B------:R-:W2:Y:S02]  /*61f0*/  LDL R0, [R1+0x14] ;  /* 0x0000140001007983 */ /* 0x000ea40000100800 */
[C---:B------:R-:W-:Y:S02]  /*6200*/  HMMA.16816.F32 R8, R44.reuse, R16, RZ ;  /* 0x000000102c08723c */ /* 0x040fe400000018ff */
[----:B------:R-:W-:Y:S06]  /*6210*/  LDSM.16.M88.4 R184, [R211+0x8080] ;  /* 0x00808000d3b8783b */ /* 0x000fec0000000200 */
[-C--:B------:R-:W-:Y:S02]  /*6220*/  HMMA.16816.F32 R12, R44, R18.reuse, RZ ;  /* 0x000000122c0c723c */ /* 0x080fe400000018ff */
[----:B------:R-:W1:Y:S06]  /*6230*/  LDSM.16.M88.4 R188, [R208+0x4880] ;  /* 0x00488000d0bc783b */ /* 0x000e6c0000000200 */
[C---:B------:R-:W-:Y:S02]  /*6240*/  HMMA.16816.F32 R16, R48.reuse, R18, RZ ;  /* 0x000000123010723c */ /* 0x040fe400000018ff */
[----:B------:R-:W3:Y:S06]  /*6250*/  LDSM.16.M88.4 R192, [R211+0x9080] ;  /* 0x00908000d3c0783b */ /* 0x000eec0000000200 */
[-C--:B------:R-:W-:Y:S02]  /*6260*/  HMMA.16816.F32 R20, R48, R32.reuse, RZ ;  /* 0x000000203014723c */ /* 0x080fe400000018ff */
[----:B------:R-:W4:Y:S06]  /*6270*/  LDSM.16.M88.4 R196, [R208+0x4c80] ;  /* 0x004c8000d0c4783b */ /* 0x000f2c0000000200 */
[C---:B------:R-:W-:Y:S02]  /*6280*/  HMMA.16816.F32 R24, R44.reuse, R32, RZ ;  /* 0x000000202c18723c */ /* 0x040fe400000018ff */
[----:B------:R-:W-:Y:S06]  /*6290*/  LDSM.16.M88.4 R200, [R219] ;  /* 0x00000000dbc8783b */ /* 0x000fec0000000200 */
[-C--:B------:R-:W-:Y:S02]  /*62a0*/  HMMA.16816.F32 R28, R44, R34.reuse, RZ ;  /* 0x000000222c1c723c */ /* 0x080fe400000018ff */
[----:B------:R-:W-:Y:S06]  /*62b0*/  LDSM.16.M88.4 R204, [R212+0x9080] ;  /* 0x00908000d4cc783b */ /* 0x000fec0000000200 */
[C---:B------:R-:W-:Y:S08]  /*62c0*/  HMMA.16816.F32 R32, R48.reuse, R34, RZ ;  /* 0x000000223020723c */ /* 0x040ff000000018ff */
[-C--:B------:R-:W-:Y:S08]  /*62d0*/  HMMA.16816.F32 R36, R48, R160.reuse, RZ ;  /* 0x000000a03024723c */ /* 0x080ff000000018ff */
[C---:B------:R-:W-:Y:S08]  /*62e0*/  HMMA.16816.F32 R40, R44.reuse, R160, RZ ;  /* 0x000000a02c28723c */ /* 0x040ff000000018ff */
[-C--:B------:R-:W-:Y:S08]  /*62f0*/  HMMA.16816.F32 R44, R44, R162.reuse, RZ ;  /* 0x000000a22c2c723c */ /* 0x080ff000000018ff */
[----:B------:R-:W-:Y:S01]  /*6300*/  HMMA.16816.F32 R48, R48, R162, RZ ;  /* 0x000000a23030723c */ /* 0x000fe200000018ff */
[----:B------:R-:W5:Y:S07]  /*6310*/  LDSM.16.M88.4 R160, [R208+0x5080] ;  /* 0x00508000d0a0783b */ /* 0x000f6e0000000200 */
        /* <DEDUP_REMOVED lines=9> */
[----:B------:R-:W-:Y:S07]  /*63b0*/  LDSM.16.M88.4 R176, [R211+0xa080] ;  /* 0x00a08000d3b0783b */ /* 0x000fee0000000200 */
[-C--:B------:R-:W-:Y:S08]  /*63c0*/  HMMA.16816.F32 R36, R164, R180.reuse, R36 ;  /* 0x000000b4a424723c */ /* 0x080ff00000001824 */
[C---:B------:R-:W-:Y:S08]  /*63d0*/  HMMA.16816.F32 R40, R172.reuse, R180, R40 ;  /* 0x000000b4ac28723c */ /* 0x040ff00000001828 */
[-C--:B------:R-:W-:Y:S01]  /*63e0*/  HMMA.16816.F32 R44, R172, R182.reuse, R44 ;  /* 0x000000b6ac2c723c */ /* 0x080fe2000000182c */
[----:B------:R-:W-:Y:S07]  /*63f0*/  LDSM.16.M88.4 R172, [R217] ;  /* 0x00000000d9ac783b */ /* 0x000fee0000000200 */
[----:B------:R-:W-:Y:S01]  /*6400*/  HMMA.16816.F32 R48, R164, R182, R48 ;  /* 0x000000b6a430723c */ /* 0x000fe20000001830 */
[----:B------:R-:W1:Y:S08]  /*6410*/  LDSM.16.M88.4 R164, [R218] ;  /* 0x00000000daa4783b */ /* 0x000e700000000200 */
[----:B------:R-:W1:Y:S01]  /*6420*/  LDSM.16.M88.4 R180, [R208+0x5480] ;  /* 0x00548000d0b4783b */ /* 0x000e620000000200 */
[----:B--2---:R-:W-:Y:S01]  /*6430*/  ISETP.GT.AND P0, PT, R226, R0, PT ;  /* 0x00000000e200720c */ /* 0x004fe20003f04270 */
[-C--:B-1----:R-:W-:Y:S08]  /*6440*/  HMMA.16816.F32 R4, R184, R188.reuse, R4 ;  /* 0x000000bcb804723c */ /* 0x082ff00000001804 */
[C---:B---3--:R-:W-:Y:S08]  /*6450*/  HMMA.16816.F32 R8, R192.reuse, R188, R8 ;  /* 0x000000bcc008723c */ /* 0x048ff00000001808 */
[-C--:B------:R-:W-:Y:S08]  /*6460*/  HMMA.16816.F32 R12, R192, R190.reuse, R12 ;  /* 0x000000bec00c723c */ /* 0x080ff0000000180c */
[C---:B------:R-:W-:Y:S01]  /*6470*/  HMMA.16816.F32 R16, R184.reuse, R190, R16 ;  /* 0x000000beb810723c */ /* 0x040fe20000001810 */
[----:B------:R-:W-:Y:S07]  /*6480*/  LDSM.16.M88.4 R188, [R208+0x5c80] ;  /* 0x005c8000d0bc783b */ /* 0x000fee0000000200 */
[-C--:B----4-:R-:W-:Y:S08]  /*6490*/  HMMA.16816.F32 R20, R184, R196.reuse, R20 ;  /* 0x000000c4b814723c */ /* 0x090ff00000001814 */
[C---:B------:R-:W-:Y:S08]  /*64a0*/  HMMA.16816.F32 R24, R192.reuse, R196, R24 ;  /* 0x000000c4c018723c */ /* 0x040ff00000001818 */
[-C--:B------:R-:W-:Y:S08]  /*64b0*/  HMMA.16816.F32 R28, R192, R198.reuse, R28 ;  /* 0x000000c6c01c723c */ /* 0x080ff0000000181c */
[C---:B------:R-:W-:Y:S01]  /*64c0*/  HMMA.16816.F32 R32, R184.reuse, R198, R32 ;  /* 0x000000c6b820723c */ /* 0x040fe20000001820 */
[----:B------:R-:W-:Y:S07]  /*64d0*/  LDSM.16.M88.4 R196, [R216] ;  /* 0x00000000d8c4783b */ /* 0x000fee0000000200 */
[-C--:B-----5:R-:W-:Y:S08]  /*64e0*/  HMMA.16816.F32 R36, R184, R160.reuse, R36 ;  /* 0x000000a0b824723c */ /* 0x0a0ff00000001824 */
[C---:B------:R-:W-:Y:S08]  /*64f0*/  HMMA.16816.F32 R40, R192.reuse, R160, R40 ;  /* 0x000000a0c028723c */ /* 0x040ff00000001828 */
[-C--:B------:R-:W-:Y:S01]  /*6500*/  HMMA.16816.F32 R44, R192, R162.reuse, R44 ;  /* 0x000000a2c02c723c */ /* 0x080fe2000000182c */
[----:B------:R-:W-:Y:S07]  /*6510*/  LDSM.16.M88.4 R192, [R212+0xa080] ;  /* 0x00a08000d4c0783b */ /* 0x000fee0000000200 */
[----:B------:R-:W-:Y:S01]  /*6520*/  HMMA.16816.F32 R48, R184, R162, R48 ;  /* 0x000000a2b830723c */ /* 0x000fe20000001830 */
[----:B------:R-:W1:Y:S07]  /*6530*/  LDSM.16.M88.4 R160, [R211+0xb080] ;  /* 0x00b08000d3a0783b */ /* 0x000e6e0000000200 */
[-C--:B------:R-:W-:Y:S01]  /*6540*/  HMMA.16816.F32 R4, R168, R200.reuse, R4 ;  /* 0x000000c8a804723c */ /* 0x080fe20000001804 */
[----:B------:R-:W2:Y:S07]  /*6550*/  LDSM.16.M88.4 R184, [R208+0x5880] ;  /* 0x00588000d0b8783b */ /* 0x000eae0000000200 */
[C---:B------:R-:W-:Y:S08]  /*6560*/  HMMA.16816.F32 R8, R204.reuse, R200, R8 ;  /* 0x000000c8cc08723c */ /* 0x040ff00000001808 */
[-C--:B------:R-:W-:Y:S08]  /*6570*/  HMMA.16816.F32 R12, R204, R202.reuse, R12 ;  /* 0x000000cacc0c723c */ /* 0x080ff0000000180c */
[C---:B------:R-:W-:Y:S08]  /*6580*/  HMMA.16816.F32 R16, R168.reuse, R202, R16 ;  /* 0x000000caa810723c */ /* 0x040ff00000001810 */
[-C--:B------:R-:W-:Y:S08]  /*6590*/  HMMA.16816.F32 R20, R168, R164.reuse, R20 ;  /* 0x000000a4a814723c */ /* 0x080ff00000001814 */
        /* <DEDUP_REMOVED lines=8> */
[-C--:B------:R-:W-:Y:S08]  /*6620*/  HMMA.16816.F32 R4, R176, R180.reuse, R4 ;  /* 0x000000b4b004723c */ /* 0x080ff00000001804 */
[C---:B-1----:R-:W-:Y:S08]  /*6630*/  HMMA.16816.F32 R8, R160.reuse, R180, R8 ;  /* 0x000000b4a008723c */ /* 0x042ff00000001808 */
[-C--:B------:R-:W-:Y:S08]  /*6640*/  HMMA.16816.F32 R12, R160, R182.reuse, R12 ;  /* 0x000000b6a00c723c */ /* 0x080ff0000000180c */
[C---:B------:R-:W-:Y:S08]  /*6650*/  HMMA.16816.F32 R16, R176.reuse, R182, R16 ;  /* 0x000000b6b010723c */ /* 0x040ff00000001810 */
[-C--:B--2---:R-:W-:Y:S08]  /*6660*/  HMMA.16816.F32 R20, R176, R184.reuse, R20 ;  /* 0x000000b8b014723c */ /* 0x084ff00000001814 */
[C---:B------:R-:W-:Y:S08]  /*6670*/  HMMA.16816.F32 R24, R160.reuse, R184, R24 ;  /* 0x000000b8a018723c */ /* 0x040ff00000001818 */
[-C--:B------:R-:W-:Y:S08]  /*6680*/  HMMA.16816.F32 R28, R160, R186.reuse, R28 ;  /* 0x000000baa01c723c */ /* 0x080ff0000000181c */
[C---:B------:R-:W-:Y:S08]  /*6690*/  HMMA.16816.F32 R32, R176.reuse, R186, R32 ;  /* 0x000000bab020723c */ /* 0x040ff00000001820 */
[-C--:B------:R-:W-:Y:S08]  /*66a0*/  HMMA.16816.F32 R36, R176, R188.reuse, R36 ;  /* 0x000000bcb024723c */ /* 0x080ff00000001824 */
[C---:B------:R-:W-:Y:S08]  /*66b0*/  HMMA.16816.F32 R40, R160.reuse, R188, R40 ;  /* 0x000000bca028723c */ /* 0x040ff00000001828 */
[-C--:B------:R-:W-:Y:S08]  /*66c0*/  HMMA.16816.F32 R44, R160, R190.reuse, R44 ;  /* 0x000000bea02c723c */ /* 0x080ff0000000182c */
[----:B------:R-:W-:Y:S08]  /*66d0*/  HMMA.16816.F32 R48, R176, R190, R48 ;  /* 0x000000beb030723c */ /* 0x000ff00000001830 */
[-C--:B------:R-:W-:Y:S08]  /*66e0*/  HMMA.16816.F32 R4, R192, R196.reuse, R4 ;  /* 0x000000c4c004723c */ /* 0x080ff00000001804 */
        /* <DEDUP_REMOVED lines=18> */
[----:B------:R-:W-:Y:S02]  /*6810*/  FMUL.FTZ R18, R18, c[0x0][0x320] ;  /* 0x0000c80012127a20 */ /* 0x000fe40000410000 */
[----:B------:R-:W-:Y:S02]  /*6820*/  FMUL.FTZ R14, R14, c[0x0][0x320] ;  /* 0x0000c8000e0e7a20 */ /* 0x000fe40000410000 */
[----:B------:R-:W-:Y:S01]  /*6830*/  FMUL.FTZ R15, R15, c[0x0][0x320] ;  /* 0x0000c8000f0f7a20 */ /* 0x000fe20000410000 */
[----:B------:R4:W1:Y:S01]  /*6840*/  MUFU.TANH R168, R7 ;  /* 0x0000000700a87308 */ /* 0x0008620000002400 */
[----:B------:R-:W-:Y:S09]  /*6850*/  FMUL.FTZ R19, R19, c[0x0][0x320] ;  /* 0x0000c80013137a20 */ /* 0x000ff20000410000 */
[----:B------:R-:W1:Y:S10]  /*6860*/  MUFU.TANH R183, R8 ;  /* 0x0000000800b77308 */ /* 0x000e740000002400 */
[----:B------:R-:W1:Y:S01]  /*6870*/  MUFU.TANH R177, R9 ;  /* 0x0000000900b17308 */ /* 0x000e620000002400 */
[----:B----4-:R-:W4:Y:S09]  /*6880*/  LDSM.16.M88.4 R4, [R215] ;  /* 0x00000000d704783b */ /* 0x010f320000000200 */
[----:B------:R-:W1:Y:S10]  /*6890*/  MUFU.TANH R188, R10 ;  /* 0x0000000a00bc7308 */ /* 0x000e740000002400 */
[----:B------:R5:W1:Y:S10]  /*68a0*/  MUFU.TANH R185, R11 ;  /* 0x0000000b00b97308 */ /* 0x000a740000002400 */
[----:B------:R-:W1:Y:S10]  /*68b0*/  MUFU.TANH R106, R16 ;  /* 0x00000010006a7308 */ /* 0x000e740000002400 */
[----:B------:R-:W1:Y:S01]  /*68c0*/  MUFU.TANH R104, R17 ;  /* 0x0000001100687308 */ /* 0x000e620000002400 */
[----:B-----5:R-:W5:Y:S01]  /*68d0*/  LDSM.16.M88.4 R8, [R214] ;  /* 0x00000000d608783b */ /* 0x020f620000000200 */
[----:B------:R-:W-:Y:S04]  /*68e0*/  DEPBAR.LE SB0, 0x0 ;  /* 0x000080000000791a */ /* 0x000fe80000000000 */
[-C--:B----4-:R-:W-:Y:S04]  /*68f0*/  HMMA.16816.F32 R20, R192, R4.reuse, R20 ;  /* 0x00000004c014723c */ /* 0x090fe80000001814 */
[----:B------:R-:W4:Y:S01]  /*6900*/  MUFU.TANH R111, R18 ;  /* 0x00000012006f7308 */ /* 0x000f220000002400 */
[----:B------:R-:W-:Y:S03]  /*6910*/  BAR.SYNC.DEFER_BLOCKING 0x0 ;  /* 0x0000000000007b1d */ /* 0x000fe60000010000 */
[C---:B------:R-:W-:Y:S06]  /*6920*/  HMMA.16816.F32 R24, R164.reuse, R4, R24 ;  /* 0x00000004a418723c */ /* 0x040fec0000001818 */
[----:B------:R-:W1:Y:S02]  /*6930*/  MUFU.TANH R163, R12 ;  /* 0x0000000c00a37308 */ /* 0x000e640000002400 */
[-C--:B------:R-:W-:Y:S08]  /*6940*/  HMMA.16816.F32 R28, R164, R6.reuse, R28 ;  /* 0x00000006a41c723c */ /* 0x080ff0000000181c */
[----:B------:R-:W1:Y:S01]  /*6950*/  MUFU.TANH R162, R13 ;  /* 0x0000000d00a27308 */ /* 0x000e620000002400 */
[C---:B------:R-:W-:Y:S04]  /*6960*/  HMMA.16816.F32 R32, R192.reuse, R6, R32 ;  /* 0x00000006c020723c */ /* 0x040fe80000001820 */
[----:B------:R-:W-:Y:S02]  /*6970*/  FMUL.FTZ R20, R20, c[0x0][0x320] ;  /* 0x0000c80014147a20 */ /* 0x000fe40000410000 */
[----:B------:R-:W-:Y:S03]  /*6980*/  FMUL.FTZ R21, R21, c[0x0][0x320] ;  /* 0x0000c80015157a20 */ /* 0x000fe60000410000 */
[----:B------:R-:W1:Y:S03]  /*6990*/  MUFU.TANH R179, R14 ;  /* 0x0000000e00b37308 */ /* 0x000e660000002400 */
[----:B------:R-:W-:Y:S01]  /*69a0*/  FMUL.FTZ R26, R26, c[0x0][0x320] ;  /* 0x0000c8001a1a7a20 */ /* 0x000fe20000410000 */
[-C--:B-----5:R-:W-:Y:S03]  /*69b0*/  HMMA.16816.F32 R36, R192, R8.reuse, R36 ;  /* 0x00000008c024723c */ /* 0x0a0fe60000001824 */
[----:B------:R-:W-:Y:S02]  /*69c0*/  FMUL.FTZ R27, R27, c[0x0][0x320] ;  /* 0x0000c8001b1b7a20 */ /* 0x000fe40000410000 */
[----:B------:R-:W-:Y:S01]  /*69d0*/  FMUL.FTZ R28, R28, c[0x0][0x320] ;  /* 0x0000c8001c1c7a20 */ /* 0x000fe20000410000 */
[----:B------:R5:W1:Y:S01]  /*69e0*/  MUFU.TANH R102, R20 ;  /* 0x0000001400667308 */ /* 0x000a620000002400 */
[----:B------:R-:W-:Y:S01]  /*69f0*/  FMUL.FTZ R29, R29, c[0x0][0x320] ;  /* 0x0000c8001d1d7a20 */ /* 0x000fe20000410000 */
[C---:B------:R-:W-:Y:S04]  /*6a00*/  HMMA.16816.F32 R40, R164.reuse, R8, R40 ;  /* 0x00000008a428723c */ /* 0x040fe80000001828 */
[----:B------:R-:W-:Y:S02]  /*6a10*/  FMUL.FTZ R30, R30, c[0x0][0x320] ;  /* 0x0000c8001e1e7a20 */ /* 0x000fe40000410000 */
[----:B------:R-:W-:Y:S02]  /*6a20*/  FMUL.FTZ R31, R31, c[0x0][0x320] ;  /* 0x0000c8001f1f7a20 */ /* 0x000fe40000410000 */
[----:B------:R1:W1:Y:S01]  /*6a30*/  MUFU.TANH R100, R21 ;  /* 0x0000001500647308 */ /* 0x0002620000002400 */
[-C--:B------:R-:W-:Y:S03]  /*6a40*/  HMMA.16816.F32 R44, R164, R10.reuse, R44 ;  /* 0x0000000aa42c723c */ /* 0x080fe6000000182c */
[----:B------:R-:W-:Y:S02]  /*6a50*/  FMUL.FTZ R32, R32, c[0x0][0x320] ;  /* 0x0000c80020207a20 */ /* 0x000fe40000410000 */
[----:B------:R-:W-:Y:S02]  /*6a60*/  FMUL.FTZ R33, R33, c[0x0][0x320] ;  /* 0x0000c80021217a20 */ /* 0x000fe40000410000 */
[----:B------:R-:W-:Y:S01]  /*6a70*/  FMUL.FTZ R34, R34, c[0x0][0x320] ;  /* 0x0000c80022227a20 */ /* 0x000fe20000410000 */
[----:B------:R-:W-:Y:S01]  /*6a80*/  HMMA.16816.F32 R48, R192, R10, R48 ;  /* 0x0000000ac030723c */ /* 0x000fe20000001830 */
[----:B------:R2:W2:Y:S03]  /*6a90*/  MUFU.TANH R172, R26 ;  /* 0x0000001a00ac7308 */ /* 0x0004a60000002400 */
[----:B------:R-:W-:Y:S02]  /*6aa0*/  FMUL.FTZ R35, R35, c[0x0][0x320] ;  /* 0x0000c80023237a20 */ /* 0x000fe40000410000 */
[----:B-----5:R-:W-:Y:S02]  /*6ab0*/  FMUL.FTZ R20, R37, c[0x0][0x320] ;  /* 0x0000c80025147a20 */ /* 0x020fe40000410000 */
[----:B------:R-:W-:Y:S03]  /*6ac0*/  FMUL.FTZ R38, R38, c[0x0][0x320] ;  /* 0x0000c80026267a20 */ /* 0x000fe60000410000 */
[----:B------:R3:W3:Y:S01]  /*6ad0*/  MUFU.TANH R178, R15 ;  /* 0x0000000f00b27308 */ /* 0x0006e20000002400 */
[----:B------:R-:W-:Y:S02]  /*6ae0*/  FMUL.FTZ R39, R39, c[0x0][0x320] ;  /* 0x0000c80027277a20 */ /* 0x000fe40000410000 */
[----:B------:R-:W-:Y:S02]  /*6af0*/  FMUL.FTZ R42, R42, c[0x0][0x320] ;  /* 0x0000c8002a2a7a20 */ /* 0x000fe40000410000 */
[----:B-1----:R-:W-:Y:S02]  /*6b00*/  FMUL.FTZ R21, R36, c[0x0][0x320] ;  /* 0x0000c80024157a20 */ /* 0x002fe40000410000 */
[----:B------:R-:W-:Y:S02]  /*6b10*/  FMUL.FTZ R43, R43, c[0x0][0x320] ;  /* 0x0000c8002b2b7a20 */ /* 0x000fe40000410000 */
[----:B------:R-:W-:Y:S01]  /*6b20*/  FMUL.FTZ R44, R44, c[0x0][0x320] ;  /* 0x0000c8002c2c7a20 */ /* 0x000fe20000410000 */
[----:B------:R1:W1:Y:S01]  /*6b30*/  MUFU.TANH R110, R19 ;  /* 0x00000013006e7308 */ /* 0x0002620000002400 */
[----:B------:R-:W-:Y:S02]  /*6b40*/  FMUL.FTZ R45, R45, c[0x0][0x320] ;  /* 0x0000c8002d2d7a20 */ /* 0x000fe40000410000 */
[----:B------:R-:W-:Y:S02]  /*6b50*/  FMUL.FTZ R47, R47, c[0x0][0x320] ;  /* 0x0000c8002f2f7a20 */ /* 0x000fe40000410000 */
[----:B------:R-:W-:Y:S02]  /*6b60*/  FMUL.FTZ R17, R48, c[0x0][0x320] ;  /* 0x0000c80030117a20 */ /* 0x000fe40000410000 */
[----:B------:R-:W-:Y:S02]  /*6b70*/  FMUL.FTZ R16, R49, c[0x0][0x320] ;  /* 0x0000c80031107a20 */ /* 0x000fe40000410000 */
[----:B--2---:R-:W-:Y:S01]  /*6b80*/  FMUL.FTZ R26, R50, c[0x0][0x320] ;  /* 0x0000c800321a7a20 */ /* 0x004fe20000410000 */
        /* <DEDUP_REMOVED lines=15> */
[----:B------:R-:W1:Y:S10]  /*6c80*/  MUFU.TANH R30, R30 ;  /* 0x0000001e001e7308 */ /* 0x000e740000002400 */
        /* <DEDUP_REMOVED lines=9> */
[----:B------:R2:W1:Y:S10]  /*6d20*/  MUFU.TANH R29, R40 ;  /* 0x00000028001d7308 */ /* 0x0004740000002400 */
[----:B------:R2:W1:Y:S10]  /*6d30*/  MUFU.TANH R28, R41 ;  /* 0x00000029001c7308 */ /* 0x0004740000002400 */
[----:B------:R-:W1:Y:S10]  /*6d40*/  MUFU.TANH R42, R42 ;  /* 0x0000002a002a7308 */ /* 0x000e740000002400 */
[----:B------:R-:W1:Y:S10]  /*6d50*/  MUFU.TANH R43, R43 ;  /* 0x0000002b002b7308 */ /* 0x000e740000002400 */
[----:B------:R-:W1:Y:S10]  /*6d60*/  MUFU.TANH R44, R44 ;  /* 0x0000002c002c7308 */ /* 0x000e740000002400 */
[----:B------:R-:W1:Y:S10]  /*6d70*/  MUFU.TANH R45, R45 ;  /* 0x0000002d002d7308 */ /* 0x000e740000002400 */
[----:B------:R2:W1:Y:S10]  /*6d80*/  MUFU.TANH R27, R46 ;  /* 0x0000002e001b7308 */ /* 0x0004740000002400 */
[----:B------:R-:W1:Y:S10]  /*6d90*/  MUFU.TANH R47, R47 ;  /* 0x0000002f002f7308 */ /* 0x000e740000002400 */
[----:B------:R-:W1:Y:S10]  /*6da0*/  MUFU.TANH R17, R17 ;  /* 0x0000001100117308 */ /* 0x000e740000002400 */
[----:B------:R-:W1:Y:S10]  /*6db0*/  MUFU.TANH R16, R16 ;  /* 0x0000001000107308 */ /* 0x000e740000002400 */
[----:B------:R-:W1:Y:S10]  /*6dc0*/  MUFU.TANH R26, R26 ;  /* 0x0000001a001a7308 */ /* 0x000e740000002400 */
[----:B------:R-:W1:Y:S01]  /*6dd0*/  MUFU.TANH R18, R18 ;  /* 0x0000001200127308 */ /* 0x000e620000002400 */
[----:B------:R-:W-:-:S05]  /*6de0*/  @!P0 BRA `(.L_x_195) ;  /* 0x0000043000008947 */ /* 0x000fca0003800000 */
[C---:B--234-:R-:W-:Y:S01]  /*6df0*/  IADD3 R233, R227.reuse, 0x20, RZ ;  /* 0x00000020e3e97810 */ /* 0x05cfe20007ffe0ff */
[----:B------:R-:W2:Y:S01]  /*6e00*/  LDL R2, [R1+0x24] ;  /* 0x0000240001027983 */ /* 0x000ea20000100800 */
[----:B------:R-:W-:Y:S01]  /*6e10*/  ISETP.GE.AND P5, PT, R227, c[0x0][0x1d4], PT ;  /* 0x00007500e3007a0c */ /* 0x000fe20003fa6270 */
[----:B------:R-:W-:Y:S01]  /*6e20*/  IMAD.MOV.U32 R3, RZ, RZ, c[0x0][0x2b8] ;  /* 0x0000ae00ff037624 */ /* 0x000fe200078e00ff */
[----:B------:R-:W-:Y:S01]  /*6e30*/  ISETP.GE.AND P4, PT, R233, c[0x0][0x1d4], PT ;  /* 0x00007500e9007a0c */ /* 0x000fe20003f86270 */
[----:B------:R-:W3:Y:S01]  /*6e40*/  LDL R0, [R1+0x18] ;  /* 0x0000180001007983 */ /* 0x000ee20000100800 */
[----:B------:R-:W-:Y:S02]  /*6e50*/  IMAD.MOV.U32 R222, RZ, RZ, RZ ;  /* 0x000000ffffde7224 */ /* 0x000fe400078e00ff */
[----:B------:R-:W-:Y:S01]  /*6e60*/  ISETP.NE.AND P2, PT, R3, 0x1, PT ;  /* 0x000000010300780c */ /* 0x000fe20003f45270 */
[----:B------:R-:W4:Y:S02]  /*6e70*/  S2R R224, SR_TID.X ;  /* 0x0000000000e07919 */ /* 0x000f240000002100 */
[----:B----4-:R-:W-:Y:S04]  /*6e80*/  SHF.R.S32.HI R6, RZ, 0x1f, R224 ;  /* 0x0000001fff067819 */ /* 0x010fe800000114e0 */
[----:B------:R-:W-:Y:S01]  /*6e90*/  LEA.HI R6, R6, R224, RZ, 0x2 ;  /* 0x000000e006067211 */ /* 0x000fe200078f10ff */
[----:B------:R-:W-:Y:S03]  /*6ea0*/  IMAD.SHL.U32 R224, R227, 0x2, RZ ;  /* 0x00000002e3e07824 */ /* 0x000fe600078e00ff */
[----:B------:R-:W-:Y:S01]  /*6eb0*/  SHF.R.S32.HI R6, RZ, 0x2, R6 ;  /* 0x00000002ff067819 */ /* 0x000fe20000011406 */
[----:B--2---:R-:W-:Y:S01]  /*6ec0*/  IMAD R2, R226, 0x30, R2 ;  /* 0x00000030e2027824 */ /* 0x004fe200078e0202 */
[----:B---3--:R-:W-:Y:S04]  /*6ed0*/  ISETP.GT.AND P1, PT, R0, 0x2f, PT ;  /* 0x0000002f0000780c */ /* 0x008fe80003f24270 */
[----:B------:R-:W-:Y:S05]  /*6ee0*/  IADD3 R2, R2, -0x30, R0 ;  /* 0xffffffd002027810 */ /* 0x000fea0007ffe000 */
[----:B------:R-:W-:Y:S04]  /*6ef0*/  @P2 IMAD.HI.U32 R3, R2, c[0x0][0x2bc], RZ ;  /* 0x0000af0002032a27 */ /* 0x000fe800078e00ff */
[----:B------:R-:W-:Y:S01]  /*6f00*/  IMAD.MOV.U32 R0, RZ, RZ, R2 ;  /* 0x000000ffff007224 */ /* 0x000fe200078e0002 */
[----:B------:R-:W-:Y:S04]  /*6f10*/  @P2 SHF.R.U32.HI R0, RZ, c[0x0][0x2c0], R3 ;  /* 0x0000b000ff002a19 */ /* 0x000fe80000011603 */
[C---:B------:R-:W-:Y:S04]  /*6f20*/  @!P1 IADD3 R3, P0, R0.reuse, UR12, RZ ;  /* 0x0000000c00039c10 */ /* 0x040fe8000ff1e0ff */
[----:B------:R-:W-:Y:S01]  /*6f30*/  @!P1 LEA.HI.X.SX32 R5, R0, UR10, 0x1, P0 ;  /* 0x0000000a00059c11 */ /* 0x000fe200080f0eff */
[----:B------:R-:W-:Y:S01]  /*6f40*/  IMAD.MOV R0, RZ, RZ, -R0 ;  /* 0x000000ffff007224 */ /* 0x000fe200078e0a00 */
[C---:B------:R-:W-:Y:S03]  /*6f50*/  @!P1 LEA R4, P0, R3.reuse, c[0x0][0x2a0], 0x2 ;  /* 0x0000a80003049a11 */ /* 0x040fe600078010ff */
[----:B------:R-:W-:Y:S01]  /*6f60*/  IMAD R225, R0, c[0x0][0x2b8], R2 ;  /* 0x0000ae0000e17a24 */ /* 0x000fe200078e0202 */
[----:B------:R-:W-:Y:S03]  /*6f70*/  @!P1 LEA.HI.X R5, R3, c[0x0][0x2a4], R5, 0x2, P0 ;  /* 0x0000a90003059a11 */ /* 0x000fe600000f1405 */
[C---:B------:R-:W-:Y:S01]  /*6f80*/  IMAD.WIDE.U32 R2, R225.reuse, c[0x0][0x1e0], RZ ;  /* 0x00007800e1027a25 */ /* 0x040fe200078e00ff */
[----:B------:R-:W-:Y:S01]  /*6f90*/  SHF.R.S32.HI R0, RZ, 0x1f, R225 ;  /* 0x0000001fff007819 */ /* 0x000fe200000114e1 */
[----:B------:R2:W3:Y:S04]  /*6fa0*/  @!P1 LDG.E R222, [R4.64] ;  /* 0x0000000804de9981 */ /* 0x0004e8000c1e1900 */
[----:B------:R-:W-:Y:S04]  /*6fb0*/  IMAD R0, R0, c[0x0][0x1e0], RZ ;  /* 0x0000780000007a24 */ /* 0x000fe800078e02ff */
[----:B------:R-:W-:Y:S04]  /*6fc0*/  IMAD R0, R225, c[0x0][0x1e4], R0 ;  /* 0x00007900e1007a24 */ /* 0x000fe800078e0200 */
[----:B------:R-:W-:Y:S01]  /*6fd0*/  IMAD.IADD R3, R3, 0x1, R0 ;  /* 0x0000000103037824 */ /* 0x000fe200078e0200 */
[----:B--2---:R-:W-:Y:S04]  /*6fe0*/  IADD3 R5, -R6, 0x30, RZ ;  /* 0x0000003006057810 */ /* 0x004fe80007ffe1ff */
[----:B------:R-:W-:Y:S02]  /*6ff0*/  ISETP.GE.AND P1, PT, R5, 0x1, PT ;  /* 0x000000010500780c */ /* 0x000fe40003f26270 */
[----:B---3--:R-:W-:Y:S01]  /*7000*/  SHF.R.S32.HI R4, RZ, 0x1f, R222 ;  /* 0x0000001fff047819 */ /* 0x008fe200000114de */
[----:B------:R-:W-:Y:S04]  /*7010*/  IMAD.WIDE.U32 R2, R222, c[0x0][0x1f0], R2 ;  /* 0x00007c00de027a25 */ /* 0x000fe800078e0002 */
[----:B------:R-:W-:Y:S01]  /*7020*/  IMAD R4, R4, c[0x0][0x1f0], RZ ;  /* 0x00007c0004047a24 */ /* 0x000fe200078e02ff */
[----:B------:R-:W-:Y:S03]  /*7030*/  IADD3 R0, P0, R2, UR16, RZ ;  /* 0x0000001002007c10 */ /* 0x000fe6000ff1e0ff */
[----:B------:R-:W-:Y:S05]  /*7040*/  IMAD R4, R222, c[0x0][0x1f4], R4 ;  /* 0x00007d00de047a24 */ /* 0x000fea00078e0204 */
[----:B------:R-:W-:Y:S02]  /*7050*/  IADD3.X R3, R3, UR14, R4, P0, !PT ;  /* 0x0000000e03037c10 */ /* 0x000fe400087fe404 */
[C---:B------:R-:W-:Y:S04]  /*7060*/  LEA R4, P0, R0.reuse, c[0x0][0x1c8], 0x1 ;  /* 0x0000720000047a11 */ /* 0x040fe800078008ff */
[----:B------:R-:W-:Y:S02]  /*7070*/  LEA.HI.X R3, R0, c[0x0][0x1cc], R3, 0x1, P0 ;  /* 0x0000730000037a11 */ /* 0x000fe400000f0c03 */
[----:B------:R-:W2:Y:S04]  /*7080*/  SHFL.IDX PT, R0, R4, RZ, 0x1c1f ;  /* 0x001c1fff04007589 */ /* 0x000ea800000e0000 */
[----:B------:R-:W3:Y:S01]  /*7090*/  SHFL.IDX PT, R2, R3, RZ, 0x1c1f ;  /* 0x001c1fff03027589 */ /* 0x000ee200000e0000 */
[----:B--2---:R-:W-:Y:S05]  /*70a0*/  @P1 IADD3 R14, P0, R0, R224, RZ ;  /* 0x000000e0000e1210 */ /* 0x004fea0007f1e0ff */
[--C-:B---3--:R-:W-:Y:S01]  /*70b0*/  @P1 IMAD.X R15, R2, 0x1, R228.reuse, P0 ;  /* 0x00000001020f1824 */ /* 0x108fe200000e06e4 */
[----:B------:R-:W-:Y:S04]  /*70c0*/  @P1 IADD3 R12, P0, R0, R230, RZ ;  /* 0x000000e6000c1210 */ /* 0x000fe80007f1e0ff */
[----:B------:R-:W-:Y:S01]  /*70d0*/  @!PT LDS RZ, [RZ] ;  /* 0x00000000fffff984 */ /* 0x000fe20000000800 */
[----:B------:R2:W-:Y:S01]  /*70e0*/  @P1 LDGSTS.E.BYPASS.LTC128B.128 [R223+0x3c80], [R14.64], !P5 ;  /* 0x03c800000edf1fae */ /* 0x0005e2000e901d48 */
[----:B------:R-:W-:Y:S01]  /*70f0*/  @P1 IMAD.X R13, R2, 0x1, R229, P0 ;  /* 0x00000001020d1824 */ /* 0x000fe200000e06e5 */
[----:B------:R-:W-:Y:S02]  /*7100*/  @P1 IADD3 R10, P0, R0, R232, RZ ;  /* 0x000000e8000a1210 */ /* 0x000fe40007f1e0ff */
[----:B------:R-:W3:Y:S03]  /*7110*/  SHFL.IDX PT, R0, R4, 0x1, 0x1c1f ;  /* 0x003c1f0004007f89 */ /* 0x000ee600000e0000 */
[----:B------:R-:W-:Y:S01]  /*7120*/  @P1 IMAD.X R11, R2, 0x1, R231, P0 ;  /* 0x00000001020b1824 */ /* 0x000fe200000e06e7 */
[----:B------:R2:W-:Y:S01]  /*7130*/  @P1 LDGSTS.E.BYPASS.LTC128B.128 [R223+0x4880], [R12.64], !P4 ;  /* 0x048800000cdf1fae */ /* 0x0005e2000e101d48 */
[----:B------:R-:W-:Y:S03]  /*7140*/  ISETP.GE.AND P0, PT, R5, 0x21, PT ;  /* 0x000000210500780c */ /* 0x000fe60003f06270 */
[----:B------:R-:W4:Y:S10]  /*7150*/  SHFL.IDX PT, R2, R3, 0x1, 0x1c1f ;  /* 0x003c1f0003027f89 */ /* 0x000f3400000e0000 */
[----:B---3--:R-:W-:Y:S02]  /*7160*/  @P0 IADD3 R8, P2, R0, R224, RZ ;  /* 0x000000e000080210 */ /* 0x008fe40007f5e0ff */
[----:B------:R-:W-:Y:S04]  /*7170*/  IADD3 R224, R227, 0x40, RZ ;  /* 0x00000040e3e07810 */ /* 0x000fe80007ffe0ff */
[----:B------:R-:W-:Y:S01]  /*7180*/  ISETP.GE.AND P3, PT, R224, c[0x0][0x1d4], PT ;  /* 0x00007500e0007a0c */ /* 0x000fe20003f66270 */
[----:B----4-:R-:W-:Y:S01]  /*7190*/  @P0 IMAD.X R9, R2, 0x1, R228, P2 ;  /* 0x0000000102090824 */ /* 0x010fe200010e06e4 */
[----:B------:R-:W-:Y:S05]  /*71a0*/  @P0 IADD3 R6, P2, R0, R230, RZ ;  /* 0x000000e600060210 */ /* 0x000fea0007f5e0ff */
[----:B------:R-:W-:Y:S01]  /*71b0*/  @P0 IMAD.X R7, R2, 0x1, R229, P2 ;  /* 0x0000000102070824 */ /* 0x000fe200010e06e5 */
[----:B------:R-:W-:Y:S05]  /*71c0*/  @P0 IADD3 R4, P2, R0, R232, RZ ;  /* 0x000000e800040210 */ /* 0x000fea0007f5e0ff */
[----:B------:R2:W-:Y:S01]  /*71d0*/  @P1 LDGSTS.E.BYPASS.LTC128B.128 [R223+0x5480], [R10.64], !P3 ;  /* 0x054800000adf1fae */ /* 0x0005e2000d901d48 */
[----:B------:R-:W-:Y:S03]  /*71e0*/  @P0 IMAD.X R5, R2, 0x1, R231, P2 ;  /* 0x0000000102050824 */ /* 0x000fe600010e06e7 */
[----:B------:R2:W-:Y:S04]  /*71f0*/  @P0 LDGSTS.E.BYPASS.LTC128B.128 [R223+0x4480], [R8.64], !P5 ;  /* 0x0448000008df0fae */ /* 0x0005e8000e901d48 */
[----:B------:R2:W-:Y:S04]  /*7200*/  @P0 LDGSTS.E.BYPASS.LTC128B.128 [R223+0x5080], [R6.64], !P4 ;  /* 0x0508000006df0fae */ /* 0x0005e8000e101d48 */
[----:B------:R2:W-:Y:S02]  /*7210*/  @P0 LDGSTS.E.BYPASS.LTC128B.128 [R223+0x5c80], [R4.64], !P3 ;  /* 0x05c8000004df0fae */ /* 0x0005e4000d901d48 */
.L_x_195:
[----:B--234-:R-:W-:Y:S01]  /*7220*/  MOV R49, 0x1 ;  /* 0x0000000100317802 */ /* 0x01cfe20000000f00 */
[----:B------:R-:W2:Y:S01]  /*7230*/  LDL R2, [R1+0x1c] ;  /* 0x00001c0001027983 */ /* 0x000ea20000100800 */
[----:B------:R-:W-:Y:S02]  /*7240*/  IMAD.MOV.U32 R0, RZ, RZ, c[0x0][0x2c4] ;  /* 0x0000b100ff007624 */ /* 0x000fe400078e00ff */
[----:B------:R-:W-:Y:S01]  /*7250*/  IMAD.MOV.U32 R37, RZ, RZ, c[0x0][0x2ac] ;  /* 0x0000ab00ff257624 */ /* 0x000fe200078e00ff */
[----:B------:R-:W3:Y:S02]  /*7260*/  LDL R36, [R1] ;  /* 0x0000000001247983 */ /* 0x000ee40000100800 */
[----:B------:R-:W-:Y:S02]  /*7270*/  ISETP.NE.AND P0, PT, R0, 0x1, PT ;  /* 0x000000010000780c */ /* 0x000fe40003f05270 */
[----:B------:R-:W0:Y:S11]  /*7280*/  LDGDEPBAR ;  /* 0x00000000000079af */ /* 0x000e360000000000 */
[----:B--2---:R-:W-:Y:S04]  /*7290*/  @P0 IMAD.HI.U32 R0, R2, c[0x0][0x2c8], RZ ;  /* 0x0000b20002000a27 */ /* 0x004fe800078e00ff */
[----:B------:R-:W-:Y:S01]  /*72a0*/  IMAD.MOV.U32 R5, RZ, RZ, R2 ;  /* 0x000000ffff057224 */ /* 0x000fe200078e0002 */
[----:B------:R-:W-:Y:S01]  /*72b0*/  @P0 SHF.R.U32.HI R5, RZ, c[0x0][0x2cc], R0 ;  /* 0x0000b300ff050a19 */ /* 0x000fe20000011600 */
[----:B------:R-:W-:Y:S01]  /*72c0*/  IMAD R0, R226, -0x30, RZ ;  /* 0xffffffd0e2007824 */ /* 0x000fe200078e02ff */
[----:B------:R-:W-:Y:S03]  /*72d0*/  ISETP.LE.AND P0, PT, R49, c[0x0][0x32c], PT ;  /* 0x0000cb0031007a0c */ /* 0x000fe60003f03270 */
[----:B------:R-:W2:Y:S01]  /*72e0*/  SHFL.IDX PT, R4, R5, RZ, 0x1c1f ;  /* 0x001c1fff05047589 */ /* 0x000ea200000e0000 */
[----:B---3--:R-:W-:Y:S05]  /*72f0*/  IADD3 R7, -R36, 0x1, R0 ;  /* 0x0000000124077810 */ /* 0x008fea0007ffe100 */
[----:B------:R-:W-:Y:S05]  /*7300*/  IMAD R7, R37, c[0x0][0x1d0], R7 ;  /* 0x0000740025077a24 */ /* 0x000fea00078e0207 */
[----:B------:R-:W-:Y:S04]  /*7310*/  IADD3 R7, R7, -c[0x0][0x168], RZ ;  /* 0x80005a0007077a10 */ /* 0x000fe80007ffe0ff */
[C---:B------:R-:W-:Y:S02]  /*7320*/  IADD3 R6, R7.reuse, c[0x0][0x328], RZ ;  /* 0x0000ca0007067a10 */ /* 0x040fe40007ffe0ff */
[----:B------:R-:W-:Y:S04]  /*7330*/  IADD3 R7, R7, UR4, RZ ;  /* 0x0000000407077c10 */ /* 0x000fe8000fffe0ff */
[----:B--2---:R-:W-:Y:S01]  /*7340*/  IADD3 R2, R4, R7, RZ ;  /* 0x0000000704027210 */ /* 0x004fe20007ffe0ff */
[----:B------:R-:W-:Y:S01]  /*7350*/  IMAD.IADD R3, R6, 0x1, R4 ;  /* 0x0000000106037824 */ /* 0x000fe200078e0204 */
[----:B------:R-:W-:-:S05]  /*7360*/  @!P0 BRA `(.L_x_196) ;  /* 0x0000019000008947 */ /* 0x000fca0003800000 */
[----:B------:R-:W-:Y:S01]  /*7370*/  IMAD R4, R37, c[0x0][0x1d0], R4 ;  /* 0x0000740025047a24 */ /* 0x000fe200078e0204 */
[----:B------:R-:W-:Y:S04]  /*7380*/  BSSY B0, `(.L_x_197) ;  /* 0x0000012000007945 */ /* 0x000fe80003800000 */
[----:B------:R-:W-:Y:S04]  /*7390*/  IADD3 R4, R4, -c[0x0][0x168], RZ ;  /* 0x80005a0004047a10 */ /* 0x000fe80007ffe0ff */
[----:B------:R-:W-:Y:S11]  /*73a0*/  ISETP.GT.AND P0, PT, R4, -0x1, PT ;  /* 0xffffffff0400780c */ /* 0x000ff60003f04270 */
[----:B------:R-:W-:Y:S02]  /*73b0*/  @!UPT UIADD3 URZ, URZ, URZ, URZ ;  /* 0x0000003f3f3ff290 */ /* 0x000fe4000fffe03f */
[----:B------:R-:W-:-:S05]  /*73c0*/  @P0 BRA `(.L_x_198) ;  /* 0x0000008000000947 */ /* 0x000fca0003800000 */
[----:B------:R-:W-:Y:S01]  /*73d0*/  LOP3.LUT R4, RZ, R4, RZ, 0x33, !PT ;  /* 0x00000004ff047212 */ /* 0x000fe200078e33ff */
[----:B------:R-:W-:Y:S05]  /*73e0*/  IMAD.MOV.U32 R8, RZ, RZ, 0x1 ;  /* 0x00000001ff087424 */ /* 0x000fea00078e00ff */
[----:B------:R-:W-:Y:S11]  /*73f0*/  ISETP.NE.AND P0, PT, R8, c[0x0][0x32c], PT ;  /* 0x0000cb0008007a0c */ /* 0x000ff60003f05270 */
[----:B------:R-:W-:Y:S02]  /*7400*/  @!UPT UIADD3 URZ, URZ, URZ, URZ ;  /* 0x0000003f3f3ff290 */ /* 0x000fe4000fffe03f */
[----:B------:R-:W-:Y:S05]  /*7410*/  @P0 IMAD.HI.U32 R8, R4, c[0x0][0x330], RZ ;  /* 0x0000cc0004080a27 */ /* 0x000fea00078e00ff */
[----:B------:R-:W-:Y:S04]  /*7420*/  @P0 SHF.R.U32.HI R4, RZ, c[0x0][0x334], R8 ;  /* 0x0000cd00ff040a19 */ /* 0x000fe80000011608 */
[----:B------:R-:W-:Y:S01]  /*7430*/  LOP3.LUT R4, RZ, R4, RZ, 0x33, !PT ;  /* 0x00000004ff047212 */ /* 0x000fe200078e33ff */
[----:B------:R-:W-:-:S05]  /*7440*/  BRA `(.L_x_199) ;  /* 0x0000005000007947 */ /* 0x000fca0003800000 */
.L_x_198:
[----:B------:R-:W-:Y:S04]  /*7450*/  MOV R8, 0x1 ;  /* 0x0000000100087802 */ /* 0x000fe80000000f00 */
[----:B------:R-:W-:Y:S11]  /*7460*/  ISETP.NE.AND P0, PT, R8, c[0x0][0x32c], PT ;  /* 0x0000cb0008007a0c */ /* 0x000ff60003f05270 */
[----:B------:R-:W-:Y:S02]  /*7470*/  @!UPT UIADD3 URZ, URZ, URZ, URZ ;  /* 0x0000003f3f3ff290 */ /* 0x000fe4000fffe03f */
[----:B------:R-:W-:Y:S05]  /*7480*/  @P0 IMAD.HI.U32 R8, R4, c[0x0][0x330], RZ ;  /* 0x0000cc0004080a27 */ /* 0x000fea00078e00ff */
[----:B------:R-:W-:Y:S02]  /*7490*/  @P0 SHF.R.U32.HI R4, RZ, c[0x0][0x334], R8 ;  /* 0x0000cd00ff040a19 */ /* 0x000fe40000011608 */
.L_x_199:
[----:B------:R-:W-:Y:S05]  /*74a0*/  BSYNC B0 ;  /* 0x0000000000007941 */ /* 0x000fea0003800000 */
.L_x_197:
[----:B------:R-:W-:Y:S04]  /*74b0*/  IMAD.IADD R8, R0, 0x1, -R36 ;  /* 0x0000000100087824 */ /* 0x000fe800078e0a24 */
[----:B------:R-:W-:Y:S05]  /*74c0*/  IMAD R4, R4, c[0x0][0x32c], R8 ;  /* 0x0000cb0004047a24 */ /* 0x000fea00078e0208 */
[----:B------:R-:W-:Y:S02]  /*74d0*/  IADD3 R8, R4, c[0x0][0x32c], RZ ;  /* 0x0000cb0004087a10 */ /* 0x000fe40007ffe0ff */
[----:B------:R-:W-:Y:S02]  /*74e0*/  IMNMX R2, R2, R4, !PT ;  /* 0x0000000402027217 */ /* 0x000fe40007800200 */
[----:B------:R-:W-:Y:S02]  /*74f0*/  IMNMX R3, R3, R8, PT ;  /* 0x0000000803037217 */ /* 0x000fe40003800200 */
.L_x_196:
[C---:B------:R-:W-:Y:S01]  /*7500*/  ISETP.GE.AND P0, PT, R0.reuse, 0x1, PT ;  /* 0x000000010000780c */ /* 0x040fe20003f06270 */
[----:B------:R-:W2:Y:S01]  /*7510*/  SHFL.IDX PT, R4, R5, 0x1, 0x1c1f ;  /* 0x003c1f0005047f89 */ /* 0x000ea200000e0000 */
[----:B------:R-:W-:Y:S02]  /*7520*/  ISETP.GE.AND P1, PT, R0, 0x2, PT ;  /* 0x000000020000780c */ /* 0x000fe40003f26270 */
[----:B------:R-:W-:Y:S02]  /*7530*/  P2R R13, PR, RZ, 0x1 ;  /* 0x00000001ff0d7803 */ /* 0x000fe40000000000 */
[----:B------:R-:W-:Y:S02]  /*7540*/  ISETP.GT.AND P0, PT, R2, RZ, !P0 ;  /* 0x000000ff0200720c */ /* 0x000fe40004704270 */
[----:B------:R-:W-:Y:S02]  /*7550*/  P2R R12, PR, RZ, 0x2 ;  /* 0x00000002ff0c7803 */ /* 0x000fe40000000000 */
[----:B------:R-:W-:Y:S02]  /*7560*/  ISETP.LT.OR P0, PT, R3, 0x1, P0 ;  /* 0x000000010300780c */ /* 0x000fe40000701670 */
[----:B------:R-:W-:Y:S02]  /*7570*/  ISETP.GE.AND P6, PT, R0, 0x12, PT ;  /* 0x000000120000780c */ /* 0x000fe40003fc6270 */
[----:B-1----:R-:W-:Y:S02]  /*7580*/  FSEL R19, R161, -INF , !P0 ;  /* 0xff800000a1137808 */ /* 0x002fe40004000000 */
[----:B------:R-:W-:Y:S02]  /*7590*/  ISETP.GT.AND P0, PT, R2, 0x1, !P1 ;  /* 0x000000010200780c */ /* 0x000fe40004f04270 */
[----:B------:R-:W-:Y:S02]  /*75a0*/  ISETP.GE.AND P1, PT, R0, 0x9, PT ;  /* 0x000000090000780c */ /* 0x000fe40003f26270 */
[C---:B------:R-:W-:Y:S02]  /*75b0*/  ISETP.LT.OR P0, PT, R3.reuse, 0x2, P0 ;  /* 0x000000020300780c */ /* 0x040fe40000701670 */
[----:B------:R-:W-:Y:S02]  /*75c0*/  P2R R11, PR, RZ, 0x2 ;  /* 0x00000002ff0b7803 */ /* 0x000fe40000000000 */
[----:B------:R-:W-:Y:S02]  /*75d0*/  FSEL R23, R160, -INF , !P0 ;  /* 0xff800000a0177808 */ /* 0x000fe40004000000 */
[----:B------:R-:W-:Y:S02]  /*75e0*/  ISETP.GT.AND P0, PT, R2, 0x8, !P1 ;  /* 0x000000080200780c */ /* 0x000fe40004f04270 */
[----:B------:R-:W-:Y:S02]  /*75f0*/  ISETP.GE.AND P1, PT, R0, 0xa, PT ;  /* 0x0000000a0000780c */ /* 0x000fe40003f26270 */
[C---:B------:R-:W-:Y:S02]  /*7600*/  ISETP.LT.OR P0, PT, R3.reuse, 0x9, P0 ;  /* 0x000000090300780c */ /* 0x040fe40000701670 */
[----:B------:R-:W-:Y:S02]  /*7610*/  P2R R10, PR, RZ, 0x2 ;  /* 0x00000002ff0a7803 */ /* 0x000fe40000000000 */
[----:B------:R-:W-:Y:S02]  /*7620*/  FSEL R24, R106, -INF , !P0 ;  /* 0xff8000006a187808 */ /* 0x000fe40004000000 */
[----:B------:R-:W-:Y:S02]  /*7630*/  ISETP.GT.AND P0, PT, R2, 0x9, !P1 ;  /* 0x000000090200780c */ /* 0x000fe40004f04270 */
[C---:B------:R-:W-:Y:S02]  /*7640*/  ISETP.GE.AND P1, PT, R0.reuse, 0x11, PT ;  /* 0x000000110000780c */ /* 0x040fe40003f26270 */
[C---:B------:R-:W-:Y:S02]  /*7650*/  ISETP.LT.OR P0, PT, R3.reuse, 0xa, P0 ;  /* 0x0000000a0300780c */ /* 0x040fe40000701670 */
[----:B------:R-:W-:Y:S02]  /*7660*/  ISETP.GE.AND P5, PT, R0, 0x19, PT ;  /* 0x000000190000780c */ /* 0x000fe40003fa6270 */
[----:B------:R-:W-:Y:S02]  /*7670*/  FSEL R25, R104, -INF , !P0 ;  /* 0xff80000068197808 */ /* 0x000fe40004000000 */
[----:B------:R-:W-:Y:S02]  /*7680*/  ISETP.GT.AND P0, PT, R2, 0x10, !P1 ;  /* 0x000000100200780c */ /* 0x000fe40004f04270 */
[C---:B------:R-:W-:Y:S02]  /*7690*/  ISETP.GE.AND P4, PT, R0.reuse, 0x1a, PT ;  /* 0x0000001a0000780c */ /* 0x040fe40003f86270 */
[C---:B------:R-:W-:Y:S02]  /*76a0*/  ISETP.LT.OR P0, PT, R3.reuse, 0x11, P0 ;  /* 0x000000110300780c */ /* 0x040fe40000701670 */
[----:B------:R-:W-:Y:S02]  /*76b0*/  ISETP.GE.AND P3, PT, R0, 0x21, PT ;  /* 0x000000210000780c */ /* 0x000fe40003f66270 */
[----:B------:R-:W-:Y:S02]  /*76c0*/  FSEL R40, R102, -INF , !P0 ;  /* 0xff80000066287808 */ /* 0x000fe40004000000 */
[----:B------:R-:W-:Y:S02]  /*76d0*/  ISETP.GT.AND P0, PT, R2, 0x11, !P6 ;  /* 0x000000110200780c */ /* 0x000fe40007704270 */
[----:B------:R-:W-:Y:S02]  /*76e0*/  ISETP.GE.AND P2, PT, R0, 0x22, PT ;  /* 0x000000220000780c */ /* 0x000fe40003f46270 */
[C---:B------:R-:W-:Y:S02]  /*76f0*/  ISETP.LT.OR P0, PT, R3.reuse, 0x12, P0 ;  /* 0x000000120300780c */ /* 0x040fe40000701670 */
[----:B------:R-:W-:Y:S02]  /*7700*/  P2R R9, PR, RZ, 0x2 ;  /* 0x00000002ff097803 */ /* 0x000fe40000000000 */
[----:B------:R-:W-:Y:S02]  /*7710*/  FSEL R41, R100, -INF , !P0 ;  /* 0xff80000064297808 */ /* 0x000fe40004000000 */
[----:B------:R-:W-:Y:S02]  /*7720*/  ISETP.GT.AND P0, PT, R2, 0x18, !P5 ;  /* 0x000000180200780c */ /* 0x000fe40006f04270 */
[----:B------:R-:W-:Y:S02]  /*7730*/  ISETP.GE.AND P1, PT, R0, 0x29, PT ;  /* 0x000000290000780c */ /* 0x000fe40003f26270 */
[C---:B------:R-:W-:Y:S04]  /*7740*/  ISETP.LT.OR P0, PT, R3.reuse, 0x19, P0 ;  /* 0x000000190300780c */ /* 0x040fe80000701670 */
[----:B------:R-:W-:Y:S02]  /*7750*/  FSEL R166, R32, -INF , !P0 ;  /* 0xff80000020a67808 */ /* 0x000fe40004000000 */
[C---:B------:R-:W-:Y:S04]  /*7760*/  ISETP.GT.AND P0, PT, R2.reuse, 0x19, !P4 ;  /* 0x000000190200780c */ /* 0x040fe80006704270 */
[----:B------:R-:W-:Y:S04]  /*7770*/  ISETP.LT.OR P0, PT, R3, 0x1a, P0 ;  /* 0x0000001a0300780c */ /* 0x000fe80000701670 */
[----:B------:R-:W-:Y:S02]  /*7780*/  FSEL R167, R33, -INF , !P0 ;  /* 0xff80000021a77808 */ /* 0x000fe40004000000 */
[C---:B------:R-:W-:Y:S04]  /*7790*/  ISETP.GT.AND P0, PT, R2.reuse, 0x20, !P3 ;  /* 0x000000200200780c */ /* 0x040fe80005f04270 */
[----:B------:R-:W-:Y:S04]  /*77a0*/  ISETP.LT.OR P0, PT, R3, 0x21, P0 ;  /* 0x000000210300780c */ /* 0x000fe80000701670 */
[----:B------:R-:W-:Y:S02]  /*77b0*/  FSEL R182, R21, -INF , !P0 ;  /* 0xff80000015b67808 */ /* 0x000fe40004000000 */
[----:B------:R-:W-:Y:S04]  /*77c0*/  ISETP.GT.AND P0, PT, R2, 0x21, !P2 ;  /* 0x000000210200780c */ /* 0x000fe80005704270 */
[C---:B------:R-:W-:Y:S04]  /*77d0*/  ISETP.LT.OR P0, PT, R3.reuse, 0x22, P0 ;  /* 0x000000220300780c */ /* 0x040fe80000701670 */
[----:B------:R-:W-:Y:S02]  /*77e0*/  FSEL R184, R20, -INF , !P0 ;  /* 0xff80000014b87808 */ /* 0x000fe40004000000 */
[----:B------:R-:W-:Y:S04]  /*77f0*/  ISETP.GT.AND P0, PT, R2, 0x28, !P1 ;  /* 0x000000280200780c */ /* 0x000fe80004f04270 */
[----:B------:R-:W-:Y:S04]  /*7800*/  ISETP.LT.OR P0, PT, R3, 0x29, P0 ;  /* 0x000000290300780c */ /* 0x000fe80000701670 */
[----:B------:R-:W-:Y:S02]  /*7810*/  FSEL R193, R17, -INF , !P0 ;  /* 0xff80000011c17808 */ /* 0x000fe40004000000 */
[----:B------:R-:W-:Y:S04]  /*7820*/  ISETP.GE.AND P0, PT, R0, 0x2a, PT ;  /* 0x0000002a0000780c */ /* 0x000fe80003f06270 */
[----:B------:R-:W-:Y:S02]  /*7830*/  P2R R8, PR, RZ, 0x1 ;  /* 0x00000001ff087803 */ /* 0x000fe40000000000 */
[----:B------:R-:W-:Y:S01]  /*7840*/  ISETP.GT.AND P0, PT, R2, 0x29, !P0 ;  /* 0x000000290200780c */ /* 0x000fe20004704270 */
[--C-:B--2---:R-:W-:Y:S03]  /*7850*/  IMAD.IADD R2, R7, 0x1, R4.reuse ;  /* 0x0000000107027824 */ /* 0x104fe600078e0204 */
[----:B------:R-:W-:Y:S01]  /*7860*/  ISETP.LT.OR P0, PT, R3, 0x2a, P0 ;  /* 0x0000002a0300780c */ /* 0x000fe20000701670 */
[----:B------:R-:W-:Y:S03]  /*7870*/  IMAD.IADD R3, R6, 0x1, R4 ;  /* 0x0000000106037824 */ /* 0x000fe600078e0204 */
[----:B------:R-:W-:Y:S02]  /*7880*/  FSEL R194, R16, -INF , !P0 ;  /* 0xff80000010c27808 */ /* 0x000fe40004000000 */
[----:B------:R-:W-:Y:S11]  /*7890*/  ISETP.LE.AND P0, PT, R49, c[0x0][0x32c], PT ;  /* 0x0000cb0031007a0c */ /* 0x000ff60003f03270 */
[----:B------:R-:W-:Y:S02]  /*78a0*/  @!UPT UIADD3 URZ, URZ, URZ, URZ ;  /* 0x0000003f3f3ff290 */ /* 0x000fe4000fffe03f */
        /* <DEDUP_REMOVED lines=15> */
.L_x_202:
[----:B------:R-:W-:Y:S04]  /*79a0*/  MOV R14, 0x1 ;  /* 0x00000001000e7802 */ /* 0x000fe80000000f00 */
[----:B------:R-:W-:Y:S11]  /*79b0*/  ISETP.NE.AND P0, PT, R14, c[0x0][0x32c], PT ;  /* 0x0000cb000e007a0c */ /* 0x000ff60003f05270 */
[----:B------:R-:W-:Y:S02]  /*79c0*/  @!UPT UIADD3 URZ, URZ, URZ, URZ ;  /* 0x0000003f3f3ff290 */ /* 0x000fe4000fffe03f */
[----:B------:R-:W-:Y:S05]  /*79d0*/  @P0 IMAD.HI.U32 R14, R4, c[0x0][0x330], RZ ;  /* 0x0000cc00040e0a27 */ /* 0x000fea00078e00ff */
[----:B------:R-:W-:Y:S02]  /*79e0*/  @P0 SHF.R.U32.HI R4, RZ, c[0x0][0x334], R14 ;  /* 0x0000cd00ff040a19 */ /* 0x000fe4000001160e */
.L_x_203:
[----:B------:R-:W-:Y:S05]  /*79f0*/  BSYNC B0 ;  /* 0x0000000000007941 */ /* 0x000fea0003800000 */
.L_x_201:
[----:B------:R-:W-:Y:S04]  /*7a00*/  IMAD.IADD R14, R0, 0x1, -R36 ;  /* 0x00000001000e7824 */ /* 0x000fe800078e0a24 */
[----:B------:R-:W-:Y:S05]  /*7a10*/  IMAD R4, R4, c[0x0][0x32c], R14 ;  /* 0x0000cb0004047a24 */ /* 0x000fea00078e020e */
[----:B------:R-:W-:Y:S02]  /*7a20*/  IADD3 R14, R4, c[0x0][0x32c], RZ ;  /* 0x0000cb00040e7a10 */ /* 0x000fe40007ffe0ff */
[----:B------:R-:W-:Y:S02]  /*7a30*/  IMNMX R2, R2, R4, !PT ;  /* 0x0000000402027217 */ /* 0x000fe40007800200 */
[----:B------:R-:W-:Y:S02]  /*7a40*/  IMNMX R3, R3, R14, PT ;  /* 0x0000000e03037217 */ /* 0x000fe40003800200 */
.L_x_200:
[----:B------:R-:W-:Y:S01]  /*7a50*/  ISETP.NE.AND P0, PT, R12, RZ, PT ;  /* 0x000000ff0c00720c */ /* 0x000fe20003f05270 */
[----:B------:R-:W1:Y:S03]  /*7a60*/  SHFL.IDX PT, R4, R5, 0x2, 0x1c1f ;  /* 0x005c1f0005047f89 */ /* 0x000e6600000e0000 */
[----:B------:R-:W-:Y:S04]  /*7a70*/  ISETP.GT.AND P0, PT, R2, 0x1, !P0 ;  /* 0x000000010200780c */ /* 0x000fe80004704270 */
[----:B------:R-:W-:Y:S04]  /*7a80*/  ISETP.LT.OR P0, PT, R3, 0x2, P0 ;  /* 0x000000020300780c */ /* 0x000fe80000701670 */
[----:B------:R-:W-:Y:S02]  /*7a90*/  FSEL R20, R168, -INF , !P0 ;  /* 0xff800000a8147808 */ /* 0x000fe40004000000 */
[----:B------:R-:W-:Y:S04]  /*7aa0*/  ISETP.NE.AND P0, PT, R11, RZ, PT ;  /* 0x000000ff0b00720c */ /* 0x000fe80003f05270 */
        /* <DEDUP_REMOVED lines=27> */
[----:B------:R-:W-:Y:S04]  /*7c60*/  ISETP.LT.OR P0, PT, R3, 0x29, P0 ;  /* 0x000000290300780c */ /* 0x000fe80000701670 */
[----:B------:R-:W-:Y:S02]  /*7c70*/  FSEL R189, R26, -INF , !P0 ;  /* 0xff8000001abd7808 */ /* 0x000fe40004000000 */
[----:B------:R-:W-:Y:S04]  /*7c80*/  ISETP.NE.AND P0, PT, R13, RZ, PT ;  /* 0x000000ff0d00720c */ /* 0x000fe80003f05270 */
[----:B------:R-:W-:Y:S04]  /*7c90*/  ISETP.GT.AND P0, PT, R2, RZ, !P0 ;  /* 0x000000ff0200720c */ /* 0x000fe80004704270 */
[----:B------:R-:W-:Y:S04]  /*7ca0*/  ISETP.LT.OR P0, PT, R3, 0x1, P0 ;  /* 0x000000010300780c */ /* 0x000fe80000701670 */
[----:B------:R-:W-:Y:S02]  /*7cb0*/  FSEL R16, R176, -INF , !P0 ;  /* 0xff800000b0107808 */ /* 0x000fe40004000000 */
[----:B------:R-:W-:Y:S04]  /*7cc0*/  ISETP.NE.AND P0, PT, R8, RZ, PT ;  /* 0x000000ff0800720c */ /* 0x000fe80003f05270 */
[----:B------:R-:W-:Y:S01]  /*7cd0*/  ISETP.GT.AND P0, PT, R2, 0x29, !P0 ;  /* 0x000000290200780c */ /* 0x000fe20004704270 */
[--C-:B-1----:R-:W-:Y:S03]  /*7ce0*/  IMAD.IADD R2, R7, 0x1, R4.reuse ;  /* 0x0000000107027824 */ /* 0x102fe600078e0204 */
        /* <DEDUP_REMOVED lines=20> */
.L_x_206:
[----:B------:R-:W-:Y:S04]  /*7e30*/  MOV R14, 0x1 ;  /* 0x00000001000e7802 */ /* 0x000fe80000000f00 */
[----:B------:R-:W-:Y:S11]  /*7e40*/  ISETP.NE.AND P0, PT, R14, c[0x0][0x32c], PT ;  /* 0x0000cb000e007a0c */ /* 0x000ff60003f05270 */
[----:B------:R-:W-:Y:S02]  /*7e50*/  @!UPT UIADD3 URZ, URZ, URZ, URZ ;  /* 0x0000003f3f3ff290 */ /* 0x000fe4000fffe03f */
[----:B------:R-:W-:Y:S05]  /*7e60*/  @P0 IMAD.HI.U32 R14, R4, c[0x0][0x330], RZ ;  /* 0x0000cc00040e0a27 */ /* 0x000fea00078e00ff */
[----:B------:R-:W-:Y:S02]  /*7e70*/  @P0 SHF.R.U32.HI R4, RZ, c[0x0][0x334], R14 ;  /* 0x0000cd00ff040a19 */ /* 0x000fe4000001160e */
.L_x_207:
[----:B------:R-:W-:Y:S05]  /*7e80*/  BSYNC B0 ;  /* 0x0000000000007941 */ /* 0x000fea0003800000 */
.L_x_205:
[----:B------:R-:W-:Y:S04]  /*7e90*/  IMAD.IADD R14, R0, 0x1, -R36 ;  /* 0x00000001000e7824 */ /* 0x000fe800078e0a24 */
[----:B------:R-:W-:Y:S05]  /*7ea0*/  IMAD R4, R4, c[0x0][0x32c], R14 ;  /* 0x0000cb0004047a24 */ /* 0x000fea00078e020e */
[----:B------:R-:W-:Y:S02]  /*7eb0*/  IADD3 R14, R4, c[0x0][0x32c], RZ ;  /* 0x0000cb00040e7a10 */ /* 0x000fe40007ffe0ff */
[----:B------:R-:W-:Y:S02]  /*7ec0*/  IMNMX R2, R2, R4, !PT ;  /* 0x0000000402027217 */ /* 0x000fe40007800200 */
[----:B------:R-:W-:Y:S02]  /*7ed0*/  IMNMX R3, R3, R14, PT ;  /* 0x0000000e03037217 */ /* 0x000fe40003800200 */
.L_x_204:
[----:B------:R-:W-:Y:S01]  /*7ee0*/  ISETP.NE.AND P0, PT, R12, RZ, PT ;  /* 0x000000ff0c00720c */ /* 0x000fe20003f05270 */
[----:B------:R-:W1:Y:S03]  /*7ef0*/  SHFL.IDX PT, R4, R5, 0x3, 0x1c1f ;  /* 0x007c1f0005047f89 */ /* 0x000e6600000e0000 */
[C---:B------:R-:W-:Y:S04]  /*7f00*/  ISETP.GT.AND P0, PT, R2.reuse, 0x1, !P0 ;  /* 0x000000010200780c */ /* 0x040fe80004704270 */
        /* <DEDUP_REMOVED lines=59> */
.L_x_210:
[----:B------:R-:W-:Y:S04]  /*82c0*/  MOV R5, 0x1 ;  /* 0x0000000100057802 */ /* 0x000fe80000000f00 */
[----:B------:R-:W-:Y:S11]  /*82d0*/  ISETP.NE.AND P0, PT, R5, c[0x0][0x32c], PT ;  /* 0x0000cb0005007a0c */ /* 0x000ff60003f05270 */
[----:B------:R-:W-:Y:S02]  /*82e0*/  @!UPT UIADD3 URZ, URZ, URZ, URZ ;  /* 0x0000003f3f3ff290 */ /* 0x000fe4000fffe03f */
[----:B------:R-:W-:Y:S05]  /*82f0*/  @P0 IMAD.HI.U32 R5, R4, c[0x0][0x330], RZ ;  /* 0x0000cc0004050a27 */ /* 0x000fea00078e00ff */
[----:B------:R-:W-:Y:S02]  /*8300*/  @P0 SHF.R.U32.HI R4, RZ, c[0x0][0x334], R5 ;  /* 0x0000cd00ff040a19 */ /* 0x000fe40000011605 */
.L_x_211:
[----:B------:R-:W-:Y:S05]  /*8310*/  BSYNC B0 ;  /* 0x0000000000007941 */ /* 0x000fea0003800000 */
.L_x_209:
[----:B------:R-:W-:Y:S04]  /*8320*/  IMAD.IADD R0, R0, 0x1, -R36 ;  /* 0x0000000100007824 */ /* 0x000fe800078e0a24 */
[----:B------:R-:W-:Y:S05]  /*8330*/  IMAD R4, R4, c[0x0][0x32c], R0 ;  /* 0x0000cb0004047a24 */ /* 0x000fea00078e0200 */
[----:B------:R-:W-:Y:S02]  /*8340*/  IADD3 R0, R4, c[0x0][0x32c], RZ ;  /* 0x0000cb0004007a10 */ /* 0x000fe40007ffe0ff */
[----:B------:R-:W-:Y:S02]  /*8350*/  IMNMX R2, R2, R4, !PT ;  /* 0x0000000402027217 */ /* 0x000fe40007800200 */
[----:B------:R-:W-:Y:S02]  /*8360*/  IMNMX R3, R3, R0, PT ;  /* 0x0000000003037217 */ /* 0x000fe40003800200 */
.L_x_208:
[----:B------:R-:W-:Y:S01]  /*8370*/  FMNMX.FTZ R106, R19, R101, !PT ;  /* 0x00000065136a7209 */ /* 0x000fe20007810000 */
[----:B------:R-:W-:Y:S01]  /*8380*/  LDSM.16.MT88.4 R36, [R210+0x1880] ;  /* 0x00188000d224783b */ /* 0x000fe20000004200 */
        /* <DEDUP_REMOVED lines=25> */
[----:B------:R-:W-:Y:S02]  /*8520*/  ISETP.NE.AND P0, PT, R13, RZ, PT ;  /* 0x000000ff0d00720c */ /* 0x000fe40003f05270 */
[----:B------:R-:W-:Y:S02]  /*8530*/  FMNMX.FTZ R104, R15, R104, !PT ;  /* 0x000000680f687209 */ /* 0x000fe40007810000 */
[----:B------:R-:W-:Y:S02]  /*8540*/  ISETP.GT.AND P0, PT, R2, RZ, !P0 ;  /* 0x000000ff0200720c */ /* 0x000fe40004704270 */
[----:B------:R-:W-:Y:S02]  /*8550*/  FMNMX.FTZ R104, R17, R104, !PT ;  /* 0x0000006811687209 */ /* 0x000fe40007810000 */
[----:B------:R-:W-:Y:S02]  /*8560*/  ISETP.LT.OR P0, PT, R3, 0x1, P0 ;  /* 0x000000010300780c */ /* 0x000fe40000701670 */
[----:B------:R-:W-:Y:S02]  /*8570*/  FMNMX.FTZ R104, R18, R104, !PT ;  /* 0x0000006812687209 */ /* 0x000fe40007810000 */
[----:B------:R-:W-:Y:S02]  /*8580*/  FSEL R13, R188, -INF , !P0 ;  /* 0xff800000bc0d7808 */ /* 0x000fe40004000000 */
[----:B------:R-:W-:Y:S02]  /*8590*/  FMNMX.FTZ R104, R169, R104, !PT ;  /* 0x00000068a9687209 */ /* 0x000fe40007810000 */
[----:B------:R-:W-:Y:S02]  /*85a0*/  ISETP.NE.AND P0, PT, R12, RZ, PT ;  /* 0x000000ff0c00720c */ /* 0x000fe40003f05270 */
[----:B------:R-:W-:Y:S02]  /*85b0*/  FMNMX.FTZ R104, R171, R104, !PT ;  /* 0x00000068ab687209 */ /* 0x000fe40007810000 */
[----:B------:R-:W-:Y:S02]  /*85c0*/  ISETP.GT.AND P0, PT, R2, 0x1, !P0 ;  /* 0x000000010200780c */ /* 0x000fe40004704270 */
[----:B------:R-:W-:Y:S02]  /*85d0*/  FMNMX.FTZ R104, R173, R104, !PT ;  /* 0x00000068ad687209 */ /* 0x000fe40007810000 */
[----:B-1----:R-:W-:Y:S02]  /*85e0*/  FMNMX.FTZ R106, R106, R0, !PT ;  /* 0x000000006a6a7209 */ /* 0x002fe40007810000 */
[----:B------:R-:W-:Y:S02]  /*85f0*/  FMNMX.FTZ R104, R175, R104, !PT ;  /* 0x00000068af687209 */ /* 0x000fe40007810000 */
[----:B------:R-:W-:Y:S01]  /*8600*/  ISETP.LT.OR P0, PT, R3, 0x2, P0 ;  /* 0x000000020300780c */ /* 0x000fe20000701670 */
[----:B------:R-:W1:Y:S01]  /*8610*/  SHFL.BFLY PT, R0, R106, 0x1, 0x1f ;  /* 0x0c201f006a007f89 */ /* 0x000e6200000e0000 */
[----:B------:R-:W-:Y:S02]  /*8620*/  FMNMX.FTZ R104, R186, R104, !PT ;  /* 0x00000068ba687209 */ /* 0x000fe40007810000 */
[----:B------:R-:W-:Y:S02]  /*8630*/  FSEL R12, R185, -INF , !P0 ;  /* 0xff800000b90c7808 */ /* 0x000fe40004000000 */
[----:B------:R-:W-:Y:S02]  /*8640*/  FMNMX.FTZ R104, R187, R104, !PT ;  /* 0x00000068bb687209 */ /* 0x000fe40007810000 */
[----:B------:R-:W-:Y:S02]  /*8650*/  ISETP.NE.AND P0, PT, R11, RZ, PT ;  /* 0x000000ff0b00720c */ /* 0x000fe40003f05270 */
[----:B------:R-:W-:Y:S02]  /*8660*/  FMNMX.FTZ R104, R190, R104, !PT ;  /* 0x00000068be687209 */ /* 0x000fe40007810000 */
[----:B------:R-:W-:Y:S02]  /*8670*/  ISETP.GT.AND P0, PT, R2, 0x8, !P0 ;  /* 0x000000080200780c */ /* 0x000fe40004704270 */
[----:B------:R-:W-:Y:S02]  /*8680*/  FMNMX.FTZ R104, R192, R104, !PT ;  /* 0x00000068c0687209 */ /* 0x000fe40007810000 */
[----:B------:R-:W-:Y:S04]  /*8690*/  ISETP.LT.OR P0, PT, R3, 0x9, P0 ;  /* 0x000000090300780c */ /* 0x000fe80000701670 */
[----:B------:R-:W-:Y:S02]  /*86a0*/  FSEL R11, R179, -INF , !P0 ;  /* 0xff800000b30b7808 */ /* 0x000fe40004000000 */
[----:B------:R-:W-:Y:S02]  /*86b0*/  ISETP.NE.AND P0, PT, R10, RZ, PT ;  /* 0x000000ff0a00720c */ /* 0x000fe40003f05270 */
[----:B-1----:R-:W-:Y:S02]  /*86c0*/  FMNMX.FTZ R106, R106, R0, !PT ;  /* 0x000000006a6a7209 */ /* 0x002fe40007810000 */
[----:B------:R-:W1:Y:S01]  /*86d0*/  SHFL.BFLY PT, R0, R105, 0x2, 0x1f ;  /* 0x0c401f0069007f89 */ /* 0x000e6200000e0000 */
[----:B------:R-:W-:Y:S02]  /*86e0*/  ISETP.GT.AND P0, PT, R2, 0x9, !P0 ;  /* 0x000000090200780c */ /* 0x000fe40004704270 */
[----:B------:R-:W-:Y:S02]  /*86f0*/  FMUL.FTZ R110, R106, c[0x0][0x2d0] ;  /* 0x0000b4006a6e7a20 */ /* 0x000fe40000410000 */
[----:B------:R-:W-:Y:S04]  /*8700*/  ISETP.LT.OR P0, PT, R3, 0xa, P0 ;  /* 0x0000000a0300780c */ /* 0x000fe80000701670 */
[----:B------:R-:W-:Y:S02]  /*8710*/  FSEL R10, R178, -INF , !P0 ;  /* 0xff800000b20a7808 */ /* 0x000fe40004000000 */
[----:B------:R-:W-:Y:S04]  /*8720*/  ISETP.NE.AND P0, PT, R9, RZ, PT ;  /* 0x000000ff0900720c */ /* 0x000fe80003f05270 */
[----:B------:R-:W-:Y:S04]  /*8730*/  ISETP.GT.AND P0, PT, R2, 0x10, !P0 ;  /* 0x000000100200780c */ /* 0x000fe80004704270 */
[----:B------:R-:W-:Y:S04]  /*8740*/  ISETP.LT.OR P0, PT, R3, 0x11, P0 ;  /* 0x000000110300780c */ /* 0x000fe80000701670 */
[----:B------:R-:W-:Y:S02]  /*8750*/  FSEL R172, R172, -INF , !P0 ;  /* 0xff800000acac7808 */ /* 0x000fe40004000000 */
[----:B-1----:R-:W-:Y:S02]  /*8760*/  FMNMX.FTZ R105, R105, R0, !PT ;  /* 0x0000000069697209 */ /* 0x002fe40007810000 */
[----:B------:R-:W-:Y:S02]  /*8770*/  ISETP.GT.AND P0, PT, R2, 0x11, !P6 ;  /* 0x000000110200780c */ /* 0x000fe40007704270 */
[----:B------:R-:W-:Y:S01]  /*8780*/  ISETP.NE.AND P6, PT, R8, RZ, PT ;  /* 0x000000ff0800720c */ /* 0x000fe20003fc5270 */
[----:B------:R-:W1:Y:S01]  /*8790*/  SHFL.BFLY PT, R0, R105, 0x1, 0x1f ;  /* 0x0c201f0069007f89 */ /* 0x000e6200000e0000 */
[C---:B------:R-:W-:Y:S04]  /*87a0*/  ISETP.LT.OR P0, PT, R3.reuse, 0x12, P0 ;  /* 0x000000120300780c */ /* 0x040fe80000701670 */
[----:B------:R-:W-:Y:S02]  /*87b0*/  FSEL R174, R174, -INF , !P0 ;  /* 0xff800000aeae7808 */ /* 0x000fe40004000000 */
[----:B------:R-:W-:Y:S04]  /*87c0*/  ISETP.GT.AND P0, PT, R2, 0x18, !P5 ;  /* 0x000000180200780c */ /* 0x000fe80006f04270 */
[C---:B------:R-:W-:Y:S04]  /*87d0*/  ISETP.LT.OR P0, PT, R3.reuse, 0x19, P0 ;  /* 0x000000190300780c */ /* 0x040fe80000701670 */
[----:B------:R-:W-:Y:S02]  /*87e0*/  FSEL R178, R30, -INF , !P0 ;  /* 0xff8000001eb27808 */ /* 0x000fe40004000000 */
[C---:B------:R-:W-:Y:S04]  /*87f0*/  ISETP.GT.AND P0, PT, R2.reuse, 0x19, !P4 ;  /* 0x000000190200780c */ /* 0x040fe80006704270 */
[----:B------:R-:W-:Y:S02]  /*8800*/  ISETP.LT.OR P0, PT, R3, 0x1a, P0 ;  /* 0x0000001a0300780c */ /* 0x000fe40000701670 */
[----:B-1----:R-:W-:Y:S02]  /*8810*/  FMNMX.FTZ R105, R105, R0, !PT ;  /* 0x0000000069697209 */ /* 0x002fe40007810000 */
[----:B------:R-:W1:Y:S01]  /*8820*/  SHFL.BFLY PT, R0, R104, 0x2, 0x1f ;  /* 0x0c401f0068007f89 */ /* 0x000e6200000e0000 */
[----:B------:R-:W-:Y:S02]  /*8830*/  FSEL R179, R31, -INF , !P0 ;  /* 0xff8000001fb37808 */ /* 0x000fe40004000000 */
[----:B------:R-:W-:Y:S01]  /*8840*/  ISETP.GT.AND P0, PT, R2, 0x20, !P3 ;  /* 0x000000200200780c */ /* 0x000fe20005f04270 */
[----:B------:R-:W-:Y:S03]  /*8850*/  FMUL.FTZ R111, R105, c[0x0][0x2d0] ;  /* 0x0000b400696f7a20 */ /* 0x000fe60000410000 */
[C---:B------:R-:W-:Y:S04]  /*8860*/  ISETP.LT.OR P0, PT, R3.reuse, 0x21, P0 ;  /* 0x000000210300780c */ /* 0x040fe80000701670 */
[----:B------:R-:W-:Y:S02]  /*8870*/  FSEL R183, R42, -INF , !P0 ;  /* 0xff8000002ab77808 */ /* 0x000fe40004000000 */
[C---:B------:R-:W-:Y:S04]  /*8880*/  ISETP.GT.AND P0, PT, R2.reuse, 0x21, !P2 ;  /* 0x000000210200780c */ /* 0x040fe80005704270 */
[----:B------:R-:W-:Y:S04]  /*8890*/  ISETP.LT.OR P0, PT, R3, 0x22, P0 ;  /* 0x000000220300780c */ /* 0x000fe80000701670 */
[----:B------:R-:W-:Y:S02]  /*88a0*/  FSEL R185, R43, -INF , !P0 ;  /* 0xff8000002bb97808 */ /* 0x000fe40004000000 */
[----:B------:R-:W-:Y:S02]  /*88b0*/  ISETP.GT.AND P0, PT, R2, 0x28, !P1 ;  /* 0x000000280200780c */ /* 0x000fe40004f04270 */
[----:B-1----:R-:W-:Y:S02]  /*88c0*/  FMNMX.FTZ R104, R104, R0, !PT ;  /* 0x0000000068687209 */ /* 0x002fe40007810000 */
[----:B------:R-:W-:Y:S03]  /*88d0*/  ISETP.LT.OR P0, PT, R3, 0x29, P0 ;  /* 0x000000290300780c */ /* 0x000fe60000701670 */
[----:B------:R-:W1:Y:S01]  /*88e0*/  SHFL.BFLY PT, R0, R104, 0x1, 0x1f ;  /* 0x0c201f0068007f89 */ /* 0x000e6200000e0000 */
[----:B------:R-:W-:Y:S02]  /*88f0*/  FSEL R188, R27, -INF , !P0 ;  /* 0xff8000001bbc7808 */ /* 0x000fe40004000000 */
[----:B------:R-:W-:Y:S04]  /*8900*/  ISETP.GT.AND P0, PT, R2, 0x29, !P6 ;  /* 0x000000290200780c */ /* 0x000fe80007704270 */
[----:B------:R-:W-:Y:S04]  /*8910*/  ISETP.LT.OR P0, PT, R3, 0x2a, P0 ;  /* 0x0000002a0300780c */ /* 0x000fe80000701670 */
[----:B------:R-:W-:Y:S02]  /*8920*/  FSEL R109, R47, -INF , !P0 ;  /* 0xff8000002f6d7808 */ /* 0x000fe40004000000 */
[----:B------:R-:W-:Y:S04]  /*8930*/  FSETP.NEU.FTZ.AND P0, PT, R106, -INF , PT ;  /* 0xff8000006a00780b */ /* 0x000fe80003f1d000 */
[----:B------:R-:W-:Y:S02]  /*8940*/  FSEL R110, R110, RZ, P0 ;  /* 0x000000ff6e6e7208 */ /* 0x000fe40000000000 */
[----:B------:R-:W-:Y:S02]  /*8950*/  FSEL R3, R106, RZ, P0 ;  /* 0x000000ff6a037208 */ /* 0x000fe40000000000 */
[----:B------:R-:W-:Y:S01]  /*8960*/  FSETP.NEU.FTZ.AND P0, PT, R105, -INF , PT ;  /* 0xff8000006900780b */ /* 0x000fe20003f1d000 */
[--C-:B------:R-:W-:Y:S01]  /*8970*/  FFMA.FTZ R6, R24, c[0x0][0x2d0], -R110.reuse ;  /* 0x0000b40018067a23 */ /* 0x100fe2000001086e */
[----:B-1----:R-:W-:Y:S01]  /*8980*/  FMNMX.FTZ R104, R104, R0, !PT ;  /* 0x0000000068687209 */ /* 0x002fe20007810000 */
[----:B------:R-:W-:Y:S01]  /*8990*/  FFMA.FTZ R7, R23, c[0x0][0x2d0], -R110 ;  /* 0x0000b40017077a23 */ /* 0x000fe2000001086e */
[----:B------:R-:W-:Y:S01]  /*89a0*/  FMNMX.FTZ R0, R13, R108, !PT ;  /* 0x0000006c0d007209 */ /* 0x000fe20007810000 */
[----:B------:R1:W-:Y:S01]  /*89b0*/  MUFU.EX2 R250, R6 ;  /* 0x0000000600fa7308 */ /* 0x0003e20000000800 */
[----:B------:R-:W-:Y:S01]  /*89c0*/  FSEL R111, R111, RZ, P0 ;  /* 0x000000ff6f6f7208 */ /* 0x000fe20000000000 */
[----:B------:R-:W-:Y:S01]  /*89d0*/  FMUL.FTZ R164, R104, c[0x0][0x2d0] ;  /* 0x0000b40068a47a20 */ /* 0x000fe20000410000 */
[----:B------:R-:W-:Y:S02]  /*89e0*/  FMNMX.FTZ R0, R12, R0, !PT ;  /* 0x000000000c007209 */ /* 0x000fe40007810000 */
[----:B------:R-:W-:Y:S02]  /*89f0*/  FSEL R4, R105, RZ, P0 ;  /* 0x000000ff69047208 */ /* 0x000fe40000000000 */
[----:B------:R-:W-:Y:S02]  /*8a00*/  FMNMX.FTZ R0, R11, R0, !PT ;  /* 0x000000000b007209 */ /* 0x000fe40007810000 */
[----:B------:R-:W-:Y:S01]  /*8a10*/  FSETP.NEU.FTZ.AND P0, PT, R104, -INF , PT ;  /* 0xff8000006800780b */ /* 0x000fe20003f1d000 */
[----:B------:R-:W-:Y:S01]  /*8a20*/  MUFU.EX2 R249, R7 ;  /* 0x0000000700f97308 */ /* 0x000fe20000000800 */
[----:B------:R-:W-:Y:S02]  /*8a30*/  FMNMX.FTZ R0, R10, R0, !PT ;  /* 0x000000000a007209 */ /* 0x000fe40007810000 */
[----:B------:R-:W-:Y:S02]  /*8a40*/  FSEL R164, R164, RZ, P0 ;  /* 0x000000ffa4a47208 */ /* 0x000fe40000000000 */
[----:B------:R-:W-:Y:S02]  /*8a50*/  FMNMX.FTZ R0, R172, R0, !PT ;  /* 0x00000000ac007209 */ /* 0x000fe40007810000 */
[----:B------:R-:W-:Y:S02]  /*8a60*/  FSEL R5, R104, RZ, P0 ;  /* 0x000000ff68057208 */ /* 0x000fe40000000000 */
[----:B------:R-:W-:Y:S04]  /*8a70*/  FMNMX.FTZ R0, R174, R0, !PT ;  /* 0x00000000ae007209 */ /* 0x000fe80007810000 */
[----:B------:R-:W-:Y:S01]  /*8a80*/  FMNMX.FTZ R0, R178, R0, !PT ;  /* 0x00000000b2007209 */ /* 0x000fe20007810000 */
[----:B-1----:R-:W-:Y:S03]  /*8a90*/  FFMA.FTZ R6, R17, c[0x0][0x2d0], -R164 ;  /* 0x0000b40011067a23 */ /* 0x002fe600000108a4 */
[----:B------:R-:W-:Y:S01]  /*8aa0*/  FMNMX.FTZ R0, R179, R0, !PT ;  /* 0x00000000b3007209 */ /* 0x000fe20007810000 */
[----:B------:R1:W-:Y:S03]  /*8ab0*/  MUFU.EX2 R242, R6 ;  /* 0x0000000600f27308 */ /* 0x0003e60000000800 */
[----:B------:R-:W-:Y:S04]  /*8ac0*/  FMNMX.FTZ R0, R183, R0, !PT ;  /* 0x00000000b7007209 */ /* 0x000fe80007810000 */
[----:B------:R-:W-:Y:S04]  /*8ad0*/  FMNMX.FTZ R0, R185, R0, !PT ;  /* 0x00000000b9007209 */ /* 0x000fe80007810000 */
[----:B------:R-:W-:Y:S04]  /*8ae0*/  FMNMX.FTZ R0, R188, R0, !PT ;  /* 0x00000000bc007209 */ /* 0x000fe80007810000 */
[----:B------:R-:W-:Y:S05]  /*8af0*/  FMNMX.FTZ R0, R109, R0, !PT ;  /* 0x000000006d007209 */ /* 0x000fea0007810000 */
[----:B------:R-:W2:Y:S02]  /*8b00*/  SHFL.BFLY PT, R2, R0, 0x2, 0x1f ;  /* 0x0c401f0000027f89 */ /* 0x000ea400000e0000 */
[----:B--2---:R-:W-:Y:S06]  /*8b10*/  FMNMX.FTZ R0, R0, R2, !PT ;  /* 0x0000000200007209 */ /* 0x004fec0007810000 */
[----:B------:R-:W2:Y:S02]  /*8b20*/  SHFL.BFLY PT, R2, R0, 0x1, 0x1f ;  /* 0x0c201f0000027f89 */ /* 0x000ea400000e0000 */
[----:B--2---:R-:W-:Y:S01]  /*8b30*/  FMNMX.FTZ R102, R0, R2, !PT ;  /* 0x0000000200667209 */ /* 0x004fe20007810000 */
[--C-:B------:R-:W-:Y:S03]  /*8b40*/  FFMA.FTZ R0, R19, c[0x0][0x2d0], -R110.reuse ;  /* 0x0000b40013007a23 */ /* 0x100fe6000001086e */
[C---:B------:R-:W-:Y:S01]  /*8b50*/  FSETP.NEU.FTZ.AND P0, PT, R102.reuse, -INF , PT ;  /* 0xff8000006600780b */ /* 0x040fe20003f1d000 */
[----:B------:R2:W3:Y:S01]  /*8b60*/  MUFU.EX2 R248, R0 ;  /* 0x0000000000f87308 */ /* 0x0004e20000000800 */
[C---:B------:R-:W-:Y:S02]  /*8b70*/  FMUL.FTZ R165, R102.reuse, c[0x0][0x2d0] ;  /* 0x0000b40066a57a20 */ /* 0x040fe40000410000 */
[----:B------:R-:W-:Y:S03]  /*8b80*/  FSEL R2, R102, RZ, P0 ;  /* 0x000000ff66027208 */ /* 0x000fe60000000000 */
[----:B------:R-:W-:Y:S02]  /*8b90*/  FSEL R165, R165, RZ, P0 ;  /* 0x000000ffa5a57208 */ /* 0x000fe40000000000 */
[----:B------:R-:W-:Y:S03]  /*8ba0*/  ISETP.GT.AND P0, PT, R226, R252, PT ;  /* 0x000000fce200720c */ /* 0x000fe60003f04270 */
[----:B-1----:R-:W-:Y:S04]  /*8bb0*/  FFMA.FTZ R6, R11, c[0x0][0x2d0], -R165 ;  /* 0x0000b4000b067a23 */ /* 0x002fe800000108a5 */
[----:B------:R-:W-:Y:S01]  /*8bc0*/  MUFU.EX2 R238, R6 ;  /* 0x0000000600ee7308 */ /* 0x000fe20000000800 */
[----:B--2---:R-:W-:Y:S01]  /*8bd0*/  FFMA.FTZ R0, R25, c[0x0][0x2d0], -R110 ;  /* 0x0000b40019007a23 */ /* 0x004fe2000001086e */
[----:B---3--:R-:W-:Y:S08]  /*8be0*/  F2FP.PACK_AB R160, R249, R248 ;  /* 0x000000f8f9a0723e */ /* 0x008ff000000000ff */
[----:B------:R1:W2:Y:S02]  /*8bf0*/  MUFU.EX2 R251, R0 ;  /* 0x0000000000fb7308 */ /* 0x0002a40000000800 */
[--C-:B-1----:R-:W-:Y:S01]  /*8c00*/  FFMA.FTZ R0, R16, c[0x0][0x2d0], -R111.reuse ;  /* 0x0000b40010007a23 */ /* 0x102fe2000001086f */
[----:B--2---:R-:W-:Y:S07]  /*8c10*/  F2FP.PACK_AB R162, R251, R250 ;  /* 0x000000fafba2723e */ /* 0x004fee00000000ff */
[----:B------:R1:W-:Y:S02]  /*8c20*/  MUFU.EX2 R244, R0 ;  /* 0x0000000000f47308 */ /* 0x0003e40000000800 */
[--C-:B-1----:R-:W-:Y:S08]  /*8c30*/  FFMA.FTZ R0, R20, c[0x0][0x2d0], -R111.reuse ;  /* 0x0000b40014007a23 */ /* 0x102ff0000001086f */
[----:B------:R1:W2:Y:S02]  /*8c40*/  MUFU.EX2 R245, R0 ;  /* 0x0000000000f57308 */ /* 0x0002a40000000800 */
[--C-:B-1----:R-:W-:Y:S01]  /*8c50*/  FFMA.FTZ R0, R21, c[0x0][0x2d0], -R111.reuse ;  /* 0x0000b40015007a23 */ /* 0x102fe2000001086f */
[----:B--2---:R-:W-:Y:S07]  /*8c60*/  F2FP.PACK_AB R161, R245, R244 ;  /* 0x000000f4f5a1723e */ /* 0x004fee00000000ff */
[----:B------:R1:W-:Y:S02]  /*8c70*/  MUFU.EX2 R246, R0 ;  /* 0x0000000000f67308 */ /* 0x0003e40000000800 */
[----:B-1----:R-:W-:Y:S02]  /*8c80*/  FFMA.FTZ R0, R22, c[0x0][0x2d0], -R111 ;  /* 0x0000b40016007a23 */ /* 0x002fe4000001086f */
[----:B------:R-:W1:Y:S06]  /*8c90*/  LDSM.16.MT88.4 R20, [R209+0x1880] ;  /* 0x00188000d114783b */ /* 0x000e6c0000004200 */
[----:B------:R2:W3:Y:S02]  /*8ca0*/  MUFU.EX2 R247, R0 ;  /* 0x0000000000f77308 */ /* 0x0004e40000000800 */
[--C-:B--2---:R-:W-:Y:S01]  /*8cb0*/  FFMA.FTZ R0, R14, c[0x0][0x2d0], -R164.reuse ;  /* 0x0000b4000e007a23 */ /* 0x104fe200000108a4 */
[----:B---3--:R-:W-:Y:S07]  /*8cc0*/  F2FP.PACK_AB R163, R247, R246 ;  /* 0x000000f6f7a3723e */ /* 0x008fee00000000ff */
[----:B------:R2:W-:Y:S02]  /*8cd0*/  MUFU.EX2 R240, R0 ;  /* 0x0000000000f07308 */ /* 0x0005e40000000800 */
[--C-:B--2---:R-:W-:Y:S08]  /*8ce0*/  FFMA.FTZ R0, R15, c[0x0][0x2d0], -R164.reuse ;  /* 0x0000b4000f007a23 */ /* 0x104ff000000108a4 */
[----:B------:R2:W-:Y:S02]  /*8cf0*/  MUFU.EX2 R241, R0 ;  /* 0x0000000000f17308 */ /* 0x0005e40000000800 */
[----:B--2---:R-:W-:Y:S08]  /*8d00*/  FFMA.FTZ R0, R18, c[0x0][0x2d0], -R164 ;  /* 0x0000b40012007a23 */ /* 0x004ff000000108a4 */
[----:B------:R2:W-:Y:S02]  /*8d10*/  MUFU.EX2 R243, R0 ;  /* 0x0000000000f37308 */ /* 0x0005e40000000800 */
[----:B--2---:R-:W-:Y:S04]  /*8d20*/  FADD.FTZ R0, -R3, R101 ;  /* 0x0000006503007221 */ /* 0x004fe80000010100 */
[----:B------:R-:W-:Y:S04]  /*8d30*/  FMUL.FTZ R0, R0, c[0x0][0x2d0] ;  /* 0x0000b40000007a20 */ /* 0x000fe80000410000 */
[----:B------:R2:W3:Y:S02]  /*8d40*/  MUFU.EX2 R101, R0 ;  /* 0x0000000000657308 */ /* 0x0004e40000000800 */
[----:B--2---:R-:W-:Y:S02]  /*8d50*/  FADD.FTZ R0, -R4, R103 ;  /* 0x0000006704007221 */ /* 0x004fe40000010100 */
[----:B------:R-:W-:Y:S02]  /*8d60*/  FFMA.FTZ R4, R12, c[0x0][0x2d0], -R165 ;  /* 0x0000b4000c047a23 */ /* 0x000fe400000108a5 */
[----:B------:R-:W-:Y:S04]  /*8d70*/  FMUL.FTZ R0, R0, c[0x0][0x2d0] ;  /* 0x0000b40000007a20 */ /* 0x000fe80000410000 */
[----:B------:R2:W-:Y:S01]  /*8d80*/  MUFU.EX2 R237, R4 ;  /* 0x0000000400ed7308 */ /* 0x0005e20000000800 */
[C---:B---3--:R-:W-:Y:S02]  /*8d90*/  FMUL.FTZ R16, R101.reuse, R124 ;  /* 0x0000007c65107220 */ /* 0x048fe40000410000 */
[C---:B------:R-:W-:Y:S02]  /*8da0*/  FMUL.FTZ R17, R101.reuse, R125 ;  /* 0x0000007d65117220 */ /* 0x040fe40000410000 */
[C---:B------:R-:W-:Y:S02]  /*8db0*/  FMUL.FTZ R32, R101.reuse, R140 ;  /* 0x0000008c65207220 */ /* 0x040fe40000410000 */
[C---:B------:R-:W-:Y:S02]  /*8dc0*/  FMUL.FTZ R33, R101.reuse, R141 ;  /* 0x0000008d65217220 */ /* 0x040fe40000410000 */
[C---:B------:R-:W-:Y:S01]  /*8dd0*/  FMUL.FTZ R49, R101.reuse, R157 ;  /* 0x0000009d65317220 */ /* 0x040fe20000410000 */
[----:B------:R3:W4:Y:S01]  /*8de0*/  MUFU.EX2 R100, R0 ;  /* 0x0000000000647308 */ /* 0x0007220000000800 */
[C---:B------:R-:W-:Y:S02]  /*8df0*/  FMUL.FTZ R52, R101.reuse, R52 ;  /* 0x0000003465347220 */ /* 0x040fe40000410000 */
[C---:B------:R-:W-:Y:S02]  /*8e00*/  FMUL.FTZ R53, R101.reuse, R53 ;  /* 0x0000003565357220 */ /* 0x040fe40000410000 */
[C---:B------:R-:W-:Y:S02]  /*8e10*/  FMUL.FTZ R64, R101.reuse, R64 ;  /* 0x0000004065407220 */ /* 0x040fe40000410000 */
[C---:B------:R-:W-:Y:S02]  /*8e20*/  FMUL.FTZ R65, R101.reuse, R65 ;  /* 0x0000004165417220 */ /* 0x040fe40000410000 */
[C---:B------:R-:W-:Y:S02]  /*8e30*/  FMUL.FTZ R68, R101.reuse, R68 ;  /* 0x0000004465447220 */ /* 0x040fe40000410000 */
[C---:B------:R-:W-:Y:S02]  /*8e40*/  FMUL.FTZ R69, R101.reuse, R69 ;  /* 0x0000004565457220 */ /* 0x040fe40000410000 */
[C---:B------:R-:W-:Y:S02]  /*8e50*/  FMUL.FTZ R80, R101.reuse, R80 ;  /* 0x0000005065507220 */ /* 0x040fe40000410000 */
[----:B--2---:R-:W-:Y:S01]  /*8e60*/  FMUL.FTZ R4, R101, R112 ;  /* 0x0000007065047220 */ /* 0x004fe20000410000 */
[----:B------:R-:W-:Y:S01]  /*8e70*/  F2FP.PACK_AB R112, R241, R240 ;  /* 0x000000f0f170723e */ /* 0x000fe200000000ff */
[C---:B------:R-:W-:Y:S02]  /*8e80*/  FMUL.FTZ R81, R101.reuse, R81 ;  /* 0x0000005165517220 */ /* 0x040fe40000410000 */
[C---:B------:R-:W-:Y:S02]  /*8e90*/  FMUL.FTZ R96, R101.reuse, R96 ;  /* 0x0000006065607220 */ /* 0x040fe40000410000 */
[C---:B------:R-:W-:Y:S02]  /*8ea0*/  FMUL.FTZ R97, R101.reuse, R97 ;  /* 0x0000006165617220 */ /* 0x040fe40000410000 */
[----:B------:R-:W-:Y:S02]  /*8eb0*/  FMUL.FTZ R84, R101, R84 ;  /* 0x0000005465547220 */ /* 0x000fe40000410000 */
[----:B---3--:R-:W-:Y:S02]  /*8ec0*/  FADD.FTZ R0, -R5, R107 ;  /* 0x0000006b05007221 */ /* 0x008fe40000010100 */
[--C-:B------:R-:W-:Y:S02]  /*8ed0*/  FFMA.FTZ R5, R13, c[0x0][0x2d0], -R165.reuse ;  /* 0x0000b4000d057a23 */ /* 0x100fe400000108a5 */
[----:B------:R-:W-:Y:S02]  /*8ee0*/  FMUL.FTZ R0, R0, c[0x0][0x2d0] ;  /* 0x0000b40000007a20 */ /* 0x000fe40000410000 */
[----:B------:R2:W3:Y:S01]  /*8ef0*/  MUFU.EX2 R236, R5 ;  /* 0x0000000500ec7308 */ /* 0x0004e20000000800 */
[C---:B----4-:R-:W-:Y:S01]  /*8f00*/  FMUL.FTZ R6, R100.reuse, R114 ;  /* 0x0000007264067220 */ /* 0x050fe20000410000 */
[----:B------:R-:W-:Y:S01]  /*8f10*/  F2FP.PACK_AB R114, R243, R242 ;  /* 0x000000f2f372723e */ /* 0x000fe200000000ff */
[C---:B------:R-:W-:Y:S02]  /*8f20*/  FMUL.FTZ R7, R100.reuse, R115 ;  /* 0x0000007364077220 */ /* 0x040fe40000410000 */
[C---:B------:R-:W-:Y:S02]  /*8f30*/  FMUL.FTZ R18, R100.reuse, R126 ;  /* 0x0000007e64127220 */ /* 0x040fe40000410000 */
[C---:B------:R-:W-:Y:S02]  /*8f40*/  FMUL.FTZ R19, R100.reuse, R127 ;  /* 0x0000007f64137220 */ /* 0x040fe40000410000 */
[----:B------:R-:W-:Y:S01]  /*8f50*/  LDSM.16.MT88.4 R124, [R210+0x1c80] ;  /* 0x001c8000d27c783b */ /* 0x000fe20000004200 */
[----:B------:R4:W5:Y:S01]  /*8f60*/  MUFU.EX2 R3, R0 ;  /* 0x0000000000037308 */ /* 0x0009620000000800 */
[C---:B------:R-:W-:Y:S02]  /*8f70*/  FMUL.FTZ R34, R100.reuse, R142 ;  /* 0x0000008e64227220 */ /* 0x040fe40000410000 */
[C---:B------:R-:W-:Y:S02]  /*8f80*/  FMUL.FTZ R35, R100.reuse, R143 ;  /* 0x0000008f64237220 */ /* 0x040fe40000410000 */
[C---:B------:R-:W-:Y:S02]  /*8f90*/  FMUL.FTZ R50, R100.reuse, R158 ;  /* 0x0000009e64327220 */ /* 0x040fe40000410000 */
[----:B------:R-:W-:Y:S01]  /*8fa0*/  LDSM.16.MT88.4 R140, [R210+0x2080] ;  /* 0x00208000d28c783b */ /* 0x000fe20000004200 */
[C---:B------:R-:W-:Y:S02]  /*8fb0*/  FMUL.FTZ R51, R100.reuse, R159 ;  /* 0x0000009f64337220 */ /* 0x040fe40000410000 */
[C---:B------:R-:W-:Y:S02]  /*8fc0*/  FMUL.FTZ R54, R100.reuse, R54 ;  /* 0x0000003664367220 */ /* 0x040fe40000410000 */
[C---:B------:R-:W-:Y:S02]  /*8fd0*/  FMUL.FTZ R55, R100.reuse, R55 ;  /* 0x0000003764377220 */ /* 0x040fe40000410000 */
[----:B--2---:R-:W-:Y:S01]  /*8fe0*/  FMUL.FTZ R5, R101, R113 ;  /* 0x0000007165057220 */ /* 0x004fe20000410000 */
[----:B---3--:R-:W-:Y:S01]  /*8ff0*/  F2FP.PACK_AB R113, R237, R236 ;  /* 0x000000eced71723e */ /* 0x008fe200000000ff */
[C---:B------:R-:W-:Y:S02]  /*9000*/  FMUL.FTZ R66, R100.reuse, R66 ;  /* 0x0000004264427220 */ /* 0x040fe40000410000 */
[C---:B------:R-:W-:Y:S02]  /*9010*/  FMUL.FTZ R67, R100.reuse, R67 ;  /* 0x0000004364437220 */ /* 0x040fe40000410000 */
[C---:B------:R-:W-:Y:S01]  /*9020*/  FMUL.FTZ R70, R100.reuse, R70 ;  /* 0x0000004664467220 */ /* 0x040fe20000410000 */
[-C--:B-1----:R-:W-:Y:S01]  /*9030*/  HMMA.16816.F32 R4, R160, R20.reuse, R4 ;  /* 0x00000014a004723c */ /* 0x082fe20000001804 */
[----:B------:R-:W-:Y:S02]  /*9040*/  FMUL.FTZ R71, R100, R71 ;  /* 0x0000004764477220 */ /* 0x000fe40000410000 */
[----:B----4-:R-:W-:Y:S02]  /*9050*/  FFMA.FTZ R0, R10, c[0x0][0x2d0], -R165 ;  /* 0x0000b4000a007a23 */ /* 0x010fe400000108a5 */
[C---:B-----5:R-:W-:Y:S02]  /*9060*/  FMUL.FTZ R8, R3.reuse, R116 ;  /* 0x0000007403087220 */ /* 0x060fe40000410000 */
[----:B------:R-:W1:Y:S01]  /*9070*/  MUFU.EX2 R239, R0 ;  /* 0x0000000000ef7308 */ /* 0x000e620000000800 */
[C---:B------:R-:W-:Y:S04]  /*9080*/  FMUL.FTZ R9, R3.reuse, R117 ;  /* 0x0000007503097220 */ /* 0x040fe80000410000 */
[C---:B------:R-:W-:Y:S02]  /*9090*/  FMUL.FTZ R12, R3.reuse, R120 ;  /* 0x00000078030c7220 */ /* 0x040fe40000410000 */
        /* <DEDUP_REMOVED lines=8> */
[----:B------:R-:W-:Y:S01]  /*9120*/  FMUL.FTZ R57, R3, R57 ;  /* 0x0000003903397220 */ /* 0x000fe20000410000 */
[----:B-1----:R-:W-:Y:S01]  /*9130*/  F2FP.PACK_AB R115, R239, R238 ;  /* 0x000000eeef73723e */ /* 0x002fe200000000ff */
[----:B------:R-:W-:Y:S02]  /*9140*/  FADD.FTZ R0, -R2, R108 ;  /* 0x0000006c02007221 */ /* 0x000fe40000010100 */
[--C-:B------:R-:W-:Y:S02]  /*9150*/  FFMA.FTZ R2, R40, c[0x0][0x2d0], -R110.reuse ;  /* 0x0000b40028027a23 */ /* 0x100fe4000001086e */
[----:B------:R-:W-:Y:S02]  /*9160*/  FMUL.FTZ R0, R0, c[0x0][0x2d0] ;  /* 0x0000b40000007a20 */ /* 0x000fe40000410000 */
[----:B------:R1:W-:Y:S01]  /*9170*/  MUFU.EX2 R235, R2 ;  /* 0x0000000200eb7308 */ /* 0x0003e20000000800 */
[C---:B------:R-:W-:Y:S02]  /*9180*/  FMUL.FTZ R40, R3.reuse, R148 ;  /* 0x0000009403287220 */ /* 0x040fe40000410000 */
[C---:B------:R-:W-:Y:S02]  /*9190*/  FMUL.FTZ R60, R3.reuse, R60 ;  /* 0x0000003c033c7220 */ /* 0x040fe40000410000 */
[C---:B------:R-:W-:Y:S02]  /*91a0*/  FMUL.FTZ R61, R3.reuse, R61 ;  /* 0x0000003d033d7220 */ /* 0x040fe40000410000 */
[C---:B------:R-:W-:Y:S02]  /*91b0*/  FMUL.FTZ R72, R3.reuse, R72 ;  /* 0x0000004803487220 */ /* 0x040fe40000410000 */
[C---:B------:R-:W-:Y:S01]  /*91c0*/  FMUL.FTZ R73, R3.reuse, R73 ;  /* 0x0000004903497220 */ /* 0x040fe20000410000 */
[----:B------:R-:W2:Y:S01]  /*91d0*/  MUFU.EX2 R0, R0 ;  /* 0x0000000000007308 */ /* 0x000ea20000000800 */
[C---:B------:R-:W-:Y:S02]  /*91e0*/  FMUL.FTZ R76, R3.reuse, R76 ;  /* 0x0000004c034c7220 */ /* 0x040fe40000410000 */
[----:B------:R-:W-:Y:S02]  /*91f0*/  FMUL.FTZ R77, R3, R77 ;  /* 0x0000004d034d7220 */ /* 0x000fe40000410000 */
[C---:B------:R-:W-:Y:S02]  /*9200*/  FMUL.FTZ R82, R100.reuse, R82 ;  /* 0x0000005264527220 */ /* 0x040fe40000410000 */
[C---:B------:R-:W-:Y:S02]  /*9210*/  FMUL.FTZ R83, R100.reuse, R83 ;  /* 0x0000005364537220 */ /* 0x040fe40000410000 */
[C---:B------:R-:W-:Y:S02]  /*9220*/  FMUL.FTZ R98, R100.reuse, R98 ;  /* 0x0000006264627220 */ /* 0x040fe40000410000 */
[C---:B------:R-:W-:Y:S02]  /*9230*/  FMUL.FTZ R99, R100.reuse, R99 ;  /* 0x0000006364637220 */ /* 0x040fe40000410000 */
[----:B------:R-:W-:Y:S02]  /*9240*/  FMUL.FTZ R85, R101, R85 ;  /* 0x0000005565557220 */ /* 0x000fe40000410000 */
[--C-:B-1----:R-:W-:Y:S02]  /*9250*/  FFMA.FTZ R2, R41, c[0x0][0x2d0], -R110.reuse ;  /* 0x0000b40029027a23 */ /* 0x102fe4000001086e */
[----:B------:R-:W-:Y:S02]  /*9260*/  FMUL.FTZ R41, R3, R149 ;  /* 0x0000009503297220 */ /* 0x000fe40000410000 */
[----:B------:R1:W3:Y:S01]  /*9270*/  MUFU.EX2 R234, R2 ;  /* 0x0000000200ea7308 */ /* 0x0002e20000000800 */
[C---:B------:R-:W-:Y:S02]  /*9280*/  FMUL.FTZ R86, R100.reuse, R86 ;  /* 0x0000005664567220 */ /* 0x040fe40000410000 */
[----:B------:R-:W-:Y:S02]  /*9290*/  FMUL.FTZ R87, R100, R87 ;  /* 0x0000005764577220 */ /* 0x000fe40000410000 */
[C---:B--2---:R-:W-:Y:S02]  /*92a0*/  FMUL.FTZ R10, R0.reuse, R118 ;  /* 0x00000076000a7220 */ /* 0x044fe40000410000 */
[C---:B------:R-:W-:Y:S02]  /*92b0*/  FMUL.FTZ R11, R0.reuse, R119 ;  /* 0x00000077000b7220 */ /* 0x040fe40000410000 */
[----:B------:R-:W2:Y:S01]  /*92c0*/  LDSM.16.MT88.4 R116, [R209+0x2480] ;  /* 0x00248000d174783b */ /* 0x000ea20000004200 */
[C---:B------:R-:W-:Y:S02]  /*92d0*/  FMUL.FTZ R14, R0.reuse, R122 ;  /* 0x0000007a000e7220 */ /* 0x040fe40000410000 */
[C---:B------:R-:W-:Y:S02]  /*92e0*/  FMUL.FTZ R15, R0.reuse, R123 ;  /* 0x0000007b000f7220 */ /* 0x040fe40000410000 */
[C---:B------:R-:W-:Y:S01]  /*92f0*/  HMMA.16816.F32 R8, R112.reuse, R20, R8 ;  /* 0x000000147008723c */ /* 0x040fe20000001808 */
[C---:B------:R-:W-:Y:S02]  /*9300*/  FMUL.FTZ R26, R0.reuse, R134 ;  /* 0x00000086001a7220 */ /* 0x040fe40000410000 */
[----:B------:R-:W4:Y:S01]  /*9310*/  LDSM.16.MT88.4 R120, [R210+0x2480] ;  /* 0x00248000d278783b */ /* 0x000f220000004200 */
[C---:B------:R-:W-:Y:S02]  /*9320*/  FMUL.FTZ R27, R0.reuse, R135 ;  /* 0x00000087001b7220 */ /* 0x040fe40000410000 */
[----:B------:R-:W-:Y:S02]  /*9330*/  FMUL.FTZ R42, R0, R150 ;  /* 0x00000096002a7220 */ /* 0x000fe40000410000 */
[-C--:B------:R-:W-:Y:S01]  /*9340*/  HMMA.16816.F32 R12, R112, R22.reuse, R12 ;  /* 0x00000016700c723c */ /* 0x080fe2000000180c */
[C---:B------:R-:W-:Y:S02]  /*9350*/  FMUL.FTZ R20, R101.reuse, R128 ;  /* 0x0000008065147220 */ /* 0x040fe40000410000 */
[----:B------:R-:W-:Y:S01]  /*9360*/  LDSM.16.MT88.4 R132, [R209+0x2080] ;  /* 0x00208000d184783b */ /* 0x000fe20000004200 */
[--C-:B-1----:R-:W-:Y:S02]  /*9370*/  FFMA.FTZ R2, R46, c[0x0][0x2d0], -R111.reuse ;  /* 0x0000b4002e027a23 */ /* 0x102fe4000001086f */
[C---:B------:R-:W-:Y:S02]  /*9380*/  FMUL.FTZ R21, R101.reuse, R129 ;  /* 0x0000008165157220 */ /* 0x040fe40000410000 */
[C---:B------:R-:W-:Y:S01]  /*9390*/  HMMA.16816.F32 R16, R160.reuse, R22, R16 ;  /* 0x00000016a010723c */ /* 0x040fe20000001810 */
[----:B------:R1:W-:Y:S03]  /*93a0*/  MUFU.EX2 R233, R2 ;  /* 0x0000000200e97308 */ /* 0x0003e60000000800 */
[C---:B------:R-:W-:Y:S02]  /*93b0*/  FMUL.FTZ R30, R0.reuse, R138 ;  /* 0x0000008a001e7220 */ /* 0x040fe40000410000 */
[----:B------:R-:W-:Y:S02]  /*93c0*/  FMUL.FTZ R31, R0, R139 ;  /* 0x0000008b001f7220 */ /* 0x000fe40000410000 */
[C---:B------:R-:W-:Y:S04]  /*93d0*/  FMUL.FTZ R22, R100.reuse, R130 ;  /* 0x0000008264167220 */ /* 0x040fe80000410000 */
[----:B------:R-:W-:Y:S02]  /*93e0*/  FMUL.FTZ R23, R100, R131 ;  /* 0x0000008364177220 */ /* 0x000fe40000410000 */
[----:B------:R-:W-:Y:S01]  /*93f0*/  LDSM.16.MT88.4 R128, [R209+0x2880] ;  /* 0x00288000d180783b */ /* 0x000fe20000004200 */
[C---:B------:R-:W-:Y:S02]  /*9400*/  FMUL.FTZ R43, R0.reuse, R151 ;  /* 0x00000097002b7220 */ /* 0x040fe40000410000 */
[C---:B------:R-:W-:Y:S02]  /*9410*/  FMUL.FTZ R46, R0.reuse, R154 ;  /* 0x0000009a002e7220 */ /* 0x040fe40000410000 */
[-C--:B------:R-:W-:Y:S01]  /*9420*/  HMMA.16816.F32 R20, R160, R36.reuse, R20 ;  /* 0x00000024a014723c */ /* 0x080fe20000001814 */
[C---:B------:R-:W-:Y:S02]  /*9430*/  FMUL.FTZ R47, R0.reuse, R155 ;  /* 0x0000009b002f7220 */ /* 0x040fe40000410000 */
[C---:B------:R-:W-:Y:S02]  /*9440*/  FMUL.FTZ R58, R0.reuse, R58 ;  /* 0x0000003a003a7220 */ /* 0x040fe40000410000 */
[----:B------:R-:W-:Y:S02]  /*9450*/  FMUL.FTZ R59, R0, R59 ;  /* 0x0000003b003b7220 */ /* 0x000fe40000410000 */
[--C-:B-1----:R-:W-:Y:S01]  /*9460*/  FFMA.FTZ R2, R48, c[0x0][0x2d0], -R111.reuse ;  /* 0x0000b40030027a23 */ /* 0x102fe2000001086f */
[C---:B------:R-:W-:Y:S01]  /*9470*/  HMMA.16816.F32 R24, R112.reuse, R36, R24 ;  /* 0x000000247018723c */ /* 0x040fe20000001818 */
[C---:B------:R-:W-:Y:S02]  /*9480*/  FMUL.FTZ R48, R101.reuse, R156 ;  /* 0x0000009c65307220 */ /* 0x040fe40000410000 */
[----:B------:R1:W5:Y:S01]  /*9490*/  MUFU.EX2 R224, R2 ;  /* 0x0000000200e07308 */ /* 0x0003620000000800 */
[----:B------:R-:W-:Y:S01]  /*94a0*/  LDSM.16.MT88.4 R156, [R209+0x2c80] ;  /* 0x002c8000d19c783b */ /* 0x000fe20000004200 */
[C---:B------:R-:W-:Y:S02]  /*94b0*/  FMUL.FTZ R62, R0.reuse, R62 ;  /* 0x0000003e003e7220 */ /* 0x040fe40000410000 */
[C---:B------:R-:W-:Y:S01]  /*94c0*/  FMUL.FTZ R36, R101.reuse, R144 ;  /* 0x0000009065247220 */ /* 0x040fe20000410000 */
[-C--:B------:R-:W-:Y:S01]  /*94d0*/  HMMA.16816.F32 R28, R112, R38.reuse, R28 ;  /* 0x00000026701c723c */ /* 0x080fe2000000181c */
[----:B------:R-:W-:Y:S03]  /*94e0*/  FMUL.FTZ R37, R101, R145 ;  /* 0x0000009165257220 */ /* 0x000fe60000410000 */
[C---:B------:R-:W-:Y:S02]  /*94f0*/  FMUL.FTZ R63, R0.reuse, R63 ;  /* 0x0000003f003f7220 */ /* 0x040fe40000410000 */
[C---:B------:R-:W-:Y:S02]  /*9500*/  FMUL.FTZ R74, R0.reuse, R74 ;  /* 0x0000004a004a7220 */ /* 0x040fe40000410000 */
[C---:B------:R-:W-:Y:S01]  /*9510*/  HMMA.16816.F32 R32, R160.reuse, R38, R32 ;  /* 0x00000026a020723c */ /* 0x040fe20000001820 */
[C---:B------:R-:W-:Y:S03]  /*9520*/  FMUL.FTZ R75, R0.reuse, R75 ;  /* 0x0000004b004b7220 */ /* 0x040fe60000410000 */
[C---:B------:R-:W-:Y:S02]  /*9530*/  FMUL.FTZ R78, R0.reuse, R78 ;  /* 0x0000004e004e7220 */ /* 0x040fe40000410000 */
[----:B------:R-:W-:Y:S02]  /*9540*/  FMUL.FTZ R79, R0, R79 ;  /* 0x0000004f004f7220 */ /* 0x000fe40000410000 */
[----:B------:R-:W-:Y:S04]  /*9550*/  FMUL.FTZ R38, R100, R146 ;  /* 0x0000009264267220 */ /* 0x000fe80000410000 */
[--C-:B-1----:R-:W-:Y:S02]  /*9560*/  FFMA.FTZ R2, R166, c[0x0][0x2d0], -R110.reuse ;  /* 0x0000b400a6027a23 */ /* 0x102fe4000001086e */
[----:B------:R-:W-:Y:S02]  /*9570*/  FMUL.FTZ R39, R100, R147 ;  /* 0x0000009364277220 */ /* 0x000fe40000410000 */
[----:B------:R1:W-:Y:S01]  /*9580*/  MUFU.EX2 R207, R2 ;  /* 0x0000000200cf7308 */ /* 0x0003e20000000800 */
[C---:B------:R-:W-:Y:S02]  /*9590*/  FMUL.FTZ R88, R3.reuse, R88 ;  /* 0x0000005803587220 */ /* 0x040fe40000410000 */
[C---:B------:R-:W-:Y:S02]  /*95a0*/  FMUL.FTZ R89, R3.reuse, R89 ;  /* 0x0000005903597220 */ /* 0x040fe40000410000 */
[-C--:B--2---:R-:W-:Y:S01]  /*95b0*/  HMMA.16816.F32 R36, R160, R116.reuse, R36 ;  /* 0x00000074a024723c */ /* 0x084fe20000001824 */
[C---:B------:R-:W-:Y:S02]  /*95c0*/  FMUL.FTZ R90, R0.reuse, R90 ;  /* 0x0000005a005a7220 */ /* 0x040fe40000410000 */
[C---:B------:R-:W-:Y:S02]  /*95d0*/  FMUL.FTZ R91, R0.reuse, R91 ;  /* 0x0000005b005b7220 */ /* 0x040fe40000410000 */
[C---:B------:R-:W-:Y:S02]  /*95e0*/  FMUL.FTZ R92, R3.reuse, R92 ;  /* 0x0000005c035c7220 */ /* 0x040fe40000410000 */
[----:B------:R-:W-:Y:S01]  /*95f0*/  FMUL.FTZ R93, R3, R93 ;  /* 0x0000005d035d7220 */ /* 0x000fe20000410000 */
[C---:B------:R-:W-:Y:S01]  /*9600*/  HMMA.16816.F32 R40, R112.reuse, R116, R40 ;  /* 0x000000747028723c */ /* 0x040fe20000001828 */
[C---:B------:R-:W-:Y:S03]  /*9610*/  FMUL.FTZ R94, R0.reuse, R94 ;  /* 0x0000005e005e7220 */ /* 0x040fe60000410000 */
[----:B------:R-:W-:Y:S04]  /*9620*/  FMUL.FTZ R95, R0, R95 ;  /* 0x0000005f005f7220 */ /* 0x000fe80000410000 */
[-C--:B------:R-:W-:Y:S01]  /*9630*/  HMMA.16816.F32 R44, R112, R118.reuse, R44 ;  /* 0x00000076702c723c */ /* 0x080fe2000000182c */
[----:B-1----:R-:W-:Y:S07]  /*9640*/  FFMA.FTZ R2, R167, c[0x0][0x2d0], -R110 ;  /* 0x0000b400a7027a23 */ /* 0x002fee000001086e */
[C---:B------:R-:W-:Y:S01]  /*9650*/  HMMA.16816.F32 R48, R160.reuse, R118, R48 ;  /* 0x00000076a030723c */ /* 0x040fe20000001830 */
[----:B------:R1:W2:Y:S01]  /*9660*/  MUFU.EX2 R206, R2 ;  /* 0x0000000200ce7308 */ /* 0x0002a20000000800 */
[----:B------:R-:W2:Y:S06]  /*9670*/  LDSM.16.MT88.4 R116, [R209+0x3080] ;  /* 0x00308000d174783b */ /* 0x000eac0000004200 */
[-C--:B----4-:R-:W-:Y:S08]  /*9680*/  HMMA.16816.F32 R52, R160, R120.reuse, R52 ;  /* 0x00000078a034723c */ /* 0x090ff00000001834 */
[C---:B------:R-:W-:Y:S08]  /*9690*/  HMMA.16816.F32 R56, R112.reuse, R120, R56 ;  /* 0x000000787038723c */ /* 0x040ff00000001838 */
[-C--:B------:R-:W-:Y:S01]  /*96a0*/  HMMA.16816.F32 R60, R112, R122.reuse, R60 ;  /* 0x0000007a703c723c */ /* 0x080fe2000000183c */
[--C-:B-1----:R-:W-:Y:S04]  /*96b0*/  FFMA.FTZ R2, R168, c[0x0][0x2d0], -R111.reuse ;  /* 0x0000b400a8027a23 */ /* 0x102fe8000001086f */
[----:B------:R1:W-:Y:S03]  /*96c0*/  MUFU.EX2 R205, R2 ;  /* 0x0000000200cd7308 */ /* 0x0003e60000000800 */
[C---:B------:R-:W-:Y:S01]  /*96d0*/  HMMA.16816.F32 R64, R160.reuse, R122, R64 ;  /* 0x0000007aa040723c */ /* 0x040fe20000001840 */
[----:B------:R-:W4:Y:S07]  /*96e0*/  LDSM.16.MT88.4 R120, [R210+0x3080] ;  /* 0x00308000d278783b */ /* 0x000f2e0000004200 */
[-C--:B--2---:R-:W-:Y:S08]  /*96f0*/  HMMA.16816.F32 R68, R160, R116.reuse, R68 ;  /* 0x00000074a044723c */ /* 0x084ff00000001844 */
[C---:B------:R-:W-:Y:S01]  /*9700*/  HMMA.16816.F32 R72, R112.reuse, R116, R72 ;  /* 0x000000747048723c */ /* 0x040fe20000001848 */
[----:B-1----:R-:W-:Y:S07]  /*9710*/  FFMA.FTZ R2, R170, c[0x0][0x2d0], -R111 ;  /* 0x0000b400aa027a23 */ /* 0x002fee000001086f */
[-C--:B------:R-:W-:Y:S01]  /*9720*/  HMMA.16816.F32 R76, R112, R118.reuse, R76 ;  /* 0x00000076704c723c */ /* 0x080fe2000000184c */
[----:B------:R1:W2:Y:S07]  /*9730*/  MUFU.EX2 R204, R2 ;  /* 0x0000000200cc7308 */ /* 0x0002ae0000000800 */
[C---:B------:R-:W-:Y:S01]  /*9740*/  HMMA.16816.F32 R80, R160.reuse, R118, R80 ;  /* 0x00000076a050723c */ /* 0x040fe20000001850 */
[----:B------:R-:W2:Y:S07]  /*9750*/  LDSM.16.MT88.4 R116, [R209+0x1c80] ;  /* 0x001c8000d174783b */ /* 0x000eae0000004200 */
[-C--:B----4-:R-:W-:Y:S08]  /*9760*/  HMMA.16816.F32 R84, R160, R120.reuse, R84 ;  /* 0x00000078a054723c */ /* 0x090ff00000001854 */
[C---:B------:R-:W-:Y:S01]  /*9770*/  HMMA.16816.F32 R88, R112.reuse, R120, R88 ;  /* 0x000000787058723c */ /* 0x040fe20000001858 */
[--C-:B-1----:R-:W-:Y:S04]  /*9780*/  FFMA.FTZ R2, R169, c[0x0][0x2d0], -R164.reuse ;  /* 0x0000b400a9027a23 */ /* 0x102fe800000108a4 */
[----:B------:R1:W-:Y:S03]  /*9790*/  MUFU.EX2 R203, R2 ;  /* 0x0000000200cb7308 */ /* 0x0003e60000000800 */
[-C--:B------:R-:W-:Y:S07]  /*97a0*/  HMMA.16816.F32 R92, R112, R122.reuse, R92 ;  /* 0x0000007a705c723c */ /* 0x080fee000000185c */
[----:B---3--:R-:W-:Y:S01]  /*97b0*/  F2FP.PACK_AB R112, R234, R235 ;  /* 0x000000ebea70723e */ /* 0x008fe200000000ff */
[----:B------:R-:W-:Y:S01]  /*97c0*/  HMMA.16816.F32 R96, R160, R122, R96 ;  /* 0x0000007aa060723c */ /* 0x000fe20000001860 */
[----:B-----5:R-:W-:Y:S03]  /*97d0*/  F2FP.PACK_AB R113, R224, R233 ;  /* 0x000000e9e071723e */ /* 0x020fe600000000ff */
[----:B------:R-:W-:Y:S02]  /*97e0*/  F2FP.PACK_AB R114, R206, R207 ;  /* 0x000000cfce72723e */ /* 0x000fe400000000ff */
[----:B--2---:R-:W-:Y:S07]  /*97f0*/  F2FP.PACK_AB R115, R204, R205 ;  /* 0x000000cdcc73723e */ /* 0x004fee00000000ff */
[-C--:B------:R-:W-:Y:S01]  /*9800*/  HMMA.16816.F32 R4, R112, R116.reuse, R4 ;  /* 0x000000747004723c */ /* 0x080fe20000001804 */
[--C-:B-1----:R-:W-:Y:S02]  /*9810*/  FFMA.FTZ R2, R171, c[0x0][0x2d0], -R164.reuse ;  /* 0x0000b400ab027a23 */ /* 0x102fe400000108a4 */
[----:B------:R-:W-:Y:S02]  /*9820*/  LDSM.16.MT88.4 R168, [R209+0x3880] ;  /* 0x00388000d1a8783b */ /* 0x000fe40000004200 */
[----:B------:R1:W2:Y:S02]  /*9830*/  MUFU.EX2 R202, R2 ;  /* 0x0000000200ca7308 */ /* 0x0002a40000000800 */
[--C-:B-1----:R-:W-:Y:S01]  /*9840*/  FFMA.FTZ R2, R173, c[0x0][0x2d0], -R164.reuse ;  /* 0x0000b400ad027a23 */ /* 0x102fe200000108a4 */
[----:B--2---:R-:W-:Y:S07]  /*9850*/  F2FP.PACK_AB R120, R202, R203 ;  /* 0x000000cbca78723e */ /* 0x004fee00000000ff */
[----:B------:R1:W-:Y:S02]  /*9860*/  MUFU.EX2 R201, R2 ;  /* 0x0000000200c97308 */ /* 0x0003e40000000800 */
[----:B-1----:R-:W-:Y:S08]  /*9870*/  FFMA.FTZ R2, R175, c[0x0][0x2d0], -R164 ;  /* 0x0000b400af027a23 */ /* 0x002ff000000108a4 */
        /* <DEDUP_REMOVED lines=13> */
[----:B------:R1:W-:Y:S01]  /*9950*/  MUFU.EX2 R198, R2 ;  /* 0x0000000200c67308 */ /* 0x0003e20000000800 */
[C---:B------:R-:W-:Y:S08]  /*9960*/  HMMA.16816.F32 R8, R120.reuse, R116, R8 ;  /* 0x000000747808723c */ /* 0x040ff00000001808 */
[-C--:B------:R-:W-:Y:S08]  /*9970*/  HMMA.16816.F32 R12, R120, R118.reuse, R12 ;  /* 0x00000076780c723c */ /* 0x080ff0000000180c */
[C---:B------:R-:W-:Y:S01]  /*9980*/  HMMA.16816.F32 R16, R112.reuse, R118, R16 ;  /* 0x000000767010723c */ /* 0x040fe20000001810 */
[----:B------:R-:W2:Y:S03]  /*9990*/  LDSM.16.MT88.4 R116, [R210+0x2880] ;  /* 0x00288000d274783b */ /* 0x000ea60000004200 */
[--C-:B-1----:R-:W-:Y:S04]  /*99a0*/  FFMA.FTZ R2, R184, c[0x0][0x2d0], -R110.reuse ;  /* 0x0000b400b8027a23 */ /* 0x102fe8000001086e */
        /* <DEDUP_REMOVED lines=8> */
[----:B------:R3:W-:Y:S03]  /*9a30*/  MUFU.EX2 R197, R2 ;  /* 0x0000000200c57308 */ /* 0x0007e60000000800 */
[-C--:B------:R-:W-:Y:S08]  /*9a40*/  HMMA.16816.F32 R36, R112, R128.reuse, R36 ;  /* 0x000000807024723c */ /* 0x080ff00000001824 */
[C---:B------:R-:W-:Y:S08]  /*9a50*/  HMMA.16816.F32 R40, R120.reuse, R128, R40 ;  /* 0x000000807828723c */ /* 0x040ff00000001828 */
[-C--:B------:R-:W-:Y:S01]  /*9a60*/  HMMA.16816.F32 R44, R120, R130.reuse, R44 ;  /* 0x00000082782c723c */ /* 0x080fe2000000182c */
[--C-:B---3--:R-:W-:Y:S07]  /*9a70*/  FFMA.FTZ R2, R181, c[0x0][0x2d0], -R111.reuse ;  /* 0x0000b400b5027a23 */ /* 0x108fee000001086f */
[C---:B------:R-:W-:Y:S01]  /*9a80*/  HMMA.16816.F32 R48, R112.reuse, R130, R48 ;  /* 0x000000827030723c */ /* 0x040fe20000001830 */
[----:B------:R3:W-:Y:S01]  /*9a90*/  MUFU.EX2 R196, R2 ;  /* 0x0000000200c47308 */ /* 0x0007e20000000800 */
[----:B------:R-:W4:Y:S06]  /*9aa0*/  LDSM.16.MT88.4 R128, [R210+0x3480] ;  /* 0x00348000d280783b */ /* 0x000f2c0000004200 */
[-C--:B--2---:R-:W-:Y:S08]  /*9ab0*/  HMMA.16816.F32 R52, R112, R116.reuse, R52 ;  /* 0x000000747034723c */ /* 0x084ff00000001834 */
[C---:B------:R-:W-:Y:S08]  /*9ac0*/  HMMA.16816.F32 R56, R120.reuse, R116, R56 ;  /* 0x000000747838723c */ /* 0x040ff00000001838 */
[-C--:B------:R-:W-:Y:S01]  /*9ad0*/  HMMA.16816.F32 R60, R120, R118.reuse, R60 ;  /* 0x00000076783c723c */ /* 0x080fe2000000183c */
[--C-:B---3--:R-:W-:Y:S03]  /*9ae0*/  FFMA.FTZ R2, R193, c[0x0][0x2d0], -R110.reuse ;  /* 0x0000b400c1027a23 */ /* 0x108fe6000001086e */
[----:B------:R-:W-:Y:S01]  /*9af0*/  FFMA.FTZ R110, R194, c[0x0][0x2d0], -R110 ;  /* 0x0000b400c26e7a23 */ /* 0x000fe2000001086e */
[----:B------:R2:W-:Y:S01]  /*9b00*/  MUFU.EX2 R195, R2 ;  /* 0x0000000200c37308 */ /* 0x0005e20000000800 */
[----:B------:R-:W3:Y:S02]  /*9b10*/  LDL.LU R194, [R1+0x10] ;  /* 0x0000100001c27983 */ /* 0x000ee40000300800 */
[C---:B------:R-:W-:Y:S07]  /*9b20*/  HMMA.16816.F32 R64, R112.reuse, R118, R64 ;  /* 0x000000767040723c */ /* 0x040fee0000001840 */
[----:B------:R-:W5:Y:S01]  /*9b30*/  MUFU.EX2 R193, R110 ;  /* 0x0000006e00c17308 */ /* 0x000f620000000800 */
[-C--:B-1----:R-:W-:Y:S08]  /*9b40*/  HMMA.16816.F32 R68, R112, R124.reuse, R68 ;  /* 0x0000007c7044723c */ /* 0x082ff00000001844 */
[C---:B------:R-:W-:Y:S01]  /*9b50*/  HMMA.16816.F32 R72, R120.reuse, R124, R72 ;  /* 0x0000007c7848723c */ /* 0x040fe20000001848 */
[--C-:B--2---:R-:W-:Y:S02]  /*9b60*/  FFMA.FTZ R2, R189, c[0x0][0x2d0], -R111.reuse ;  /* 0x0000b400bd027a23 */ /* 0x104fe4000001086f */
[----:B------:R-:W2:Y:S05]  /*9b70*/  LDL.LU R189, [R1+0xc] ;  /* 0x00000c0001bd7983 */ /* 0x000eaa0000300800 */
[-C--:B------:R-:W-:Y:S01]  /*9b80*/  HMMA.16816.F32 R76, R120, R126.reuse, R76 ;  /* 0x0000007e784c723c */ /* 0x080fe2000000184c */
[----:B------:R1:W-:Y:S03]  /*9b90*/  MUFU.EX2 R184, R2 ;  /* 0x0000000200b87308 */ /* 0x0003e60000000800 */
[----:B------:R-:W-:Y:S02]  /*9ba0*/  FFMA.FTZ R111, R191, c[0x0][0x2d0], -R111 ;  /* 0x0000b400bf6f7a23 */ /* 0x000fe4000001086f */
[----:B------:R-:W3:Y:S01]  /*9bb0*/  LDL.LU R191, [R1+0x4] ;  /* 0x0000040001bf7983 */ /* 0x000ee20000300800 */
[----:B-----5:R-:W-:Y:S01]  /*9bc0*/  F2FP.PACK_AB R110, R193, R195 ;  /* 0x000000c3c16e723e */ /* 0x020fe200000000ff */
[C---:B------:R-:W-:Y:S03]  /*9bd0*/  HMMA.16816.F32 R80, R112.reuse, R126, R80 ;  /* 0x0000007e7050723c */ /* 0x040fe60000001850 */
[----:B------:R-:W5:Y:S05]  /*9be0*/  MUFU.EX2 R182, R111 ;  /* 0x0000006f00b67308 */ /* 0x000f6a0000000800 */
[-C--:B----4-:R-:W-:Y:S08]  /*9bf0*/  HMMA.16816.F32 R84, R112, R128.reuse, R84 ;  /* 0x000000807054723c */ /* 0x090ff00000001854 */
[C---:B------:R-:W-:Y:S01]  /*9c00*/  HMMA.16816.F32 R88, R120.reuse, R128, R88 ;  /* 0x000000807858723c */ /* 0x040fe20000001858 */
[--C-:B-1----:R-:W-:Y:S02]  /*9c10*/  FFMA.FTZ R2, R186, c[0x0][0x2d0], -R164.reuse ;  /* 0x0000b400ba027a23 */ /* 0x102fe400000108a4 */
[----:B------:R-:W4:Y:S02]  /*9c20*/  LDL.LU R186, [R1+0x8] ;  /* 0x0000080001ba7983 */ /* 0x000f240000300800 */
[----:B------:R1:W-:Y:S03]  /*9c30*/  MUFU.EX2 R181, R2 ;  /* 0x0000000200b57308 */ /* 0x0003e60000000800 */
[-C--:B------:R-:W-:Y:S01]  /*9c40*/  HMMA.16816.F32 R92, R120, R130.reuse, R92 ;  /* 0x00000082785c723c */ /* 0x080fe2000000185c */
[----:B-----5:R-:W-:Y:S07]  /*9c50*/  F2FP.PACK_AB R111, R182, R184 ;  /* 0x000000b8b66f723e */ /* 0x020fee00000000ff */
[----:B------:R-:W-:Y:S01]  /*9c60*/  HMMA.16816.F32 R96, R112, R130, R96 ;  /* 0x000000827060723c */ /* 0x000fe20000001860 */
[--C-:B-1----:R-:W-:Y:S04]  /*9c70*/  FFMA.FTZ R2, R187, c[0x0][0x2d0], -R164.reuse ;  /* 0x0000b400bb027a23 */ /* 0x102fe800000108a4 */
[----:B------:R1:W5:Y:S02]  /*9c80*/  MUFU.EX2 R179, R2 ;  /* 0x0000000200b37308 */ /* 0x0003640000000800 */
[--C-:B-1----:R-:W-:Y:S01]  /*9c90*/  FFMA.FTZ R2, R190, c[0x0][0x2d0], -R164.reuse ;  /* 0x0000b400be027a23 */ /* 0x102fe200000108a4 */
[----:B-----5:R-:W-:Y:S01]  /*9ca0*/  F2FP.PACK_AB R160, R179, R181 ;  /* 0x000000b5b3a0723e */ /* 0x020fe200000000ff */
[----:B------:R-:W-:Y:S06]  /*9cb0*/  FFMA.FTZ R164, R192, c[0x0][0x2d0], -R164 ;  /* 0x0000b400c0a47a23 */ /* 0x000fec00000108a4 */
[----:B------:R1:W-:Y:S10]  /*9cc0*/  MUFU.EX2 R180, R2 ;  /* 0x0000000200b47308 */ /* 0x0003f40000000800 */
[----:B------:R-:W5:Y:S01]  /*9cd0*/  MUFU.EX2 R178, R164 ;  /* 0x000000a400b27308 */ /* 0x000f620000000800 */
[--C-:B-1----:R-:W-:Y:S09]  /*9ce0*/  FFMA.FTZ R2, R183, c[0x0][0x2d0], -R165.reuse ;  /* 0x0000b400b7027a23 */ /* 0x102ff200000108a5 */
[----:B------:R1:W-:Y:S01]  /*9cf0*/  MUFU.EX2 R173, R2 ;  /* 0x0000000200ad7308 */ /* 0x0003e20000000800 */
[----:B-----5:R-:W-:Y:S01]  /*9d00*/  F2FP.PACK_AB R162, R178, R180 ;  /* 0x000000b4b2a2723e */ /* 0x020fe200000000ff */
[--C-:B-1----:R-:W-:Y:S08]  /*9d10*/  FFMA.FTZ R2, R185, c[0x0][0x2d0], -R165.reuse ;  /* 0x0000b400b9027a23 */ /* 0x102ff000000108a5 */
[----:B------:R1:W5:Y:S02]  /*9d20*/  MUFU.EX2 R172, R2 ;  /* 0x0000000200ac7308 */ /* 0x0003640000000800 */
[--C-:B-1----:R-:W-:Y:S01]  /*9d30*/  FFMA.FTZ R2, R188, c[0x0][0x2d0], -R165.reuse ;  /* 0x0000b400bc027a23 */ /* 0x102fe200000108a5 */
[----:B-----5:R-:W-:Y:S01]  /*9d40*/  F2FP.PACK_AB R161, R172, R173 ;  /* 0x000000adaca1723e */ /* 0x020fe200000000ff */
[----:B------:R-:W-:Y:S01]  /*9d50*/  FFMA.FTZ R165, R109, c[0x0][0x2d0], -R165 ;  /* 0x0000b4006da57a23 */ /* 0x000fe200000108a5 */
[----:B------:R-:W-:Y:S05]  /*9d60*/  F2FP.PACK_AB R109, R196, R197 ;  /* 0x000000c5c46d723e */ /* 0x000fea00000000ff */
[----:B------:R-:W-:Y:S02]  /*9d70*/  MUFU.EX2 R107, R2 ;  /* 0x00000002006b7308 */ /* 0x000fe40000000800 */
[-C--:B------:R-:W-:Y:S01]  /*9d80*/  HMMA.16816.F32 R112, R108, R132.reuse, R4 ;  /* 0x000000846c70723c */ /* 0x080fe20000001804 */
[----:B------:R-:W-:Y:S07]  /*9d90*/  LDSM.16.MT88.4 R4, [R210+0x3880] ;  /* 0x00388000d204783b */ /* 0x000fee0000004200 */
[----:B------:R-:W1:Y:S04]  /*9da0*/  MUFU.EX2 R103, R165 ;  /* 0x000000a500677308 */ /* 0x000e680000000800 */
[----:B-1----:R-:W-:Y:S01]  /*9db0*/  F2FP.PACK_AB R163, R103, R107 ;  /* 0x0000006b67a3723e */ /* 0x002fe200000000ff */
[----:B------:R-:W1:Y:S06]  /*9dc0*/  LDSM.16.MT88.4 R164, [R210+0x2c80] ;  /* 0x002c8000d2a4783b */ /* 0x000e6c0000004200 */
        /* <DEDUP_REMOVED lines=11> */
[-C--:B-1----:R-:W-:Y:S01]  /*9e80*/  HMMA.16816.F32 R52, R108, R164.reuse, R52 ;  /* 0x000000a46c34723c */ /* 0x082fe20000001834 */
[----:B--2---:R-:W-:Y:S04]  /*9e90*/  FFMA.FTZ R3, R3, R189, R240 ;  /* 0x000000bd03037223 */ /* 0x004fe800000100f0 */
[----:B------:R-:W-:Y:S02]  /*9ea0*/  FADD.FTZ R3, R241, R3 ;  /* 0x00000003f1037221 */ /* 0x000fe40000010000 */
[----:B---3--:R-:W-:Y:S01]  /*9eb0*/  FFMA.FTZ R100, R100, R191, R244 ;  /* 0x000000bf64647223 */ /* 0x008fe200000100f4 */
[C---:B------:R-:W-:Y:S04]  /*9ec0*/  HMMA.16816.F32 R56, R160.reuse, R164, R56 ;  /* 0x000000a4a038723c */ /* 0x040fe80000001838 */
[----:B------:R-:W-:Y:S02]  /*9ed0*/  FADD.FTZ R100, R245, R100 ;  /* 0x00000064f5647221 */ /* 0x000fe40000010000 */
[----:B------:R-:W-:Y:S02]  /*9ee0*/  FADD.FTZ R8, R242, R3 ;  /* 0x00000003f2087221 */ /* 0x000fe40000010000 */
[----:B------:R-:W-:Y:S01]  /*9ef0*/  FFMA.FTZ R3, R0, R194, R236 ;  /* 0x000000c200037223 */ /* 0x000fe200000100ec */
[-C--:B------:R-:W-:Y:S03]  /*9f00*/  HMMA.16816.F32 R60, R160, R166.reuse, R60 ;  /* 0x000000a6a03c723c */ /* 0x080fe6000000183c */
[----:B------:R-:W-:Y:S02]  /*9f10*/  FADD.FTZ R100, R246, R100 ;  /* 0x00000064f6647221 */ /* 0x000fe40000010000 */
[----:B------:R-:W-:Y:S02]  /*9f20*/  FADD.FTZ R3, R237, R3 ;  /* 0x00000003ed037221 */ /* 0x000fe40000010000 */
[----:B------:R-:W-:Y:S02]  /*9f30*/  FADD.FTZ R0, R243, R8 ;  /* 0x00000008f3007221 */ /* 0x000fe40000010000 */
[----:B------:R-:W-:Y:S01]  /*9f40*/  FADD.FTZ R3, R238, R3 ;  /* 0x00000003ee037221 */ /* 0x000fe20000010000 */
[C---:B------:R-:W-:Y:S02]  /*9f50*/  HMMA.16816.F32 R64, R108.reuse, R166, R64 ;  /* 0x000000a66c40723c */ /* 0x040fe40000001840 */
[----:B----4-:R-:W-:Y:S02]  /*9f60*/  FFMA.FTZ R101, R101, R186, R248 ;  /* 0x000000ba65657223 */ /* 0x010fe400000100f8 */
[----:B------:R-:W-:Y:S02]  /*9f70*/  FADD.FTZ R8, R203, R0 ;  /* 0x00000000cb087221 */ /* 0x000fe40000010000 */
[----:B------:R-:W-:Y:S02]  /*9f80*/  FADD.FTZ R2, R249, R101 ;  /* 0x00000065f9027221 */ /* 0x000fe40000010000 */
[-C--:B------:R-:W-:Y:S01]  /*9f90*/  HMMA.16816.F32 R68, R108, R168.reuse, R68 ;  /* 0x000000a86c44723c */ /* 0x080fe20000001844 */
[----:B------:R-:W-:Y:S03]  /*9fa0*/  FADD.FTZ R3, R239, R3 ;  /* 0x00000003ef037221 */ /* 0x000fe60000010000 */
[----:B------:R-:W-:Y:S01]  /*9fb0*/  FADD.FTZ R2, R250, R2 ;  /* 0x00000002fa027221 */ /* 0x000fe20000010000 */
[----:B------:R-:W-:Y:S01]  /*9fc0*/  MOV R101, R106 ;  /* 0x0000006a00657202 */ /* 0x000fe20000000f00 */
[----:B------:R-:W-:Y:S02]  /*9fd0*/  FADD.FTZ R3, R177, R3 ;  /* 0x00000003b1037221 */ /* 0x000fe40000010000 */
[----:B------:R-:W-:Y:S01]  /*9fe0*/  FADD.FTZ R9, R251, R2 ;  /* 0x00000002fb097221 */ /* 0x000fe20000010000 */
[C---:B------:R-:W-:Y:S03]  /*9ff0*/  HMMA.16816.F32 R72, R160.reuse, R168, R72 ;  /* 0x000000a8a048723c */ /* 0x040fe60000001848 */
[----:B------:R-:W-:Y:S01]  /*a000*/  FADD.FTZ R2, R247, R100 ;  /* 0x00000064f7027221 */ /* 0x000fe20000010000 */
[----:B------:R-:W-:Y:S01]  /*a010*/  MOV R100, R102 ;  /* 0x0000006600647202 */ /* 0x000fe20000000f00 */
[----:B------:R-:W-:Y:S02]  /*a020*/  FADD.FTZ R9, R235, R9 ;  /* 0x00000009eb097221 */ /* 0x000fe40000010000 */
[----:B------:R-:W-:Y:S01]  /*a030*/  FADD.FTZ R10, R233, R2 ;  /* 0x00000002e90a7221 */ /* 0x000fe20000010000 */
[-C--:B------:R-:W-:Y:S01]  /*a040*/  HMMA.16816.F32 R76, R160, R170.reuse, R76 ;  /* 0x000000aaa04c723c */ /* 0x080fe2000000184c */
[----:B------:R-:W-:Y:S03]  /*a050*/  FADD.FTZ R2, R234, R9 ;  /* 0x00000009ea027221 */ /* 0x000fe60000010000 */
[----:B------:R-:W-:Y:S01]  /*a060*/  FADD.FTZ R0, R224, R10 ;  /* 0x0000000ae0007221 */ /* 0x000fe20000010000 */
[----:B------:R-:W-:Y:S01]  /*a070*/  IADD3 R224, R226, -0x1, RZ ;  /* 0xffffffffe2e07810 */ /* 0x000fe20007ffe0ff */
        /* <DEDUP_REMOVED lines=9> */
[----:B------:R-:W-:Y:S04]  /*a110*/  FADD.FTZ R3, R174, R3 ;  /* 0x00000003ae037221 */ /* 0x000fe80000010000 */
[----:B------:R-:W-:Y:S01]  /*a120*/  FADD.FTZ R3, R175, R3 ;  /* 0x00000003af037221 */ /* 0x000fe20000010000 */
[C---:B------:R-:W-:Y:S07]  /*a130*/  HMMA.16816.F32 R88, R160.reuse, R4, R88 ;  /* 0x00000004a058723c */ /* 0x040fee0000001858 */
[----:B------:R-:W-:Y:S01]  /*a140*/  FADD.FTZ R5, R204, R8 ;  /* 0x00000008cc057221 */ /* 0x000fe20000010000 */
[-C--:B------:R-:W-:Y:S01]  /*a150*/  HMMA.16816.F32 R92, R160, R6.reuse, R92 ;  /* 0x00000006a05c723c */ /* 0x080fe2000000185c */
[----:B------:R-:W-:Y:S03]  /*a160*/  FADD.FTZ R8, R200, R2 ;  /* 0x00000002c8087221 */ /* 0x000fe60000010000 */
[----:B------:R-:W-:Y:S02]  /*a170*/  FADD.FTZ R4, R198, R0 ;  /* 0x00000000c6047221 */ /* 0x000fe40000010000 */
[----:B------:R-:W-:Y:S02]  /*a180*/  FADD.FTZ R2, R197, R5 ;  /* 0x00000005c5027221 */ /* 0x000fe40000010000 */
[----:B------:R-:W-:Y:S01]  /*a190*/  FADD.FTZ R0, R181, R8 ;  /* 0x00000008b5007221 */ /* 0x000fe20000010000 */
[----:B------:R-:W-:Y:S03]  /*a1a0*/  HMMA.16816.F32 R96, R108, R6, R96 ;  /* 0x000000066c60723c */ /* 0x000fe60000001860 */
[----:B------:R-:W-:Y:S02]  /*a1b0*/  FADD.FTZ R4, R199, R4 ;  /* 0x00000004c7047221 */ /* 0x000fe40000010000 */
[----:B------:R-:W-:Y:S02]  /*a1c0*/  FADD.FTZ R5, R196, R2 ;  /* 0x00000002c4057221 */ /* 0x000fe40000010000 */
[----:B------:R-:W-:Y:S01]  /*a1d0*/  FADD.FTZ R2, R173, R3 ;  /* 0x00000003ad027221 */ /* 0x000fe20000010000 */
[----:B------:R-:W-:Y:S01]  /*a1e0*/  MOV R108, R102 ;  /* 0x00000066006c7202 */ /* 0x000fe20000000f00 */
[----:B------:R-:W-:Y:S03]  /*a1f0*/  FADD.FTZ R3, R179, R0 ;  /* 0x00000000b3037221 */ /* 0x000fe60000010000 */
[----:B------:R-:W-:Y:S02]  /*a200*/  FADD.FTZ R0, R195, R4 ;  /* 0x00000004c3007221 */ /* 0x000fe40000010000 */
[----:B------:R-:W-:Y:S02]  /*a210*/  FADD.FTZ R4, R184, R5 ;  /* 0x00000005b8047221 */ /* 0x000fe40000010000 */
[----:B------:R-:W-:Y:S02]  /*a220*/  FADD.FTZ R5, R193, R0 ;  /* 0x00000000c1057221 */ /* 0x000fe40000010000 */
[----:B------:R-:W-:Y:S02]  /*a230*/  FADD.FTZ R4, R182, R4 ;  /* 0x00000004b6047221 */ /* 0x000fe40000010000 */
[----:B------:R-:W-:Y:S01]  /*a240*/  FADD.FTZ R2, R172, R2 ;  /* 0x00000002ac027221 */ /* 0x000fe20000010000 */
[----:B------:R1:W-:Y:S01]  /*a250*/  STL [R1+0x8], R5 ;  /* 0x0000080501007387 */ /* 0x0003e20000100800 */
[----:B------:R-:W-:Y:S02]  /*a260*/  FADD.FTZ R3, R180, R3 ;  /* 0x00000003b4037221 */ /* 0x000fe40000010000 */
[----:B------:R-:W-:Y:S01]  /*a270*/  FADD.FTZ R0, R107, R2 ;  /* 0x000000026b007221 */ /* 0x000fe20000010000 */
[----:B------:R1:W-:Y:S01]  /*a280*/  STL [R1+0x4], R4 ;  /* 0x0000040401007387 */ /* 0x0003e20000100800 */
[----:B------:R-:W-:Y:S01]  /*a290*/  FADD.FTZ R2, R178, R3 ;  /* 0x00000003b2027221 */ /* 0x000fe20000010000 */
[----:B------:R-:W-:Y:S01]  /*a2a0*/  MOV R107, R104 ;  /* 0x00000068006b7202 */ /* 0x000fe20000000f00 */
[----:B------:R-:W-:Y:S01]  /*a2b0*/  FADD.FTZ R0, R103, R0 ;  /* 0x0000000067007221 */ /* 0x000fe20000010000 */
[----:B------:R-:W-:Y:S02]  /*a2c0*/  MOV R103, R105 ;  /* 0x0000006900677202 */ /* 0x000fe40000000f00 */
[----:B------:R1:W-:Y:S04]  /*a2d0*/  STL [R1+0xc], R2 ;  /* 0x00000c0201007387 */ /* 0x0003e80000100800 */
[----:B------:R1:W-:Y:S02]  /*a2e0*/  STL [R1+0x10], R0 ;  /* 0x0000100001007387 */ /* 0x0003e40000100800 */
[----:B-1----:R-:W-:-:S05]  /*a2f0*/  @P0 BRA `(.L_x_212) ;  /* 0xffffba3000000947 */ /* 0x002fca000383ffff */
.L_x_191:
[----:B------:R-:W1:Y:S01]  /*a300*/  S2R R0, SR_CTAID.X ;  /* 0x0000000000007919 */ /* 0x000e620000002500 */
[----:B------:R-:W-:Y:S01]  /*a310*/  IMAD.MOV.U32 R2, RZ, RZ, c[0x0][0x2c4] ;  /* 0x0000b100ff027624 */ /* 0x000fe200078e00ff */
[----:B------:R-:W-:Y:S01]  /*a320*/  MOV R6, c[0x0][0x2ac] ;  /* 0x0000ab0000067a02 */ /* 0x000fe20000000f00 */
[----:B------:R-:W-:-:S02]  /*a330*/  IMAD.MOV.U32 R5, RZ, RZ, 0x1 ;  /* 0x00000001ff057424 */ /* 0x000fc400078e00ff */
[----:B------:R-:W-:Y:S01]  /*a340*/  IMAD.MOV.U32 R4, RZ, RZ, 0x1 ;  /* 0x00000001ff047424 */ /* 0x000fe200078e00ff */
[----:B------:R-:W-:Y:S02]  /*a350*/  ISETP.NE.AND P1, PT, R2, 0x1, PT ;  /* 0x000000010200780c */ /* 0x000fe40003f25270 */
[----:B------:R-:W-:Y:S02]  /*a360*/  ISETP.LE.AND P0, PT, R5, c[0x0][0x32c], PT ;  /* 0x0000cb0005007a0c */ /* 0x000fe40003f03270 */
[----:B------:R-:W-:-:S05]  /*a370*/  IADD3 R3, R4, -c[0x0][0x168], RZ ;  /* 0x80005a0004037a10 */ /* 0x000fca0007ffe0ff */
[----:B------:R-:W-:Y:S01]  /*a380*/  IMAD R3, R6, c[0x0][0x1d0], R3 ;  /* 0x0000740006037a24 */ /* 0x000fe200078e0203 */
[----:B-1----:R-:W-:-:S05]  /*a390*/  LEA R0, R0, 0x7f, 0x7 ;  /* 0x0000007f00007811 */ /* 0x002fca00078e38ff */
[----:B------:R-:W-:-:S05]  /*a3a0*/  @P1 IMAD.HI.U32 R2, R0, c[0x0][0x2c8], RZ ;  /* 0x0000b20000021a27 */ /* 0x000fca00078e00ff */
[----:B------:R-:W-:-:S04]  /*a3b0*/  @P1 SHF.R.U32.HI R0, RZ, c[0x0][0x2cc], R2 ;  /* 0x0000b300ff001a19 */ /* 0x000fc80000011602 */
[----:B------:R-:W-:-:S04]  /*a3c0*/  IADD3 R0, R3, R0, RZ ;  /* 0x0000000003007210 */ /* 0x000fc80007ffe0ff */
[----:B------:R-:W-:Y:S01]  /*a3d0*/  IADD3 R2, R0, -c[0x0][0x324], RZ ;  /* 0x8000c90000027a10 */ /* 0x000fe20007ffe0ff */
[----:B------:R-:W-:Y:S05]  /*a3e0*/  @!P0 BRA `(.L_x_213) ;  /* 0x000000d000008947 */ /* 0x000fea0003800000 */
[----:B------:R-:W-:-:S13]  /*a3f0*/  ISETP.GT.AND P0, PT, R0, -0x1, PT ;  /* 0xffffffff0000780c */ /* 0x000fda0003f04270 */
[----:B------:R-:W-:Y:S05]  /*a400*/  @P0 BRA `(.L_x_214) ;  /* 0x0000006000000947 */ /* 0x000fea0003800000 */
[----:B------:R-:W-:Y:S02]  /*a410*/  ISETP.NE.AND P0, PT, R4, c[0x0][0x32c], PT ;  /* 0x0000cb0004007a0c */ /* 0x000fe40003f05270 */
[----:B------:R-:W-:-:S11]  /*a420*/  LOP3.LUT R0, RZ, R0, RZ, 0x33, !PT ;  /* 0x00000000ff007212 */ /* 0x000fd600078e33ff */
[----:B------:R-:W-:-:S05]  /*a430*/  @P0 IMAD.HI.U32 R3, R0, c[0x0][0x330], RZ ;  /* 0x0000cc0000030a27 */ /* 0x000fca00078e00ff */
[----:B------:R-:W-:-:S04]  /*a440*/  @P0 SHF.R.U32.HI R0, RZ, c[0x0][0x334], R3 ;  /* 0x0000cd00ff000a19 */ /* 0x000fc80000011603 */
[----:B------:R-:W-:Y:S01]  /*a450*/  LOP3.LUT R0, RZ, R0, RZ, 0x33, !PT ;  /* 0x00000000ff007212 */ /* 0x000fe200078e33ff */
[----:B------:R-:W-:Y:S05]  /*a460*/  BRA `(.L_x_215) ;  /* 0x0000003000007947 */ /* 0x000fea0003800000 */
.L_x_214:
[----:B------:R-:W-:-:S13]  /*a470*/  ISETP.NE.AND P0, PT, R4, c[0x0][0x32c], PT ;  /* 0x0000cb0004007a0c */ /* 0x000fda0003f05270 */
[----:B------:R-:W-:-:S05]  /*a480*/  @P0 IMAD.HI.U32 R3, R0, c[0x0][0x330], RZ ;  /* 0x0000cc0000030a27 */ /* 0x000fca00078e00ff */
[----:B------:R-:W-:-:S05]  /*a490*/  @P0 SHF.R.U32.HI R0, RZ, c[0x0][0x334], R3 ;  /* 0x0000cd00ff000a19 */ /* 0x000fca0000011603 */
.L_x_215:
[----:B------:R-:W-:-:S05]  /*a4a0*/  IMAD R0, R0, c[0x0][0x32c], RZ ;  /* 0x0000cb0000007a24 */ /* 0x000fca00078e02ff */
[----:B------:R-:W-:-:S03]  /*a4b0*/  IMNMX R2, R2, R0, !PT ;  /* 0x0000000002027217 */ /* 0x000fc60007800200 */
.L_x_213:
[----:B------:R-:W2:Y:S01]  /*a4c0*/  LDL R3, [R1+0x14] ;  /* 0x0000140001037983 */ /* 0x000ea20000100800 */
[----:B------:R-:W-:-:S05]  /*a4d0*/  IADD3 R2, R2, 0x2f, RZ ;  /* 0x0000002f02027810 */ /* 0x000fca0007ffe0ff */
[----:B------:R-:W-:-:S05]  /*a4e0*/  IMAD.HI R2, R2, 0x2aaaaaab, RZ ;  /* 0x2aaaaaab02027827 */ /* 0x000fca00078e02ff */
[----:B------:R-:W-:-:S04]  /*a4f0*/  SHF.R.U32.HI R0, RZ, 0x1f, R2 ;  /* 0x0000001fff007819 */ /* 0x000fc80000011602 */
[----:B------:R-:W-:-:S04]  /*a500*/  LEA.HI.SX32 R0, R2, R0, 0x1d ;  /* 0x0000000002007211 */ /* 0x000fc800078feaff */
[----:B--2---:R-:W-:-:S04]  /*a510*/  IMNMX R3, R3, R0, !PT ;  /* 0x0000000003037217 */ /* 0x004fc80007800200 */
[----:B------:R-:W-:Y:S01]  /*a520*/  ISETP.GE.AND P0, PT, R224, R3, PT ;  /* 0x00000003e000720c */ /* 0x000fe20003f06270 */
[----:B------:R1:W-:-:S12]  /*a530*/  STL [R1+0x20], R3 ;  /* 0x0000200301007387 */ /* 0x0003d80000100800 */
[----:B------:R-:W-:Y:S05]  /*a540*/  @!P0 BRA `(.L_x_216) ;  /* 0x0000327000008947 */ /* 0x000fea0003800000 */
[----:B------:R-:W2:Y:S01]  /*a550*/  LDL R8, [R1+0x2c] ;  /* 0x00002c0001087983 */ /* 0x000ea20000100800 */
[----:B-1----:R-:W-:-:S03]  /*a560*/  SHF.R.S32.HI R3, RZ, 0x1f, R227 ;  /* 0x0000001fff037819 */ /* 0x002fc600000114e3 */
[----:B------:R-:W3:Y:S01]  /*a570*/  LDL R5, [R1+0x28] ;  /* 0x0000280001057983 */ /* 0x000ee20000100800 */
[C---:B------:R-:W-:Y:S02]  /*a580*/  SHF.L.U64.HI R231, R227.reuse, 0x1, R3 ;  /* 0x00000001e3e77819 */ /* 0x040fe40000010203 */
[C---:B------:R-:W-:Y:S02]  /*a590*/  IADD3 R3, R227.reuse, 0x40, RZ ;  /* 0x00000040e3037810 */ /* 0x040fe40007ffe0ff */
[C---:B------:R-:W-:Y:S02]  /*a5a0*/  IADD3 R6, R227.reuse, 0x20, RZ ;  /* 0x00000020e3067810 */ /* 0x040fe40007ffe0ff */
[C---:B------:R-:W-:Y:S02]  /*a5b0*/  IADD3 R4, R227.reuse, 0x40, RZ ;  /* 0x00000040e3047810 */ /* 0x040fe40007ffe0ff */
[----:B------:R-:W-:Y:S02]  /*a5c0*/  SHF.R.S32.HI R3, RZ, 0x1f, R3 ;  /* 0x0000001fff037819 */ /* 0x000fe40000011403 */
[----:B------:R-:W-:-:S02]  /*a5d0*/  IADD3 R7, R227, 0x20, RZ ;  /* 0x00000020e3077810 */ /* 0x000fc40007ffe0ff */
[----:B------:R-:W-:Y:S02]  /*a5e0*/  SHF.R.S32.HI R6, RZ, 0x1f, R6 ;  /* 0x0000001fff067819 */ /* 0x000fe40000011406 */
[----:B------:R-:W-:Y:S02]  /*a5f0*/  LEA.HI R3, R3, R4, RZ, 0x3 ;  /* 0x0000000403037211 */ /* 0x000fe400078f18ff */
[----:B------:R-:W-:Y:S02]  /*a600*/  LEA.HI R6, R6, R7, RZ, 0x3 ;  /* 0x0000000706067211 */ /* 0x000fe400078f18ff */
[----:B------:R-:W-:Y:S02]  /*a610*/  LOP3.LUT R3, R3, 0xfffffff8, RZ, 0xc0, !PT ;  /* 0xfffffff803037812 */ /* 0x000fe400078ec0ff */
[----:B------:R-:W-:Y:S01]  /*a620*/  LOP3.LUT R6, R6, 0xfffffff8, RZ, 0xc0, !PT ;  /* 0xfffffff806067812 */ /* 0x000fe200078ec0ff */
[----:B------:R-:W-:Y:S02]  /*a630*/  IMAD.SHL.U32 R0, R227, 0x2, RZ ;  /* 0x00000002e3007824 */ /* 0x000fe400078e00ff */
[----:B------:R-:W-:-:S02]  /*a640*/  IMAD.SHL.U32 R226, R3, 0x2, RZ ;  /* 0x0000000203e27824 */ /* 0x000fc400078e00ff */
[C---:B------:R-:W-:Y:S01]  /*a650*/  IMAD.SHL.U32 R229, R6.reuse, 0x2, RZ ;  /* 0x0000000206e57824 */ /* 0x040fe200078e00ff */
[----:B--2---:R-:W-:Y:S02]  /*a660*/  SHF.L.U64.HI R230, R6, 0x1, R8 ;  /* 0x0000000106e67819 */ /* 0x004fe40000010208 */
[----:B---3--:R-:W-:Y:S02]  /*a670*/  SHF.L.U64.HI R228, R3, 0x1, R5 ;  /* 0x0000000103e47819 */ /* 0x008fe40000010205 */
.L_x_221:
[----:B------:R-:W2:Y:S01]  /*a680*/  LDL R0, [R1+0x14] ;  /* 0x0000140001007983 */ /* 0x000ea20000100800 */
[----:B------:R-:W-:Y:S04]  /*a690*/  DEPBAR.LE SB0, 0x0 ;  /* 0x000080000000791a */ /* 0x000fe80000000000 */
[----:B------:R-:W-:Y:S01]  /*a6a0*/  BAR.SYNC.DEFER_BLOCKING 0x0 ;  /* 0x0000000000007b1d */ /* 0x000fe20000010000 */
[----:B------:R-:W-:Y:S01]  /*a6b0*/  IMAD.MOV.U32 R101, RZ, RZ, R106 ;  /* 0x000000ffff657224 */ /* 0x000fe200078e006a */
[----:B------:R-:W-:Y:S01]  /*a6c0*/  MOV R102, R105 ;  /* 0x0000006900667202 */ /* 0x000fe20000000f00 */
[----:B------:R-:W-:Y:S03]  /*a6d0*/  IMAD.MOV.U32 R109, RZ, RZ, R104 ;  /* 0x000000ffff6d7224 */ /* 0x000fe600078e0068 */
        /* <DEDUP_REMOVED lines=51> */
.L_x_261:
        /* <DEDUP_REMOVED lines=18> */
.L_x_218:
[----:B------:R-:W-:Y:S05]  /*ab30*/  BSYNC B0 ;  /* 0x0000000000007941 */ /* 0x000fea0003800000 */
.L_x_217:
        /* <DEDUP_REMOVED lines=102> */
[----:B------:R-:W-:Y:S03]  /*b1a0*/  FMUL.FTZ R15, R15, c[0x0][0x320] ;  /* 0x0000c8000f0f7a20 */ /* 0x000fe60000410000 */
        /* <DEDUP_REMOVED lines=9> */
[----:B------:R-:W-:Y:S04]  /*b240*/  DEPBAR.LE SB0, 0x0 ;  /* 0x000080000000791a */ /* 0x000fe80000000000 */
[-C--:B----4-:R-:W-:Y:S04]  /*b250*/  HMMA.16816.F32 R20, R192, R4.reuse, R20 ;  /* 0x00000004c014723c */ /* 0x090fe80000001814 */
[----:B------:R4:W2:Y:S01]  /*b260*/  MUFU.TANH R111, R13 ;  /* 0x0000000d006f7308 */ /* 0x0008a20000002400 */
[----:B------:R-:W-:Y:S01]  /*b270*/  BAR.SYNC.DEFER_BLOCKING 0x0 ;  /* 0x0000000000007b1d */ /* 0x000fe20000010000 */
[----:B-1----:R-:W-:Y:S02]  /*b280*/  FMUL.FTZ R16, R18, c[0x0][0x320] ;  /* 0x0000c80012107a20 */ /* 0x002fe40000410000 */
[----:B------:R-:W-:Y:S01]  /*b290*/  FMUL.FTZ R18, R19, c[0x0][0x320] ;  /* 0x0000c80013127a20 */ /* 0x000fe20000410000 */
[C---:B------:R-:W-:Y:S05]  /*b2a0*/  HMMA.16816.F32 R24, R164.reuse, R4, R24 ;  /* 0x00000004a418723c */ /* 0x040fea0000001818 */
[----:B------:R4:W1:Y:S03]  /*b2b0*/  MUFU.TANH R171, R14 ;  /* 0x0000000e00ab7308 */ /* 0x0008660000002400 */
[-C--:B------:R-:W-:Y:S07]  /*b2c0*/  HMMA.16816.F32 R28, R164, R6.reuse, R28 ;  /* 0x00000006a41c723c */ /* 0x080fee000000181c */
[----:B------:R4:W1:Y:S01]  /*b2d0*/  MUFU.TANH R170, R15 ;  /* 0x0000000f00aa7308 */ /* 0x0008620000002400 */
        /* <DEDUP_REMOVED lines=8> */
[----:B------:R-:W1:Y:S01]  /*b360*/  MUFU.TANH R16, R16 ;  /* 0x0000001000107308 */ /* 0x000e620000002400 */
[----:B------:R-:W-:Y:S01]  /*b370*/  FMUL.FTZ R25, R25, c[0x0][0x320] ;  /* 0x0000c80019197a20 */ /* 0x000fe20000410000 */
[C---:B------:R-:W-:Y:S04]  /*b380*/  HMMA.16816.F32 R40, R164.reuse, R8, R40 ;  /* 0x00000008a428723c */ /* 0x040fe80000001828 */
[----:B------:R-:W-:Y:S02]  /*b390*/  FMUL.FTZ R26, R26, c[0x0][0x320] ;  /* 0x0000c8001a1a7a20 */ /* 0x000fe40000410000 */
[----:B------:R-:W-:Y:S02]  /*b3a0*/  FMUL.FTZ R27, R27, c[0x0][0x320] ;  /* 0x0000c8001b1b7a20 */ /* 0x000fe40000410000 */
[----:B------:R-:W1:Y:S01]  /*b3b0*/  MUFU.TANH R18, R18 ;  /* 0x0000001200127308 */ /* 0x000e620000002400 */
[-C--:B------:R-:W-:Y:S03]  /*b3c0*/  HMMA.16816.F32 R44, R164, R10.reuse, R44 ;  /* 0x0000000aa42c723c */ /* 0x080fe6000000182c */
[----:B------:R-:W-:Y:S02]  /*b3d0*/  FMUL.FTZ R28, R28, c[0x0][0x320] ;  /* 0x0000c8001c1c7a20 */ /* 0x000fe40000410000 */
[----:B------:R-:W-:Y:S02]  /*b3e0*/  FMUL.FTZ R29, R29, c[0x0][0x320] ;  /* 0x0000c8001d1d7a20 */ /* 0x000fe40000410000 */
[----:B------:R-:W-:Y:S01]  /*b3f0*/  FMUL.FTZ R30, R30, c[0x0][0x320] ;  /* 0x0000c8001e1e7a20 */ /* 0x000fe20000410000 */
[----:B------:R-:W-:Y:S01]  /*b400*/  HMMA.16816.F32 R48, R192, R10, R48 ;  /* 0x0000000ac030723c */ /* 0x000fe20000001830 */
[----:B------:R4:W1:Y:S03]  /*b410*/  MUFU.TANH R175, R20 ;  /* 0x0000001400af7308 */ /* 0x0008660000002400 */
[----:B------:R-:W-:Y:S02]  /*b420*/  FMUL.FTZ R31, R31, c[0x0][0x320] ;  /* 0x0000c8001f1f7a20 */ /* 0x000fe40000410000 */
[----:B------:R-:W-:Y:S02]  /*b430*/  FMUL.FTZ R32, R32, c[0x0][0x320] ;  /* 0x0000c80020207a20 */ /* 0x000fe40000410000 */
[----:B------:R-:W-:Y:S03]  /*b440*/  FMUL.FTZ R33, R33, c[0x0][0x320] ;  /* 0x0000c80021217a20 */ /* 0x000fe60000410000 */
        /* <DEDUP_REMOVED lines=48> */
[----:B------:R4:W1:Y:S01]  /*b750*/  MUFU.TANH R167, R51 ;  /* 0x0000003300a77308 */ /* 0x0008620000002400 */
[----:B------:R-:W-:-:S05]  /*b760*/  @!P0 BRA `(.L_x_220) ;  /* 0x0000043000008947 */ /* 0x000fca0003800000 */
[C---:B--23--:R-:W-:Y:S01]  /*b770*/  IADD3 R232, R227.reuse, 0x20, RZ ;  /* 0x00000020e3e87810 */ /* 0x04cfe20007ffe0ff */
[----:B------:R-:W2:Y:S01]  /*b780*/  LDL R2, [R1+0x24] ;  /* 0x0000240001027983 */ /* 0x000ea20000100800 */
[----:B------:R-:W-:Y:S01]  /*b790*/  ISETP.GE.AND P5, PT, R227, c[0x0][0x1d4], PT ;  /* 0x00007500e3007a0c */ /* 0x000fe20003fa6270 */
[----:B------:R-:W-:Y:S01]  /*b7a0*/  IMAD.MOV.U32 R103, RZ, RZ, c[0x0][0x2b8] ;  /* 0x0000ae00ff677624 */ /* 0x000fe200078e00ff */
[----:B------:R-:W-:Y:S01]  /*b7b0*/  ISETP.GE.AND P4, PT, R232, c[0x0][0x1d4], PT ;  /* 0x00007500e8007a0c */ /* 0x000fe20003f86270 */
[----:B------:R-:W3:Y:S01]  /*b7c0*/  LDL R3, [R1+0x18] ;  /* 0x0000180001037983 */ /* 0x000ee20000100800 */
[----:B------:R-:W-:Y:S02]  /*b7d0*/  IMAD.MOV.U32 R222, RZ, RZ, RZ ;  /* 0x000000ffffde7224 */ /* 0x000fe400078e00ff */
[----:B------:R-:W-:Y:S02]  /*b7e0*/  ISETP.NE.AND P2, PT, R103, 0x1, PT ;  /* 0x000000016700780c */ /* 0x000fe40003f45270 */
[----:B------:R-:W5:Y:S02]  /*b7f0*/  S2R R103, SR_TID.X ;  /* 0x0000000000677919 */ /* 0x000f640000002100 */
[----:B-----5:R-:W-:Y:S04]  /*b800*/  SHF.R.S32.HI R6, RZ, 0x1f, R103 ;  /* 0x0000001fff067819 */ /* 0x020fe80000011467 */
[----:B------:R-:W-:Y:S01]  /*b810*/  LEA.HI R6, R6, R103, RZ, 0x2 ;  /* 0x0000006706067211 */ /* 0x000fe200078f10ff */
[----:B------:R-:W-:Y:S03]  /*b820*/  IMAD.SHL.U32 R103, R227, 0x2, RZ ;  /* 0x00000002e3677824 */ /* 0x000fe600078e00ff */
[----:B------:R-:W-:Y:S01]  /*b830*/  SHF.R.S32.HI R6, RZ, 0x2, R6 ;  /* 0x00000002ff067819 */ /* 0x000fe20000011406 */
[----:B--2---:R-:W-:Y:S01]  /*b840*/  IMAD R2, R224, 0x30, R2 ;  /* 0x00000030e0027824 */ /* 0x004fe200078e0202 */
[----:B---3--:R-:W-:Y:S04]  /*b850*/  ISETP.GT.AND P1, PT, R3, 0x2f, PT ;  /* 0x0000002f0300780c */ /* 0x008fe80003f24270 */
[----:B------:R-:W-:Y:S05]  /*b860*/  IADD3 R2, R2, -0x30, R3 ;  /* 0xffffffd002027810 */ /* 0x000fea0007ffe003 */
[----:B------:R-:W-:Y:S04]  /*b870*/  @P2 IMAD.HI.U32 R3, R2, c[0x0][0x2bc], RZ ;  /* 0x0000af0002032a27 */ /* 0x000fe800078e00ff */
[----:B----4-:R-:W-:Y:S01]  /*b880*/  IMAD.MOV.U32 R0, RZ, RZ, R2 ;  /* 0x000000ffff007224 */ /* 0x010fe200078e0002 */
        /* <DEDUP_REMOVED lines=31> */
[-C--:B------:R-:W-:Y:S02]  /*ba80*/  @P1 IADD3 R10, P0, R0, R226.reuse, RZ ;  /* 0x000000e2000a1210 */ /* 0x080fe40007f1e0ff */
        /* <DEDUP_REMOVED lines=17> */
.L_x_220:
[----:B--234-:R-:W-:Y:S01]  /*bba0*/  FMNMX.FTZ R0, R162, R106, !PT ;  /* 0x0000006aa2007209 */ /* 0x01cfe20007810000 */
[----:B------:R-:W-:Y:S01]  /*bbb0*/  LDSM.16.MT88.4 R20, [R209+0x1880] ;  /* 0x00188000d114783b */ /* 0x000fe20000004200 */
[----:B------:R-:W-:Y:S02]  /*bbc0*/  FMNMX.FTZ R2, R173, R104, !PT ;  /* 0x00000068ad027209 */ /* 0x000fe40007810000 */
[----:B------:R-:W-:Y:S02]  /*bbd0*/  FMNMX.FTZ R106, R161, R0, !PT ;  /* 0x00000000a16a7209 */ /* 0x000fe40007810000 */
[----:B------:R-:W-:Y:S02]  /*bbe0*/  FMNMX.FTZ R0, R163, R105, !PT ;  /* 0x00000069a3007209 */ /* 0x000fe40007810000 */
[----:B------:R-:W-:Y:S01]  /*bbf0*/  FMNMX.FTZ R106, R110, R106, !PT ;  /* 0x0000006a6e6a7209 */ /* 0x000fe20007810000 */
[----:B------:R-:W-:Y:S01]  /*bc00*/  LDSM.16.MT88.4 R36, [R210+0x1880] ;  /* 0x00188000d224783b */ /* 0x000fe20000004200 */
[----:B------:R-:W-:Y:S02]  /*bc10*/  FMNMX.FTZ R0, R169, R0, !PT ;  /* 0x00000000a9007209 */ /* 0x000fe40007810000 */
[----:B-1----:R-:W-:Y:S02]  /*bc20*/  FMNMX.FTZ R106, R17, R106, !PT ;  /* 0x0000006a116a7209 */ /* 0x002fe40007810000 */
        /* <DEDUP_REMOVED lines=23> */
[----:B------:R-:W-:Y:S03]  /*bda0*/  FMNMX.FTZ R2, R184, R2, !PT ;  /* 0x00000002b8027209 */ /* 0x000fe60007810000 */
[----:B------:R-:W1:Y:S01]  /*bdb0*/  SHFL.BFLY PT, R105, R0, 0x2, 0x1f ;  /* 0x0c401f0000697f89 */ /* 0x000e6200000e0000 */
[----:B------:R-:W-:Y:S04]  /*bdc0*/  FMNMX.FTZ R2, R183, R2, !PT ;  /* 0x00000002b7027209 */ /* 0x000fe80007810000 */
[----:B------:R-:W-:Y:S04]  /*bdd0*/  FMNMX.FTZ R2, R187, R2, !PT ;  /* 0x00000002bb027209 */ /* 0x000fe80007810000 */
[----:B------:R-:W-:Y:S04]  /*bde0*/  FMNMX.FTZ R2, R188, R2, !PT ;  /* 0x00000002bc027209 */ /* 0x000fe80007810000 */
[----:B------:R-:W-:Y:S04]  /*bdf0*/  FMNMX.FTZ R2, R200, R2, !PT ;  /* 0x00000002c8027209 */ /* 0x000fe80007810000 */
[----:B------:R-:W-:Y:S04]  /*be00*/  FMNMX.FTZ R2, R199, R2, !PT ;  /* 0x00000002c7027209 */ /* 0x000fe80007810000 */
[----:B------:R-:W-:Y:S02]  /*be10*/  FMNMX.FTZ R2, R192, R2, !PT ;  /* 0x00000002c0027209 */ /* 0x000fe40007810000 */
[----:B-1----:R-:W-:Y:S02]  /*be20*/  FMNMX.FTZ R105, R0, R105, !PT ;  /* 0x0000006900697209 */ /* 0x002fe40007810000 */
[----:B------:R-:W-:Y:S02]  /*be30*/  FMNMX.FTZ R106, R106, R3, !PT ;  /* 0x000000036a6a7209 */ /* 0x000fe40007810000 */
[----:B------:R-:W-:Y:S01]  /*be40*/  FMNMX.FTZ R3, R168, R100, !PT ;  /* 0x00000064a8037209 */ /* 0x000fe20007810000 */
[----:B------:R-:W1:Y:S01]  /*be50*/  SHFL.BFLY PT, R5, R105, 0x1, 0x1f ;  /* 0x0c201f0069057f89 */ /* 0x000e6200000e0000 */
[----:B------:R-:W-:Y:S02]  /*be60*/  FMNMX.FTZ R2, R193, R2, !PT ;  /* 0x00000002c1027209 */ /* 0x000fe40007810000 */
[----:B------:R-:W-:Y:S04]  /*be70*/  FMNMX.FTZ R0, R174, R3, !PT ;  /* 0x00000003ae007209 */ /* 0x000fe80007810000 */
[----:B------:R-:W-:Y:S01]  /*be80*/  FMNMX.FTZ R0, R171, R0, !PT ;  /* 0x00000000ab007209 */ /* 0x000fe20007810000 */
[----:B------:R-:W2:Y:S03]  /*be90*/  SHFL.BFLY PT, R4, R106, 0x1, 0x1f ;  /* 0x0c201f006a047f89 */ /* 0x000ea600000e0000 */
[----:B------:R-:W-:Y:S04]  /*bea0*/  FMNMX.FTZ R0, R170, R0, !PT ;  /* 0x00000000aa007209 */ /* 0x000fe80007810000 */
[----:B------:R-:W-:Y:S01]  /*beb0*/  FMNMX.FTZ R0, R185, R0, !PT ;  /* 0x00000000b9007209 */ /* 0x000fe20007810000 */
[----:B------:R-:W3:Y:S03]  /*bec0*/  SHFL.BFLY PT, R104, R2, 0x2, 0x1f ;  /* 0x0c401f0002687f89 */ /* 0x000ee600000e0000 */
[----:B------:R-:W-:Y:S04]  /*bed0*/  FMNMX.FTZ R0, R186, R0, !PT ;  /* 0x00000000ba007209 */ /* 0x000fe80007810000 */
[----:B------:R-:W-:Y:S02]  /*bee0*/  FMNMX.FTZ R0, R189, R0, !PT ;  /* 0x00000000bd007209 */ /* 0x000fe40007810000 */
[----:B-1----:R-:W-:Y:S02]  /*bef0*/  FMNMX.FTZ R105, R105, R5, !PT ;  /* 0x0000000569697209 */ /* 0x002fe40007810000 */
[----:B------:R-:W-:Y:S04]  /*bf00*/  FMNMX.FTZ R3, R190, R0, !PT ;  /* 0x00000000be037209 */ /* 0x000fe80007810000 */
[----:B------:R-:W-:Y:S02]  /*bf10*/  FMNMX.FTZ R3, R201, R3, !PT ;  /* 0x00000003c9037209 */ /* 0x000fe40007810000 */
[----:B--2---:R-:W-:Y:S05]  /*bf20*/  FMNMX.FTZ R106, R106, R4, !PT ;  /* 0x000000046a6a7209 */ /* 0x004fea0007810000 */
[----:B------:R-:W-:Y:S01]  /*bf30*/  FADD.FTZ R0, -R106, R101 ;  /* 0x000000656a007221 */ /* 0x000fe20000010100 */
[----:B---3--:R-:W-:Y:S03]  /*bf40*/  FMNMX.FTZ R104, R2, R104, !PT ;  /* 0x0000006802687209 */ /* 0x008fe60007810000 */
[----:B------:R-:W-:Y:S01]  /*bf50*/  FMUL.FTZ R2, R0, c[0x0][0x2d0] ;  /* 0x0000b40000027a20 */ /* 0x000fe20000410000 */
[----:B------:R-:W-:Y:S01]  /*bf60*/  FMNMX.FTZ R0, R202, R3, !PT ;  /* 0x00000003ca007209 */ /* 0x000fe20007810000 */
[----:B------:R-:W1:Y:S02]  /*bf70*/  SHFL.BFLY PT, R6, R104, 0x1, 0x1f ;  /* 0x0c201f0068067f89 */ /* 0x000e6400000e0000 */
[----:B------:R2:W3:Y:S01]  /*bf80*/  MUFU.EX2 R103, R2 ;  /* 0x0000000200677308 */ /* 0x0004e20000000800 */
[----:B------:R-:W-:Y:S04]  /*bf90*/  FMNMX.FTZ R0, R107, R0, !PT ;  /* 0x000000006b007209 */ /* 0x000fe80007810000 */
[----:B------:R-:W-:Y:S05]  /*bfa0*/  FMNMX.FTZ R0, R108, R0, !PT ;  /* 0x000000006c007209 */ /* 0x000fea0007810000 */
[----:B------:R-:W4:Y:S01]  /*bfb0*/  SHFL.BFLY PT, R3, R0, 0x2, 0x1f ;  /* 0x0c401f0000037f89 */ /* 0x000f2200000e0000 */
[----:B-1----:R-:W-:Y:S01]  /*bfc0*/  FMNMX.FTZ R104, R104, R6, !PT ;  /* 0x0000000668687209 */ /* 0x002fe20007810000 */
[----:B--2---:R-:W-:Y:S02]  /*bfd0*/  FADD.FTZ R2, -R105, R102 ;  /* 0x0000006669027221 */ /* 0x004fe40000010100 */
[C---:B---3--:R-:W-:Y:S02]  /*bfe0*/  FMUL.FTZ R5, R103.reuse, R113 ;  /* 0x0000007167057220 */ /* 0x048fe40000410000 */
[----:B------:R-:W-:Y:S02]  /*bff0*/  FMUL.FTZ R2, R2, c[0x0][0x2d0] ;  /* 0x0000b40002027a20 */ /* 0x000fe40000410000 */
[C---:B------:R-:W-:Y:S02]  /*c000*/  FMUL.FTZ R32, R103.reuse, R140 ;  /* 0x0000008c67207220 */ /* 0x040fe40000410000 */
[----:B------:R1:W2:Y:S01]  /*c010*/  MUFU.EX2 R102, R2 ;  /* 0x0000000200667308 */ /* 0x0002a20000000800 */
[C---:B------:R-:W-:Y:S01]  /*c020*/  FMUL.FTZ R33, R103.reuse, R141 ;  /* 0x0000008d67217220 */ /* 0x040fe20000410000 */
[----:B----4-:R-:W-:Y:S01]  /*c030*/  FMNMX.FTZ R0, R0, R3, !PT ;  /* 0x0000000300007209 */ /* 0x010fe20007810000 */
        /* <DEDUP_REMOVED lines=10> */
[----:B------:R-:W-:Y:S02]  /*c0e0*/  FMUL.FTZ R85, R103, R85 ;  /* 0x0000005567557220 */ /* 0x000fe40000410000 */
[----:B-1----:R-:W-:Y:S02]  /*c0f0*/  FADD.FTZ R2, -R104, R109 ;  /* 0x0000006d68027221 */ /* 0x002fe40000010100 */
[----:B------:R-:W-:Y:S02]  /*c100*/  FMUL.FTZ R109, R106, c[0x0][0x2d0] ;  /* 0x0000b4006a6d7a20 */ /* 0x000fe40000410000 */
[----:B------:R-:W-:Y:S02]  /*c110*/  FMUL.FTZ R2, R2, c[0x0][0x2d0] ;  /* 0x0000b40002027a20 */ /* 0x000fe40000410000 */
[--C-:B------:R-:W-:Y:S02]  /*c120*/  FFMA.FTZ R4, R162, c[0x0][0x2d0], -R109.reuse ;  /* 0x0000b400a2047a23 */ /* 0x100fe4000001086d */
[----:B------:R1:W3:Y:S01]  /*c130*/  MUFU.EX2 R101, R2 ;  /* 0x0000000200657308 */ /* 0x0002e20000000800 */
[C---:B--2---:R-:W-:Y:S02]  /*c140*/  FMUL.FTZ R6, R102.reuse, R114 ;  /* 0x0000007266067220 */ /* 0x044fe40000410000 */
[C---:B------:R-:W-:Y:S02]  /*c150*/  FMUL.FTZ R7, R102.reuse, R115 ;  /* 0x0000007366077220 */ /* 0x040fe40000410000 */
[----:B------:R-:W-:Y:S02]  /*c160*/  FMUL.FTZ R19, R102, R127 ;  /* 0x0000007f66137220 */ /* 0x000fe40000410000 */
[--C-:B------:R-:W-:Y:S02]  /*c170*/  FFMA.FTZ R40, R176, c[0x0][0x2d0], -R109.reuse ;  /* 0x0000b400b0287a23 */ /* 0x100fe4000001086d */
[C---:B------:R-:W-:Y:S01]  /*c180*/  FMUL.FTZ R34, R102.reuse, R142 ;  /* 0x0000008e66227220 */ /* 0x040fe20000410000 */
[----:B------:R-:W-:Y:S01]  /*c190*/  MUFU.EX2 R252, R4 ;  /* 0x0000000400fc7308 */ /* 0x000fe20000000800 */
[C---:B------:R-:W-:Y:S02]  /*c1a0*/  FMUL.FTZ R35, R102.reuse, R143 ;  /* 0x0000008f66237220 */ /* 0x040fe40000410000 */
[C---:B------:R-:W-:Y:S01]  /*c1b0*/  FMUL.FTZ R50, R102.reuse, R158 ;  /* 0x0000009e66327220 */ /* 0x040fe20000410000 */
[----:B------:R-:W-:Y:S01]  /*c1c0*/  LDSM.16.MT88.4 R140, [R210+0x2080] ;  /* 0x00208000d28c783b */ /* 0x000fe20000004200 */
[C---:B------:R-:W-:Y:S02]  /*c1d0*/  FMUL.FTZ R51, R102.reuse, R159 ;  /* 0x0000009f66337220 */ /* 0x040fe40000410000 */
[C---:B------:R-:W-:Y:S02]  /*c1e0*/  FMUL.FTZ R54, R102.reuse, R54 ;  /* 0x0000003666367220 */ /* 0x040fe40000410000 */
[C---:B------:R-:W-:Y:S01]  /*c1f0*/  FMUL.FTZ R55, R102.reuse, R55 ;  /* 0x0000003766377220 */ /* 0x040fe20000410000 */
[----:B------:R2:W-:Y:S01]  /*c200*/  MUFU.EX2 R236, R40 ;  /* 0x0000002800ec7308 */ /* 0x0005e20000000800 */
[C---:B------:R-:W-:Y:S02]  /*c210*/  FMUL.FTZ R66, R102.reuse, R66 ;  /* 0x0000004266427220 */ /* 0x040fe40000410000 */
[----:B------:R-:W-:Y:S02]  /*c220*/  FMUL.FTZ R67, R102, R67 ;  /* 0x0000004366437220 */ /* 0x000fe40000410000 */
[----:B-1----:R-:W-:Y:S02]  /*c230*/  FFMA.FTZ R2, R161, c[0x0][0x2d0], -R109 ;  /* 0x0000b400a1027a23 */ /* 0x002fe4000001086d */
[----:B------:R-:W-:Y:S02]  /*c240*/  FMUL.FTZ R161, R105, c[0x0][0x2d0] ;  /* 0x0000b40069a17a20 */ /* 0x000fe40000410000 */
[----:B---3--:R-:W-:Y:S01]  /*c250*/  FMUL.FTZ R8, R101, R116 ;  /* 0x0000007465087220 */ /* 0x008fe20000410000 */
[----:B------:R1:W-:Y:S01]  /*c260*/  MUFU.EX2 R162, R2 ;  /* 0x0000000200a27308 */ /* 0x0003e20000000800 */
[--C-:B------:R-:W-:Y:S02]  /*c270*/  FFMA.FTZ R3, R169, c[0x0][0x2d0], -R161.reuse ;  /* 0x0000b400a9037a23 */ /* 0x100fe400000108a1 */
[C---:B------:R-:W-:Y:S02]  /*c280*/  FMUL.FTZ R9, R101.reuse, R117 ;  /* 0x0000007565097220 */ /* 0x040fe40000410000 */
[C---:B------:R-:W-:Y:S02]  /*c290*/  FMUL.FTZ R12, R101.reuse, R120 ;  /* 0x00000078650c7220 */ /* 0x040fe40000410000 */
[C---:B------:R-:W-:Y:S02]  /*c2a0*/  FMUL.FTZ R13, R101.reuse, R121 ;  /* 0x00000079650d7220 */ /* 0x040fe40000410000 */
[C---:B------:R-:W-:Y:S01]  /*c2b0*/  FMUL.FTZ R24, R101.reuse, R132 ;  /* 0x0000008465187220 */ /* 0x040fe20000410000 */
[----:B------:R3:W-:Y:S01]  /*c2c0*/  MUFU.EX2 R249, R3 ;  /* 0x0000000300f97308 */ /* 0x0007e20000000800 */
[C---:B------:R-:W-:Y:S02]  /*c2d0*/  FMUL.FTZ R25, R101.reuse, R133 ;  /* 0x0000008565197220 */ /* 0x040fe40000410000 */
[C---:B------:R-:W-:Y:S02]  /*c2e0*/  FMUL.FTZ R28, R101.reuse, R136 ;  /* 0x00000088651c7220 */ /* 0x040fe40000410000 */
[----:B------:R-:W-:Y:S02]  /*c2f0*/  FMUL.FTZ R29, R101, R137 ;  /* 0x00000089651d7220 */ /* 0x000fe40000410000 */
[--C-:B------:R-:W-:Y:S02]  /*c300*/  FFMA.FTZ R44, R179, c[0x0][0x2d0], -R161.reuse ;  /* 0x0000b400b32c7a23 */ /* 0x100fe400000108a1 */
[--C-:B------:R-:W-:Y:S02]  /*c310*/  FFMA.FTZ R48, R181, c[0x0][0x2d0], -R161.reuse ;  /* 0x0000b400b5307a23 */ /* 0x100fe400000108a1 */
[----:B------:R4:W-:Y:S01]  /*c320*/  MUFU.EX2 R235, R44 ;  /* 0x0000002c00eb7308 */ /* 0x0009e20000000800 */
[----:B--2---:R-:W-:Y:S02]  /*c330*/  FMUL.FTZ R40, R101, R148 ;  /* 0x0000009465287220 */ /* 0x004fe40000410000 */
[----:B-1----:R-:W-:Y:S02]  /*c340*/  FFMA.FTZ R2, R163, c[0x0][0x2d0], -R161 ;  /* 0x0000b400a3027a23 */ /* 0x002fe400000108a1 */
[C---:B------:R-:W-:Y:S02]  /*c350*/  FMUL.FTZ R41, R101.reuse, R149 ;  /* 0x0000009565297220 */ /* 0x040fe40000410000 */
[C---:B------:R-:W-:Y:S02]  /*c360*/  FMUL.FTZ R45, R101.reuse, R153 ;  /* 0x00000099652d7220 */ /* 0x040fe40000410000 */
[C---:B------:R-:W-:Y:S01]  /*c370*/  FMUL.FTZ R56, R101.reuse, R56 ;  /* 0x0000003865387220 */ /* 0x040fe20000410000 */
[----:B------:R1:W2:Y:S01]  /*c380*/  MUFU.EX2 R248, R2 ;  /* 0x0000000200f87308 */ /* 0x0002a20000000800 */
[C---:B------:R-:W-:Y:S02]  /*c390*/  FMUL.FTZ R57, R101.reuse, R57 ;  /* 0x0000003965397220 */ /* 0x040fe40000410000 */
[--C-:B---3--:R-:W-:Y:S02]  /*c3a0*/  FFMA.FTZ R3, R110, c[0x0][0x2d0], -R109.reuse ;  /* 0x0000b4006e037a23 */ /* 0x108fe4000001086d */
[----:B------:R-:W-:Y:S02]  /*c3b0*/  FMUL.FTZ R110, R104, c[0x0][0x2d0] ;  /* 0x0000b400686e7a20 */ /* 0x000fe40000410000 */
[C---:B------:R-:W-:Y:S02]  /*c3c0*/  FMUL.FTZ R60, R101.reuse, R60 ;  /* 0x0000003c653c7220 */ /* 0x040fe40000410000 */
[C---:B------:R-:W-:Y:S01]  /*c3d0*/  FMUL.FTZ R61, R101.reuse, R61 ;  /* 0x0000003d653d7220 */ /* 0x040fe20000410000 */
[----:B------:R3:W-:Y:S01]  /*c3e0*/  MUFU.EX2 R250, R3 ;  /* 0x0000000300fa7308 */ /* 0x0007e20000000800 */
[C---:B------:R-:W-:Y:S02]  /*c3f0*/  FMUL.FTZ R70, R102.reuse, R70 ;  /* 0x0000004666467220 */ /* 0x040fe40000410000 */
[C---:B------:R-:W-:Y:S02]  /*c400*/  FMUL.FTZ R71, R102.reuse, R71 ;  /* 0x0000004766477220 */ /* 0x040fe40000410000 */
[C---:B----4-:R-:W-:Y:S02]  /*c410*/  FMUL.FTZ R44, R101.reuse, R152 ;  /* 0x00000098652c7220 */ /* 0x050fe40000410000 */
[C---:B------:R-:W-:Y:S02]  /*c420*/  FMUL.FTZ R72, R101.reuse, R72 ;  /* 0x0000004865487220 */ /* 0x040fe40000410000 */
[C---:B------:R-:W-:Y:S01]  /*c430*/  FMUL.FTZ R73, R101.reuse, R73 ;  /* 0x0000004965497220 */ /* 0x040fe20000410000 */
[----:B------:R4:W-:Y:S01]  /*c440*/  MUFU.EX2 R234, R48 ;  /* 0x0000003000ea7308 */ /* 0x0009e20000000800 */
[C---:B------:R-:W-:Y:S02]  /*c450*/  FMUL.FTZ R76, R101.reuse, R76 ;  /* 0x0000004c654c7220 */ /* 0x040fe40000410000 */
[----:B------:R-:W-:Y:S01]  /*c460*/  FMUL.FTZ R77, R101, R77 ;  /* 0x0000004d654d7220 */ /* 0x000fe20000410000 */
[----:B-1----:R-:W1:Y:S01]  /*c470*/  SHFL.BFLY PT, R2, R0, 0x1, 0x1f ;  /* 0x0c201f0000027f89 */ /* 0x002e6200000e0000 */
[----:B--2---:R-:W-:Y:S01]  /*c480*/  F2FP.PACK_AB R113, R249, R248 ;  /* 0x000000f8f971723e */ /* 0x004fe200000000ff */
[C---:B------:R-:W-:Y:S02]  /*c490*/  FMUL.FTZ R82, R102.reuse, R82 ;  /* 0x0000005266527220 */ /* 0x040fe40000410000 */
[C---:B------:R-:W-:Y:S02]  /*c4a0*/  FMUL.FTZ R83, R102.reuse, R83 ;  /* 0x0000005366537220 */ /* 0x040fe40000410000 */
[C---:B------:R-:W-:Y:S02]  /*c4b0*/  FMUL.FTZ R86, R102.reuse, R86 ;  /* 0x0000005666567220 */ /* 0x040fe40000410000 */
[----:B------:R-:W-:Y:S02]  /*c4c0*/  FMUL.FTZ R87, R102, R87 ;  /* 0x0000005766577220 */ /* 0x000fe40000410000 */
[----:B---3--:R-:W-:Y:S02]  /*c4d0*/  FFMA.FTZ R3, R17, c[0x0][0x2d0], -R109 ;  /* 0x0000b40011037a23 */ /* 0x008fe4000001086d */
[----:B------:R-:W-:Y:S02]  /*c4e0*/  FMUL.FTZ R17, R103, R125 ;  /* 0x0000007d67117220 */ /* 0x000fe40000410000 */
[----:B------:R2:W3:Y:S01]  /*c4f0*/  MUFU.EX2 R251, R3 ;  /* 0x0000000300fb7308 */ /* 0x0004e20000000800 */
[C---:B------:R-:W-:Y:S02]  /*c500*/  FMUL.FTZ R88, R101.reuse, R88 ;  /* 0x0000005865587220 */ /* 0x040fe40000410000 */
[C---:B------:R-:W-:Y:S02]  /*c510*/  FMUL.FTZ R89, R101.reuse, R89 ;  /* 0x0000005965597220 */ /* 0x040fe40000410000 */
[----:B------:R-:W-:Y:S02]  /*c520*/  FMUL.FTZ R92, R101, R92 ;  /* 0x0000005c655c7220 */ /* 0x000fe40000410000 */
[----:B----4-:R-:W-:Y:S02]  /*c530*/  FMUL.FTZ R48, R103, R156 ;  /* 0x0000009c67307220 */ /* 0x010fe40000410000 */
[----:B------:R-:W-:Y:S01]  /*c540*/  LDSM.16.MT88.4 R156, [R209+0x2c80] ;  /* 0x002c8000d19c783b */ /* 0x000fe20000004200 */
[----:B-1----:R-:W-:Y:S01]  /*c550*/  FMNMX.FTZ R2, R0, R2, !PT ;  /* 0x0000000200027209 */ /* 0x002fe20007810000 */
[--C-:B------:R-:W-:Y:S02]  /*c560*/  FFMA.FTZ R0, R18, c[0x0][0x2d0], -R161.reuse ;  /* 0x0000b40012007a23 */ /* 0x100fe400000108a1 */
[C---:B------:R-:W-:Y:S02]  /*c570*/  FMUL.FTZ R18, R102.reuse, R126 ;  /* 0x0000007e66127220 */ /* 0x040fe40000410000 */
[----:B------:R1:W-:Y:S01]  /*c580*/  MUFU.EX2 R246, R0 ;  /* 0x0000000000f67308 */ /* 0x0003e20000000800 */
[----:B------:R-:W-:Y:S02]  /*c590*/  FMUL.FTZ R93, R101, R93 ;  /* 0x0000005d655d7220 */ /* 0x000fe40000410000 */
[C---:B------:R-:W-:Y:S02]  /*c5a0*/  FMUL.FTZ R96, R103.reuse, R96 ;  /* 0x0000006067607220 */ /* 0x040fe40000410000 */
[----:B------:R-:W-:Y:S02]  /*c5b0*/  FMUL.FTZ R97, R103, R97 ;  /* 0x0000006167617220 */ /* 0x000fe40000410000 */
[----:B------:R-:W-:Y:S02]  /*c5c0*/  FMUL.FTZ R98, R102, R98 ;  /* 0x0000006266627220 */ /* 0x000fe40000410000 */
[----:B--2---:R-:W-:Y:S01]  /*c5d0*/  FFMA.FTZ R3, R16, c[0x0][0x2d0], -R161 ;  /* 0x0000b40010037a23 */ /* 0x004fe200000108a1 */
[----:B---3--:R-:W-:Y:S01]  /*c5e0*/  F2FP.PACK_AB R114, R251, R250 ;  /* 0x000000fafb72723e */ /* 0x008fe200000000ff */
[----:B------:R-:W-:Y:S02]  /*c5f0*/  FMUL.FTZ R16, R103, R124 ;  /* 0x0000007c67107220 */ /* 0x000fe40000410000 */
[----:B------:R2:W3:Y:S01]  /*c600*/  MUFU.EX2 R247, R3 ;  /* 0x0000000300f77308 */ /* 0x0004e20000000800 */
[----:B------:R-:W-:Y:S01]  /*c610*/  LDSM.16.MT88.4 R124, [R210+0x2480] ;  /* 0x00248000d27c783b */ /* 0x000fe20000004200 */
[----:B------:R-:W-:Y:S02]  /*c620*/  FMUL.FTZ R99, R102, R99 ;  /* 0x0000006366637220 */ /* 0x000fe40000410000 */
[----:B-1----:R-:W-:Y:S02]  /*c630*/  FADD.FTZ R0, -R2, R100 ;  /* 0x0000006402007221 */ /* 0x002fe40000010100 */
[--C-:B------:R-:W-:Y:S02]  /*c640*/  FFMA.FTZ R100, R178, c[0x0][0x2d0], -R109.reuse ;  /* 0x0000b400b2647a23 */ /* 0x100fe4000001086d */
[----:B------:R-:W-:Y:S02]  /*c650*/  FMUL.FTZ R0, R0, c[0x0][0x2d0] ;  /* 0x0000b40000007a20 */ /* 0x000fe40000410000 */
[----:B------:R1:W-:Y:S01]  /*c660*/  MUFU.EX2 R233, R100 ;  /* 0x0000006400e97308 */ /* 0x0003e20000000800 */
[--C-:B--2---:R-:W-:Y:S01]  /*c670*/  FFMA.FTZ R3, R173, c[0x0][0x2d0], -R110.reuse ;  /* 0x0000b400ad037a23 */ /* 0x104fe2000001086e */
[----:B---3--:R-:W-:Y:S08]  /*c680*/  F2FP.PACK_AB R115, R246, R247 ;  /* 0x000000f7f673723e */ /* 0x008ff000000000ff */
[----:B------:R-:W2:Y:S10]  /*c690*/  MUFU.EX2 R0, R0 ;  /* 0x0000000000007308 */ /* 0x000eb40000000800 */
[----:B------:R3:W-:Y:S01]  /*c6a0*/  MUFU.EX2 R242, R3 ;  /* 0x0000000300f27308 */ /* 0x0007e20000000800 */
[----:B-1----:R-:W-:Y:S09]  /*c6b0*/  FFMA.FTZ R100, R177, c[0x0][0x2d0], -R109 ;  /* 0x0000b400b1647a23 */ /* 0x002ff2000001086d */
[----:B------:R1:W-:Y:S01]  /*c6c0*/  MUFU.EX2 R232, R100 ;  /* 0x0000006400e87308 */ /* 0x0003e20000000800 */
[C---:B--2---:R-:W-:Y:S02]  /*c6d0*/  FMUL.FTZ R10, R0.reuse, R118 ;  /* 0x00000076000a7220 */ /* 0x044fe40000410000 */
[C---:B------:R-:W-:Y:S02]  /*c6e0*/  FMUL.FTZ R11, R0.reuse, R119 ;  /* 0x00000077000b7220 */ /* 0x040fe40000410000 */
[C---:B------:R-:W-:Y:S02]  /*c6f0*/  FMUL.FTZ R14, R0.reuse, R122 ;  /* 0x0000007a000e7220 */ /* 0x040fe40000410000 */
[C---:B------:R-:W-:Y:S02]  /*c700*/  FMUL.FTZ R15, R0.reuse, R123 ;  /* 0x0000007b000f7220 */ /* 0x040fe40000410000 */
[----:B------:R-:W-:Y:S01]  /*c710*/  FMUL.FTZ R26, R0, R134 ;  /* 0x00000086001a7220 */ /* 0x000fe20000410000 */
[----:B------:R-:W2:Y:S01]  /*c720*/  LDSM.16.MT88.4 R120, [R209+0x2480] ;  /* 0x00248000d178783b */ /* 0x000ea20000004200 */
[--C-:B---3--:R-:W-:Y:S02]  /*c730*/  FFMA.FTZ R3, R172, c[0x0][0x2d0], -R110.reuse ;  /* 0x0000b400ac037a23 */ /* 0x108fe4000001086e */
[C---:B------:R-:W-:Y:S02]  /*c740*/  FMUL.FTZ R27, R0.reuse, R135 ;  /* 0x00000087001b7220 */ /* 0x040fe40000410000 */
[----:B------:R3:W4:Y:S01]  /*c750*/  MUFU.EX2 R243, R3 ;  /* 0x0000000300f37308 */ /* 0x0007220000000800 */
[C---:B------:R-:W-:Y:S02]  /*c760*/  FMUL.FTZ R30, R0.reuse, R138 ;  /* 0x0000008a001e7220 */ /* 0x040fe40000410000 */
[C---:B------:R-:W-:Y:S01]  /*c770*/  FMUL.FTZ R31, R0.reuse, R139 ;  /* 0x0000008b001f7220 */ /* 0x040fe20000410000 */
[----:B------:R-:W-:Y:S01]  /*c780*/  LDSM.16.MT88.4 R132, [R209+0x2080] ;  /* 0x00208000d184783b */ /* 0x000fe20000004200 */
[----:B------:R-:W-:Y:S02]  /*c790*/  FMUL.FTZ R42, R0, R150 ;  /* 0x00000096002a7220 */ /* 0x000fe40000410000 */
[--C-:B-1----:R-:W-:Y:S02]  /*c7a0*/  FFMA.FTZ R100, R180, c[0x0][0x2d0], -R161.reuse ;  /* 0x0000b400b4647a23 */ /* 0x102fe400000108a1 */
[C---:B------:R-:W-:Y:S02]  /*c7b0*/  FMUL.FTZ R43, R0.reuse, R151 ;  /* 0x00000097002b7220 */ /* 0x040fe40000410000 */
[----:B------:R1:W-:Y:S01]  /*c7c0*/  MUFU.EX2 R207, R100 ;  /* 0x0000006400cf7308 */ /* 0x0003e20000000800 */
[C---:B------:R-:W-:Y:S02]  /*c7d0*/  FMUL.FTZ R46, R0.reuse, R154 ;  /* 0x0000009a002e7220 */ /* 0x040fe40000410000 */
[C---:B------:R-:W-:Y:S02]  /*c7e0*/  FMUL.FTZ R47, R0.reuse, R155 ;  /* 0x0000009b002f7220 */ /* 0x040fe40000410000 */
[C---:B------:R-:W-:Y:S02]  /*c7f0*/  FMUL.FTZ R58, R0.reuse, R58 ;  /* 0x0000003a003a7220 */ /* 0x040fe40000410000 */
[C---:B------:R-:W-:Y:S02]  /*c800*/  FMUL.FTZ R59, R0.reuse, R59 ;  /* 0x0000003b003b7220 */ /* 0x040fe40000410000 */
[C---:B------:R-:W-:Y:S02]  /*c810*/  FMUL.FTZ R62, R0.reuse, R62 ;  /* 0x0000003e003e7220 */ /* 0x040fe40000410000 */
[----:B------:R-:W-:Y:S02]  /*c820*/  FMUL.FTZ R63, R0, R63 ;  /* 0x0000003f003f7220 */ /* 0x000fe40000410000 */
[--C-:B---3--:R-:W-:Y:S01]  /*c830*/  FFMA.FTZ R3, R160, c[0x0][0x2d0], -R110.reuse ;  /* 0x0000b400a0037a23 */ /* 0x108fe2000001086e */
[----:B----4-:R-:W-:Y:S01]  /*c840*/  F2FP.PACK_AB R116, R243, R242 ;  /* 0x000000f2f374723e */ /* 0x010fe200000000ff */
[C---:B------:R-:W-:Y:S02]  /*c850*/  FMUL.FTZ R74, R0.reuse, R74 ;  /* 0x0000004a004a7220 */ /* 0x040fe40000410000 */
[----:B------:R3:W-:Y:S01]  /*c860*/  MUFU.EX2 R244, R3 ;  /* 0x0000000300f47308 */ /* 0x0007e20000000800 */
[C---:B------:R-:W-:Y:S02]  /*c870*/  FMUL.FTZ R75, R0.reuse, R75 ;  /* 0x0000004b004b7220 */ /* 0x040fe40000410000 */
[C---:B------:R-:W-:Y:S02]  /*c880*/  FMUL.FTZ R78, R0.reuse, R78 ;  /* 0x0000004e004e7220 */ /* 0x040fe40000410000 */
[----:B------:R-:W-:Y:S02]  /*c890*/  FMUL.FTZ R79, R0, R79 ;  /* 0x0000004f004f7220 */ /* 0x000fe40000410000 */
[----:B-1----:R-:W-:Y:S02]  /*c8a0*/  FFMA.FTZ R100, R182, c[0x0][0x2d0], -R161 ;  /* 0x0000b400b6647a23 */ /* 0x002fe400000108a1 */
[C---:B------:R-:W-:Y:S02]  /*c8b0*/  FMUL.FTZ R90, R0.reuse, R90 ;  /* 0x0000005a005a7220 */ /* 0x040fe40000410000 */
[----:B------:R1:W-:Y:S01]  /*c8c0*/  MUFU.EX2 R206, R100 ;  /* 0x0000006400ce7308 */ /* 0x0003e20000000800 */
[C---:B------:R-:W-:Y:S02]  /*c8d0*/  FMUL.FTZ R91, R0.reuse, R91 ;  /* 0x0000005b005b7220 */ /* 0x040fe40000410000 */
[C---:B------:R-:W-:Y:S02]  /*c8e0*/  FMUL.FTZ R94, R0.reuse, R94 ;  /* 0x0000005e005e7220 */ /* 0x040fe40000410000 */
[----:B------:R-:W-:Y:S02]  /*c8f0*/  FMUL.FTZ R95, R0, R95 ;  /* 0x0000005f005f7220 */ /* 0x000fe40000410000 */
[--C-:B---3--:R-:W-:Y:S04]  /*c900*/  FFMA.FTZ R3, R111, c[0x0][0x2d0], -R110.reuse ;  /* 0x0000b4006f037a23 */ /* 0x108fe8000001086e */
[----:B------:R3:W4:Y:S01]  /*c910*/  MUFU.EX2 R245, R3 ;  /* 0x0000000300f57308 */ /* 0x0007220000000800 */
[--C-:B-1----:R-:W-:Y:S09]  /*c920*/  FFMA.FTZ R100, R184, c[0x0][0x2d0], -R110.reuse ;  /* 0x0000b400b8647a23 */ /* 0x102ff2000001086e */
[----:B------:R1:W-:Y:S01]  /*c930*/  MUFU.EX2 R205, R100 ;  /* 0x0000006400cd7308 */ /* 0x0003e20000000800 */
[----:B---3--:R-:W-:Y:S01]  /*c940*/  FMUL.FTZ R3, R2, c[0x0][0x2d0] ;  /* 0x0000b40002037a20 */ /* 0x008fe20000410000 */
[----:B----4-:R-:W-:Y:S03]  /*c950*/  F2FP.PACK_AB R118, R245, R244 ;  /* 0x000000f4f576723e */ /* 0x010fe600000000ff */
[--C-:B------:R-:W-:Y:S02]  /*c960*/  FFMA.FTZ R4, R168, c[0x0][0x2d0], -R3.reuse ;  /* 0x0000b400a8047a23 */ /* 0x100fe40000010803 */
[--C-:B------:R-:W-:Y:S03]  /*c970*/  FFMA.FTZ R107, R107, c[0x0][0x2d0], -R3.reuse ;  /* 0x0000b4006b6b7a23 */ /* 0x100fe60000010803 */
[----:B------:R3:W-:Y:S01]  /*c980*/  MUFU.EX2 R238, R4 ;  /* 0x0000000400ee7308 */ /* 0x0007e20000000800 */
[--C-:B-1----:R-:W-:Y:S09]  /*c990*/  FFMA.FTZ R100, R183, c[0x0][0x2d0], -R110.reuse ;  /* 0x0000b400b7647a23 */ /* 0x102ff2000001086e */
[----:B------:R1:W-:Y:S10]  /*c9a0*/  MUFU.EX2 R204, R100 ;  /* 0x0000006400cc7308 */ /* 0x0003f40000000800 */
[----:B------:R-:W-:Y:S01]  /*c9b0*/  MUFU.EX2 R107, R107 ;  /* 0x0000006b006b7308 */ /* 0x000fe20000000800 */
[--C-:B---3--:R-:W-:Y:S09]  /*c9c0*/  FFMA.FTZ R4, R174, c[0x0][0x2d0], -R3.reuse ;  /* 0x0000b400ae047a23 */ /* 0x108ff20000010803 */
[----:B------:R3:W4:Y:S01]  /*c9d0*/  MUFU.EX2 R239, R4 ;  /* 0x0000000400ef7308 */ /* 0x0007220000000800 */
[--C-:B-1----:R-:W-:Y:S09]  /*c9e0*/  FFMA.FTZ R100, R185, c[0x0][0x2d0], -R3.reuse ;  /* 0x0000b400b9647a23 */ /* 0x102ff20000010803 */
[----:B------:R1:W-:Y:S01]  /*c9f0*/  MUFU.EX2 R203, R100 ;  /* 0x0000006400cb7308 */ /* 0x0003e20000000800 */
[--C-:B---3--:R-:W-:Y:S01]  /*ca00*/  FFMA.FTZ R4, R171, c[0x0][0x2d0], -R3.reuse ;  /* 0x0000b400ab047a23 */ /* 0x108fe20000010803 */
[----:B----4-:R-:W-:Y:S08]  /*ca10*/  F2FP.PACK_AB R117, R239, R238 ;  /* 0x000000eeef75723e */ /* 0x010ff000000000ff */
[----:B------:R3:W-:Y:S01]  /*ca20*/  MUFU.EX2 R240, R4 ;  /* 0x0000000400f07308 */ /* 0x0007e20000000800 */
[--C-:B-1----:R-:W-:Y:S09]  /*ca30*/  FFMA.FTZ R100, R186, c[0x0][0x2d0], -R3.reuse ;  /* 0x0000b400ba647a23 */ /* 0x102ff20000010803 */
[----:B------:R1:W-:Y:S01]  /*ca40*/  MUFU.EX2 R195, R100 ;  /* 0x0000006400c37308 */ /* 0x0003e20000000800 */
[--C-:B---3--:R-:W-:Y:S02]  /*ca50*/  FFMA.FTZ R4, R170, c[0x0][0x2d0], -R3.reuse ;  /* 0x0000b400aa047a23 */ /* 0x108fe40000010803 */
[----:B------:R-:W-:Y:S07]  /*ca60*/  LDSM.16.MT88.4 R168, [R209+0x3880] ;  /* 0x00388000d1a8783b */ /* 0x000fee0000004200 */
[----:B------:R3:W4:Y:S01]  /*ca70*/  MUFU.EX2 R241, R4 ;  /* 0x0000000400f17308 */ /* 0x0007220000000800 */
[--C-:B-1----:R-:W-:Y:S09]  /*ca80*/  FFMA.FTZ R100, R187, c[0x0][0x2d0], -R110.reuse ;  /* 0x0000b400bb647a23 */ /* 0x102ff2000001086e */
[----:B------:R1:W-:Y:S01]  /*ca90*/  MUFU.EX2 R194, R100 ;  /* 0x0000006400c27308 */ /* 0x0003e20000000800 */
[----:B---3--:R-:W-:Y:S01]  /*caa0*/  FMUL.FTZ R4, R103, R112 ;  /* 0x0000007067047220 */ /* 0x008fe20000410000 */
[----:B------:R-:W-:Y:S02]  /*cab0*/  F2FP.PACK_AB R112, R162, R252 ;  /* 0x000000fca270723e */ /* 0x000fe400000000ff */
[----:B----4-:R-:W-:Y:S05]  /*cac0*/  F2FP.PACK_AB R119, R241, R240 ;  /* 0x000000f0f177723e */ /* 0x010fea00000000ff */
[-C--:B------:R-:W-:Y:S05]  /*cad0*/  HMMA.16816.F32 R4, R112, R20.reuse, R4 ;  /* 0x000000147004723c */ /* 0x080fea0000001804 */
[--C-:B-1----:R-:W-:Y:S03]  /*cae0*/  FFMA.FTZ R100, R188, c[0x0][0x2d0], -R110.reuse ;  /* 0x0000b400bc647a23 */ /* 0x102fe6000001086e */
[C---:B------:R-:W-:Y:S01]  /*caf0*/  HMMA.16816.F32 R8, R116.reuse, R20, R8 ;  /* 0x000000147408723c */ /* 0x040fe20000001808 */
[----:B------:R1:W3:Y:S06]  /*cb00*/  MUFU.EX2 R188, R100 ;  /* 0x0000006400bc7308 */ /* 0x0002ec0000000800 */
[C---:B------:R-:W-:Y:S01]  /*cb10*/  FMUL.FTZ R20, R103.reuse, R128 ;  /* 0x0000008067147220 */ /* 0x040fe20000410000 */
[-C--:B------:R-:W-:Y:S04]  /*cb20*/  HMMA.16816.F32 R12, R116, R22.reuse, R12 ;  /* 0x00000016740c723c */ /* 0x080fe8000000180c */
[----:B------:R-:W-:Y:S04]  /*cb30*/  FMUL.FTZ R21, R103, R129 ;  /* 0x0000008167157220 */ /* 0x000fe80000410000 */
[C---:B------:R-:W-:Y:S07]  /*cb40*/  HMMA.16816.F32 R16, R112.reuse, R22, R16 ;  /* 0x000000167010723c */ /* 0x040fee0000001810 */
[C---:B------:R-:W-:Y:S02]  /*cb50*/  FMUL.FTZ R22, R102.reuse, R130 ;  /* 0x0000008266167220 */ /* 0x040fe40000410000 */
[----:B-1----:R-:W-:Y:S03]  /*cb60*/  FFMA.FTZ R100, R189, c[0x0][0x2d0], -R3 ;  /* 0x0000b400bd647a23 */ /* 0x002fe60000010803 */
[----:B------:R-:W-:Y:S01]  /*cb70*/  FMUL.FTZ R23, R102, R131 ;  /* 0x0000008366177220 */ /* 0x000fe20000410000 */
[----:B------:R1:W-:Y:S01]  /*cb80*/  MUFU.EX2 R187, R100 ;  /* 0x0000006400bb7308 */ /* 0x0003e20000000800 */
[----:B------:R-:W-:Y:S01]  /*cb90*/  LDSM.16.MT88.4 R128, [R210+0x1c80] ;  /* 0x001c8000d280783b */ /* 0x000fe20000004200 */
[----:B------:R-:W-:Y:S04]  /*cba0*/  MOV R189, R162 ;  /* 0x000000a200bd7202 */ /* 0x000fe80000000f00 */
[-C--:B------:R-:W-:Y:S08]  /*cbb0*/  HMMA.16816.F32 R20, R112, R36.reuse, R20 ;  /* 0x000000247014723c */ /* 0x080ff00000001814 */
[C---:B------:R-:W-:Y:S07]  /*cbc0*/  HMMA.16816.F32 R24, R116.reuse, R36, R24 ;  /* 0x000000247418723c */ /* 0x040fee0000001818 */
[----:B------:R-:W-:Y:S01]  /*cbd0*/  FFMA.FTZ R36, R175, c[0x0][0x2d0], -R109 ;  /* 0x0000b400af247a23 */ /* 0x000fe2000001086d */
[-C--:B------:R-:W-:Y:S03]  /*cbe0*/  HMMA.16816.F32 R28, R116, R38.reuse, R28 ;  /* 0x00000026741c723c */ /* 0x080fe6000000181c */
[----:B------:R4:W2:Y:S01]  /*cbf0*/  MUFU.EX2 R237, R36 ;  /* 0x0000002400ed7308 */ /* 0x0008a20000000800 */
[----:B-1----:R-:W-:Y:S02]  /*cc00*/  FFMA.FTZ R100, R190, c[0x0][0x2d0], -R3 ;  /* 0x0000b400be647a23 */ /* 0x002fe40000010803 */
[----:B------:R-:W5:Y:S01]  /*cc10*/  LDL.LU R190, [R1+0x10] ;  /* 0x0000100001be7983 */ /* 0x000f620000300800 */
[C---:B------:R-:W-:Y:S01]  /*cc20*/  FMUL.FTZ R37, R103.reuse, R145 ;  /* 0x0000009167257220 */ /* 0x040fe20000410000 */
[C---:B------:R-:W-:Y:S05]  /*cc30*/  HMMA.16816.F32 R32, R112.reuse, R38, R32 ;  /* 0x000000267020723c */ /* 0x040fea0000001820 */
[----:B------:R1:W1:Y:S02]  /*cc40*/  MUFU.EX2 R186, R100 ;  /* 0x0000006400ba7308 */ /* 0x0002640000000800 */
[C---:B------:R-:W-:Y:S02]  /*cc50*/  FMUL.FTZ R38, R102.reuse, R146 ;  /* 0x0000009266267220 */ /* 0x040fe40000410000 */
[----:B------:R-:W-:Y:S03]  /*cc60*/  FMUL.FTZ R39, R102, R147 ;  /* 0x0000009366277220 */ /* 0x000fe60000410000 */
[----:B----4-:R-:W-:Y:S07]  /*cc70*/  FMUL.FTZ R36, R103, R144 ;  /* 0x0000009067247220 */ /* 0x010fee0000410000 */
[-C--:B--2---:R-:W-:Y:S03]  /*cc80*/  HMMA.16816.F32 R36, R112, R120.reuse, R36 ;  /* 0x000000787024723c */ /* 0x084fe60000001824 */
[--C-:B-1----:R-:W-:Y:S02]  /*cc90*/  FFMA.FTZ R100, R191, c[0x0][0x2d0], -R109.reuse ;  /* 0x0000b400bf647a23 */ /* 0x102fe4000001086d */
[----:B------:R-:W2:Y:S02]  /*cca0*/  LDL.LU R191, [R1+0xc] ;  /* 0x00000c0001bf7983 */ /* 0x000ea40000300800 */
[----:B------:R1:W-:Y:S01]  /*ccb0*/  MUFU.EX2 R185, R100 ;  /* 0x0000006400b97308 */ /* 0x0003e20000000800 */
[C---:B------:R-:W-:Y:S08]  /*ccc0*/  HMMA.16816.F32 R40, R116.reuse, R120, R40 ;  /* 0x000000787428723c */ /* 0x040ff00000001828 */
[-C--:B------:R-:W-:Y:S08]  /*ccd0*/  HMMA.16816.F32 R44, R116, R122.reuse, R44 ;  /* 0x0000007a742c723c */ /* 0x080ff0000000182c */
[C---:B------:R-:W-:Y:S01]  /*cce0*/  HMMA.16816.F32 R48, R112.reuse, R122, R48 ;  /* 0x0000007a7030723c */ /* 0x040fe20000001830 */
[----:B------:R-:W4:Y:S03]  /*ccf0*/  LDSM.16.MT88.4 R120, [R209+0x3080] ;  /* 0x00308000d178783b */ /* 0x000f260000004200 */
[----:B-1----:R-:W-:Y:S04]  /*cd00*/  FFMA.FTZ R100, R196, c[0x0][0x2d0], -R109 ;  /* 0x0000b400c4647a23 */ /* 0x002fe8000001086d */
[-C--:B------:R-:W-:Y:S01]  /*cd10*/  HMMA.16816.F32 R52, R112, R124.reuse, R52 ;  /* 0x0000007c7034723c */ /* 0x080fe20000001834 */
[----:B------:R-:W2:Y:S01]  /*cd20*/  LDL.LU R196, [R1+0x4] ;  /* 0x0000040001c47983 */ /* 0x000ea20000300800 */
[----:B------:R1:W-:Y:S06]  /*cd30*/  MUFU.EX2 R184, R100 ;  /* 0x0000006400b87308 */ /* 0x0003ec0000000800 */
[C---:B------:R-:W-:Y:S08]  /*cd40*/  HMMA.16816.F32 R56, R116.reuse, R124, R56 ;  /* 0x0000007c7438723c */ /* 0x040ff00000001838 */
[-C--:B------:R-:W-:Y:S08]  /*cd50*/  HMMA.16816.F32 R60, R116, R126.reuse, R60 ;  /* 0x0000007e743c723c */ /* 0x080ff0000000183c */
[C---:B------:R-:W-:Y:S01]  /*cd60*/  HMMA.16816.F32 R64, R112.reuse, R126, R64 ;  /* 0x0000007e7040723c */ /* 0x040fe20000001840 */
[----:B------:R-:W3:Y:S03]  /*cd70*/  LDSM.16.MT88.4 R124, [R210+0x3080] ;  /* 0x00308000d27c783b */ /* 0x000ee60000004200 */
[--C-:B-1----:R-:W-:Y:S04]  /*cd80*/  FFMA.FTZ R100, R197, c[0x0][0x2d0], -R161.reuse ;  /* 0x0000b400c5647a23 */ /* 0x102fe800000108a1 */
[----:B------:R1:W-:Y:S01]  /*cd90*/  MUFU.EX2 R183, R100 ;  /* 0x0000006400b77308 */ /* 0x0003e20000000800 */
[-C--:B----4-:R-:W-:Y:S01]  /*cda0*/  HMMA.16816.F32 R68, R112, R120.reuse, R68 ;  /* 0x000000787044723c */ /* 0x090fe20000001844 */
[----:B------:R-:W4:Y:S07]  /*cdb0*/  LDL.LU R197, [R1+0x8] ;  /* 0x0000080001c57983 */ /* 0x000f2e0000300800 */
[C---:B------:R-:W-:Y:S08]  /*cdc0*/  HMMA.16816.F32 R72, R116.reuse, R120, R72 ;  /* 0x000000787448723c */ /* 0x040ff00000001848 */
[-C--:B------:R-:W-:Y:S04]  /*cdd0*/  HMMA.16816.F32 R76, R116, R122.reuse, R76 ;  /* 0x0000007a744c723c */ /* 0x080fe8000000184c */
[----:B-1----:R-:W-:Y:S04]  /*cde0*/  FFMA.FTZ R100, R198, c[0x0][0x2d0], -R161 ;  /* 0x0000b400c6647a23 */ /* 0x002fe800000108a1 */
[C---:B------:R-:W-:Y:S01]  /*cdf0*/  HMMA.16816.F32 R80, R112.reuse, R122, R80 ;  /* 0x0000007a7050723c */ /* 0x040fe20000001850 */
[----:B------:R-:W1:Y:S01]  /*ce00*/  LDSM.16.MT88.4 R120, [R209+0x1c80] ;  /* 0x001c8000d178783b */ /* 0x000e620000004200 */
[----:B------:R1:W1:Y:S06]  /*ce10*/  MUFU.EX2 R182, R100 ;  /* 0x0000006400b67308 */ /* 0x00026c0000000800 */
[-C--:B---3--:R-:W-:Y:S08]  /*ce20*/  HMMA.16816.F32 R84, R112, R124.reuse, R84 ;  /* 0x0000007c7054723c */ /* 0x088ff00000001854 */
[C---:B------:R-:W-:Y:S08]  /*ce30*/  HMMA.16816.F32 R88, R116.reuse, R124, R88 ;  /* 0x0000007c7458723c */ /* 0x040ff00000001858 */
[-C--:B------:R-:W-:Y:S04]  /*ce40*/  HMMA.16816.F32 R92, R116, R126.reuse, R92 ;  /* 0x0000007e745c723c */ /* 0x080fe8000000185c */
[--C-:B-1----:R-:W-:Y:S02]  /*ce50*/  FFMA.FTZ R100, R164, c[0x0][0x2d0], -R109.reuse ;  /* 0x0000b400a4647a23 */ /* 0x102fe4000001086d */
[----:B------:R-:W-:Y:S01]  /*ce60*/  FFMA.FTZ R109, R165, c[0x0][0x2d0], -R109 ;  /* 0x0000b400a56d7a23 */ /* 0x000fe2000001086d */
[----:B------:R-:W-:Y:S01]  /*ce70*/  F2FP.PACK_AB R116, R204, R205 ;  /* 0x000000cdcc74723e */ /* 0x000fe200000000ff */
[----:B------:R-:W-:Y:S01]  /*ce80*/  HMMA.16816.F32 R96, R112, R126, R96 ;  /* 0x0000007e7060723c */ /* 0x000fe20000001860 */
[----:B------:R1:W-:Y:S01]  /*ce90*/  MUFU.EX2 R181, R100 ;  /* 0x0000006400b57308 */ /* 0x0003e20000000800 */
[----:B------:R-:W3:Y:S02]  /*cea0*/  LDSM.16.MT88.4 R124, [R209+0x2880] ;  /* 0x00288000d17c783b */ /* 0x000ee40000004200 */
[----:B------:R-:W-:Y:S02]  /*ceb0*/  F2FP.PACK_AB R117, R195, R203 ;  /* 0x000000cbc375723e */ /* 0x000fe400000000ff */
[----:B------:R-:W-:Y:S02]  /*cec0*/  F2FP.PACK_AB R118, R188, R194 ;  /* 0x000000c2bc76723e */ /* 0x000fe400000000ff */
[----:B------:R-:W-:Y:S03]  /*ced0*/  F2FP.PACK_AB R112, R236, R237 ;  /* 0x000000edec70723e */ /* 0x000fe600000000ff */
[----:B------:R3:W-:Y:S01]  /*cee0*/  MUFU.EX2 R180, R109 ;  /* 0x0000006d00b47308 */ /* 0x0007e20000000800 */
[----:B------:R-:W-:Y:S02]  /*cef0*/  F2FP.PACK_AB R113, R234, R235 ;  /* 0x000000ebea71723e */ /* 0x000fe400000000ff */
[----:B------:R-:W-:Y:S02]  /*cf00*/  F2FP.PACK_AB R114, R232, R233 ;  /* 0x000000e9e872723e */ /* 0x000fe400000000ff */
[----:B------:R-:W-:Y:S02]  /*cf10*/  F2FP.PACK_AB R115, R206, R207 ;  /* 0x000000cfce73723e */ /* 0x000fe400000000ff */
[----:B------:R-:W-:Y:S05]  /*cf20*/  F2FP.PACK_AB R119, R186, R187 ;  /* 0x000000bbba77723e */ /* 0x000fea00000000ff */
[-C--:B------:R-:W-:Y:S03]  /*cf30*/  HMMA.16816.F32 R4, R112, R120.reuse, R4 ;  /* 0x000000787004723c */ /* 0x080fe60000001804 */
[--C-:B-1----:R-:W-:Y:S04]  /*cf40*/  FFMA.FTZ R100, R166, c[0x0][0x2d0], -R161.reuse ;  /* 0x0000b400a6647a23 */ /* 0x102fe800000108a1 */
[----:B------:R1:W-:Y:S01]  /*cf50*/  MUFU.EX2 R179, R100 ;  /* 0x0000006400b37308 */ /* 0x0003e20000000800 */
[C---:B------:R-:W-:Y:S04]  /*cf60*/  HMMA.16816.F32 R8, R116.reuse, R120, R8 ;  /* 0x000000787408723c */ /* 0x040fe80000001808 */
[--C-:B---3--:R-:W-:Y:S04]  /*cf70*/  FFMA.FTZ R109, R199, c[0x0][0x2d0], -R110.reuse ;  /* 0x0000b400c76d7a23 */ /* 0x108fe8000001086e */
[-C--:B------:R-:W-:Y:S01]  /*cf80*/  HMMA.16816.F32 R12, R116, R122.reuse, R12 ;  /* 0x0000007a740c723c */ /* 0x080fe2000000180c */
[----:B------:R3:W-:Y:S07]  /*cf90*/  MUFU.EX2 R176, R109 ;  /* 0x0000006d00b07308 */ /* 0x0007ee0000000800 */
[C---:B------:R-:W-:Y:S01]  /*cfa0*/  HMMA.16816.F32 R16, R112.reuse, R122, R16 ;  /* 0x0000007a7010723c */ /* 0x040fe20000001810 */
[----:B------:R-:W3:Y:S03]  /*cfb0*/  LDSM.16.MT88.4 R120, [R210+0x2880] ;  /* 0x00288000d278783b */ /* 0x000ee60000004200 */
[----:B-1----:R-:W-:Y:S04]  /*cfc0*/  FFMA.FTZ R100, R167, c[0x0][0x2d0], -R161 ;  /* 0x0000b400a7647a23 */ /* 0x002fe800000108a1 */
[-C--:B------:R-:W-:Y:S01]  /*cfd0*/  HMMA.16816.F32 R20, R112, R128.reuse, R20 ;  /* 0x000000807014723c */ /* 0x080fe20000001814 */
[----:B------:R-:W-:Y:S01]  /*cfe0*/  LDSM.16.MT88.4 R164, [R210+0x2c80] ;  /* 0x002c8000d2a4783b */ /* 0x000fe20000004200 */
[----:B------:R1:W1:Y:S06]  /*cff0*/  MUFU.EX2 R178, R100 ;  /* 0x0000006400b27308 */ /* 0x00026c0000000800 */
[C---:B------:R-:W-:Y:S04]  /*d000*/  HMMA.16816.F32 R24, R116.reuse, R128, R24 ;  /* 0x000000807418723c */ /* 0x040fe80000001818 */
[----:B---3--:R-:W-:Y:S04]  /*d010*/  F2FP.PACK_AB R109, R182, R183 ;  /* 0x000000b7b66d723e */ /* 0x008fe800000000ff */
[-C--:B------:R-:W-:Y:S08]  /*d020*/  HMMA.16816.F32 R28, R116, R130.reuse, R28 ;  /* 0x00000082741c723c */ /* 0x080ff0000000181c */
[C---:B------:R-:W-:Y:S01]  /*d030*/  HMMA.16816.F32 R32, R112.reuse, R130, R32 ;  /* 0x000000827020723c */ /* 0x040fe20000001820 */
[----:B------:R-:W3:Y:S03]  /*d040*/  LDSM.16.MT88.4 R128, [R209+0x3480] ;  /* 0x00348000d180783b */ /* 0x000ee60000004200 */
[----:B-1----:R-:W-:Y:S01]  /*d050*/  FFMA.FTZ R100, R200, c[0x0][0x2d0], -R110 ;  /* 0x0000b400c8647a23 */ /* 0x002fe2000001086e */
[----:B------:R-:W-:Y:S03]  /*d060*/  F2FP.PACK_AB R111, R178, R179 ;  /* 0x000000b3b26f723e */ /* 0x000fe600000000ff */
[-C--:B------:R-:W-:Y:S01]  /*d070*/  HMMA.16816.F32 R36, R112, R124.reuse, R36 ;  /* 0x0000007c7024723c */ /* 0x080fe20000001824 */
[----:B------:R1:W1:Y:S07]  /*d080*/  MUFU.EX2 R177, R100 ;  /* 0x0000006400b17308 */ /* 0x00026e0000000800 */
[C---:B------:R-:W-:Y:S08]  /*d090*/  HMMA.16816.F32 R40, R116.reuse, R124, R40 ;  /* 0x0000007c7428723c */ /* 0x040ff00000001828 */
[-C--:B------:R-:W-:Y:S08]  /*d0a0*/  HMMA.16816.F32 R44, R116, R126.reuse, R44 ;  /* 0x0000007e742c723c */ /* 0x080ff0000000182c */
[C---:B------:R-:W-:Y:S01]  /*d0b0*/  HMMA.16816.F32 R48, R112.reuse, R126, R48 ;  /* 0x0000007e7030723c */ /* 0x040fe20000001830 */
[----:B------:R-:W5:Y:S03]  /*d0c0*/  LDSM.16.MT88.4 R124, [R210+0x3480] ;  /* 0x00348000d27c783b */ /* 0x000f660000004200 */
[--C-:B-1----:R-:W-:Y:S01]  /*d0d0*/  FFMA.FTZ R100, R201, c[0x0][0x2d0], -R3.reuse ;  /* 0x0000b400c9647a23 */ /* 0x102fe20000010803 */
[----:B------:R-:W-:Y:S03]  /*d0e0*/  F2FP.PACK_AB R160, R176, R177 ;  /* 0x000000b1b0a0723e */ /* 0x000fe600000000ff */
[-C--:B------:R-:W-:Y:S01]  /*d0f0*/  HMMA.16816.F32 R52, R112, R120.reuse, R52 ;  /* 0x000000787034723c */ /* 0x080fe20000001834 */
[----:B------:R1:W-:Y:S07]  /*d100*/  MUFU.EX2 R175, R100 ;  /* 0x0000006400af7308 */ /* 0x0003ee0000000800 */
[C---:B------:R-:W-:Y:S08]  /*d110*/  HMMA.16816.F32 R56, R116.reuse, R120, R56 ;  /* 0x000000787438723c */ /* 0x040ff00000001838 */
[-C--:B------:R-:W-:Y:S08]  /*d120*/  HMMA.16816.F32 R60, R116, R122.reuse, R60 ;  /* 0x0000007a743c723c */ /* 0x080ff0000000183c */
[C---:B------:R-:W-:Y:S04]  /*d130*/  HMMA.16816.F32 R64, R112.reuse, R122, R64 ;  /* 0x0000007a7040723c */ /* 0x040fe80000001840 */
[--C-:B-1----:R-:W-:Y:S02]  /*d140*/  FFMA.FTZ R100, R202, c[0x0][0x2d0], -R3.reuse ;  /* 0x0000b400ca647a23 */ /* 0x102fe40000010803 */
[----:B------:R-:W-:Y:S01]  /*d150*/  FFMA.FTZ R3, R108, c[0x0][0x2d0], -R3 ;  /* 0x0000b4006c037a23 */ /* 0x000fe20000010803 */
[----:B------:R-:W-:Y:S01]  /*d160*/  F2FP.PACK_AB R108, R184, R185 ;  /* 0x000000b9b86c723e */ /* 0x000fe200000000ff */
[-C--:B---3--:R-:W-:Y:S01]  /*d170*/  HMMA.16816.F32 R68, R112, R128.reuse, R68 ;  /* 0x000000807044723c */ /* 0x088fe20000001844 */
[----:B------:R1:W3:Y:S03]  /*d180*/  MUFU.EX2 R174, R100 ;  /* 0x0000006400ae7308 */ /* 0x0002e60000000800 */
[----:B-----5:R-:W-:Y:S04]  /*d190*/  FFMA.FTZ R0, R0, R190, R238 ;  /* 0x000000be00007223 */ /* 0x020fe800000100ee */
[C---:B------:R-:W-:Y:S04]  /*d1a0*/  HMMA.16816.F32 R72, R116.reuse, R128, R72 ;  /* 0x000000807448723c */ /* 0x040fe80000001848 */
[----:B------:R-:W-:Y:S04]  /*d1b0*/  FADD.FTZ R0, R239, R0 ;  /* 0x00000000ef007221 */ /* 0x000fe80000010000 */
[-C--:B------:R-:W-:Y:S04]  /*d1c0*/  HMMA.16816.F32 R76, R116, R130.reuse, R76 ;  /* 0x00000082744c723c */ /* 0x080fe8000000184c */
[----:B------:R-:W-:Y:S04]  /*d1d0*/  FADD.FTZ R0, R240, R0 ;  /* 0x00000000f0007221 */ /* 0x000fe80000010000 */
[C---:B------:R-:W-:Y:S04]  /*d1e0*/  HMMA.16816.F32 R80, R112.reuse, R130, R80 ;  /* 0x000000827050723c */ /* 0x040fe80000001850 */
[----:B-1----:R-:W-:Y:S01]  /*d1f0*/  FFMA.FTZ R100, R192, c[0x0][0x2d0], -R110 ;  /* 0x0000b400c0647a23 */ /* 0x002fe2000001086e */
[----:B---3--:R-:W-:Y:S01]  /*d200*/  F2FP.PACK_AB R161, R174, R175 ;  /* 0x000000afaea1723e */ /* 0x008fe200000000ff */
[----:B------:R-:W-:Y:S02]  /*d210*/  FADD.FTZ R0, R241, R0 ;  /* 0x00000000f1007221 */ /* 0x000fe40000010000 */
[-C--:B------:R-:W-:Y:S01]  /*d220*/  HMMA.16816.F32 R84, R112, R124.reuse, R84 ;  /* 0x0000007c7054723c */ /* 0x080fe20000001854 */
[----:B------:R1:W-:Y:S03]  /*d230*/  MUFU.EX2 R173, R100 ;  /* 0x0000006400ad7308 */ /* 0x0003e60000000800 */
[----:B--2---:R-:W-:Y:S04]  /*d240*/  FFMA.FTZ R101, R101, R191, R242 ;  /* 0x000000bf65657223 */ /* 0x004fe800000100f2 */
[C---:B------:R-:W-:Y:S08]  /*d250*/  HMMA.16816.F32 R88, R116.reuse, R124, R88 ;  /* 0x0000007c7458723c */ /* 0x040ff00000001858 */
[-C--:B------:R-:W-:Y:S08]  /*d260*/  HMMA.16816.F32 R92, R116, R126.reuse, R92 ;  /* 0x0000007e745c723c */ /* 0x080ff0000000185c */
[----:B------:R-:W-:Y:S04]  /*d270*/  HMMA.16816.F32 R96, R112, R126, R96 ;  /* 0x0000007e7060723c */ /* 0x000fe80000001860 */
[----:B-1----:R-:W-:Y:S01]  /*d280*/  FFMA.FTZ R100, R193, c[0x0][0x2d0], -R110 ;  /* 0x0000b400c1647a23 */ /* 0x002fe2000001086e */
[----:B------:R-:W-:Y:S01]  /*d290*/  F2FP.PACK_AB R110, R180, R181 ;  /* 0x000000b5b46e723e */ /* 0x000fe200000000ff */
[----:B------:R-:W-:Y:S02]  /*d2a0*/  FFMA.FTZ R102, R102, R196, R248 ;  /* 0x000000c466667223 */ /* 0x000fe400000100f8 */
[----:B------:R-:W1:Y:S04]  /*d2b0*/  MUFU.EX2 R172, R100 ;  /* 0x0000006400ac7308 */ /* 0x000e680000000800 */
[-C--:B------:R-:W-:Y:S01]  /*d2c0*/  HMMA.16816.F32 R112, R108, R132.reuse, R4 ;  /* 0x000000846c70723c */ /* 0x080fe20000001804 */
[----:B------:R-:W2:Y:S05]  /*d2d0*/  LDSM.16.MT88.4 R4, [R210+0x3880] ;  /* 0x00388000d204783b */ /* 0x000eaa0000004200 */
[----:B------:R-:W3:Y:S01]  /*d2e0*/  MUFU.EX2 R100, R3 ;  /* 0x0000000300647308 */ /* 0x000ee20000000800 */
[----:B-1----:R-:W-:Y:S01]  /*d2f0*/  F2FP.PACK_AB R162, R172, R173 ;  /* 0x000000adaca2723e */ /* 0x002fe200000000ff */
[----:B----4-:R-:W-:Y:S01]  /*d300*/  FFMA.FTZ R103, R103, R197, R252 ;  /* 0x000000c567677223 */ /* 0x010fe200000100fc */
[----:B---3--:R-:W-:Y:S03]  /*d310*/  F2FP.PACK_AB R163, R100, R107 ;  /* 0x0000006b64a3723e */ /* 0x008fe600000000ff */
[----:B------:R-:W-:Y:S04]  /*d320*/  FADD.FTZ R3, R203, R0 ;  /* 0x00000000cb037221 */ /* 0x000fe80000010000 */
[C---:B------:R-:W-:Y:S07]  /*d330*/  HMMA.16816.F32 R116, R160.reuse, R132, R8 ;  /* 0x00000084a074723c */ /* 0x040fee0000001808 */
[----:B------:R-:W-:Y:S01]  /*d340*/  FADD.FTZ R9, R189, R103 ;  /* 0x00000067bd097221 */ /* 0x000fe20000010000 */
[-C--:B------:R-:W-:Y:S01]  /*d350*/  HMMA.16816.F32 R120, R160, R134.reuse, R12 ;  /* 0x00000086a078723c */ /* 0x080fe2000000180c */
[----:B------:R-:W3:Y:S03]  /*d360*/  LDL R12, [R1+0x20] ;  /* 0x00002000010c7983 */ /* 0x000ee60000100800 */
[----:B------:R-:W-:Y:S02]  /*d370*/  FADD.FTZ R9, R250, R9 ;  /* 0x00000009fa097221 */ /* 0x000fe40000010000 */
[----:B------:R-:W-:Y:S02]  /*d380*/  FADD.FTZ R10, R249, R102 ;  /* 0x00000066f90a7221 */ /* 0x000fe40000010000 */
[C---:B------:R-:W-:Y:S04]  /*d390*/  HMMA.16816.F32 R124, R108.reuse, R134, R16 ;  /* 0x000000866c7c723c */ /* 0x040fe80000001810 */
[----:B------:R-:W-:Y:S02]  /*d3a0*/  FADD.FTZ R9, R251, R9 ;  /* 0x00000009fb097221 */ /* 0x000fe40000010000 */
[----:B------:R-:W-:Y:S02]  /*d3b0*/  FADD.FTZ R10, R247, R10 ;  /* 0x0000000af70a7221 */ /* 0x000fe40000010000 */
[-C--:B------:R-:W-:Y:S04]  /*d3c0*/  HMMA.16816.F32 R128, R108, R140.reuse, R20 ;  /* 0x0000008c6c80723c */ /* 0x080fe80000001814 */
        /* <DEDUP_REMOVED lines=12> */
[----:B------:R-:W-:Y:S04]  /*d490*/  FADD.FTZ R8, R245, R8 ;  /* 0x00000008f5087221 */ /* 0x000fe80000010000 */
[C---:B------:R-:W-:Y:S04]  /*d4a0*/  HMMA.16816.F32 R148, R160.reuse, R156, R40 ;  /* 0x0000009ca094723c */ /* 0x040fe80000001828 */
[----:B------:R-:W-:Y:S04]  /*d4b0*/  FADD.FTZ R8, R205, R8 ;  /* 0x00000008cd087221 */ /* 0x000fe80000010000 */
        /* <DEDUP_REMOVED lines=11> */
[----:B------:R-:W-:Y:S04]  /*d570*/  FADD.FTZ R8, R175, R8 ;  /* 0x00000008af087221 */ /* 0x000fe80000010000 */
[C---:B------:R-:W-:Y:S08]  /*d580*/  HMMA.16816.F32 R64, R108.reuse, R166, R64 ;  /* 0x000000a66c40723c */ /* 0x040ff00000001840 */
[-C--:B------:R-:W-:Y:S08]  /*d590*/  HMMA.16816.F32 R68, R108, R168.reuse, R68 ;  /* 0x000000a86c44723c */ /* 0x080ff00000001844 */
[C---:B------:R-:W-:Y:S08]  /*d5a0*/  HMMA.16816.F32 R72, R160.reuse, R168, R72 ;  /* 0x000000a8a048723c */ /* 0x040ff00000001848 */
[-C--:B------:R-:W-:Y:S08]  /*d5b0*/  HMMA.16816.F32 R76, R160, R170.reuse, R76 ;  /* 0x000000aaa04c723c */ /* 0x080ff0000000184c */
[C---:B------:R-:W-:Y:S08]  /*d5c0*/  HMMA.16816.F32 R80, R108.reuse, R170, R80 ;  /* 0x000000aa6c50723c */ /* 0x040ff00000001850 */
[-C--:B--2---:R-:W-:Y:S08]  /*d5d0*/  HMMA.16816.F32 R84, R108, R4.reuse, R84 ;  /* 0x000000046c54723c */ /* 0x084ff00000001854 */
[C---:B------:R-:W-:Y:S07]  /*d5e0*/  HMMA.16816.F32 R88, R160.reuse, R4, R88 ;  /* 0x00000004a058723c */ /* 0x040fee0000001858 */
[----:B------:R-:W-:Y:S01]  /*d5f0*/  FADD.FTZ R4, R207, R11 ;  /* 0x0000000bcf047221 */ /* 0x000fe20000010000 */
[-C--:B------:R-:W-:Y:S04]  /*d600*/  HMMA.16816.F32 R92, R160, R6.reuse, R92 ;  /* 0x00000006a05c723c */ /* 0x080fe8000000185c */
[----:B------:R-:W-:Y:S02]  /*d610*/  FADD.FTZ R9, R206, R4 ;  /* 0x00000004ce097221 */ /* 0x000fe40000010000 */
[----:B------:R-:W-:Y:S02]  /*d620*/  FADD.FTZ R5, R188, R3 ;  /* 0x00000003bc057221 */ /* 0x000fe40000010000 */
[----:B------:R-:W-:Y:S01]  /*d630*/  FADD.FTZ R4, R185, R10 ;  /* 0x0000000ab9047221 */ /* 0x000fe20000010000 */
[----:B------:R-:W-:Y:S04]  /*d640*/  HMMA.16816.F32 R96, R108, R6, R96 ;  /* 0x000000066c60723c */ /* 0x000fe80000001860 */
        /* <DEDUP_REMOVED lines=12> */
[----:B------:R-:W-:Y:S01]  /*d710*/  FADD.FTZ R4, R172, R3 ;  /* 0x00000003ac047221 */ /* 0x000fe20000010000 */
[----:B------:R1:W-:Y:S01]  /*d720*/  STL [R1+0x4], R5 ;  /* 0x0000040501007387 */ /* 0x0003e20000100800 */
[----:B------:R-:W-:Y:S03]  /*d730*/  FADD.FTZ R0, R107, R0 ;  /* 0x000000006b007221 */ /* 0x000fe60000010000 */
[----:B------:R1:W-:Y:S01]  /*d740*/  STL [R1+0xc], R4 ;  /* 0x00000c0401007387 */ /* 0x0003e20000100800 */
[----:B------:R-:W-:Y:S01]  /*d750*/  FADD.FTZ R3, R100, R0 ;  /* 0x0000000064037221 */ /* 0x000fe20000010000 */
[C---:B------:R-:W-:Y:S02]  /*d760*/  IADD3 R0, R224.reuse, -0x1, RZ ;  /* 0xffffffffe0007810 */ /* 0x040fe40007ffe0ff */
[----:B------:R-:W-:Y:S02]  /*d770*/  MOV R100, R2 ;  /* 0x0000000200647202 */ /* 0x000fe40000000f00 */
[----:B------:R1:W-:Y:S01]  /*d780*/  STL [R1+0x10], R3 ;  /* 0x0000100301007387 */ /* 0x0003e20000100800 */
[----:B---3--:R-:W-:Y:S02]  /*d790*/  ISETP.GT.AND P0, PT, R224, R12, PT ;  /* 0x0000000ce000720c */ /* 0x008fe40003f04270 */
[----:B------:R-:W-:Y:S11]  /*d7a0*/  MOV R224, R0 ;  /* 0x0000000000e07202 */ /* 0x000ff60000000f00 */
[----:B-1----:R-:W-:-:S05]  /*d7b0*/  @P0 BRA `(.L_x_221) ;  /* 0xffffcec000000947 */ /* 0x002fca000383ffff */
.L_x_216:
[----:B------:R-:W2:Y:S02]  /*d7c0*/  LDL R0, [R1+0x14] ;  /* 0x0000140001007983 */ /* 0x000ea40000100800 */
[----:B--2---:R-:W-:-:S13]  /*d7d0*/  ISETP.GE.AND P0, PT, R224, R0, PT ;  /* 0x00000000e000720c */ /* 0x004fda0003f06270 */
[----:B------:R-:W-:Y:S05]  /*d7e0*/  @!P0 BRA `(.L_x_222) ;  /* 0x000046f000008947 */ /* 0x000fea0003800000 */
[----:B------:R-:W2:Y:S01]  /*d7f0*/  S2R R0, SR_TID.X ;  /* 0x0000000000007919 */ /* 0x000ea20000002100 */
[----:B------:R-:W-:Y:S02]  /*d800*/  IMAD.SHL.U32 R248, R227, 0x2, RZ ;  /* 0x00000002e3f87824 */ /* 0x000fe400078e00ff */
[----:B------:R-:W-:Y:S02]  /*d810*/  IMAD.MOV.U32 R103, RZ, RZ, R105 ;  /* 0x000000ffff677224 */ /* 0x000fe400078e0069 */
[----:B------:R-:W-:Y:S02]  /*d820*/  IMAD.MOV.U32 R101, RZ, RZ, R106 ;  /* 0x000000ffff657224 */ /* 0x000fe400078e006a */
[----:B------:R-:W-:Y:S02]  /*d830*/  IMAD.MOV.U32 R108, RZ, RZ, R100 ;  /* 0x000000ffff6c7224 */ /* 0x000fe400078e0064 */
[----:B------:R-:W-:Y:S01]  /*d840*/  IMAD.MOV.U32 R107, RZ, RZ, R104 ;  /* 0x000000ffff6b7224 */ /* 0x000fe200078e0068 */
[----:B--2---:R-:W-:-:S04]  /*d850*/  SHF.R.S32.HI R2, RZ, 0x1f, R0 ;  /* 0x0000001fff027819 */ /* 0x004fc80000011400 */
[----:B------:R-:W-:Y:S02]  /*d860*/  LEA.HI R2, R2, R0, RZ, 0x2 ;  /* 0x0000000002027211 */ /* 0x000fe400078f10ff */
[----:B------:R-:W-:Y:S02]  /*d870*/  SHF.R.S32.HI R0, RZ, 0x1f, R227 ;  /* 0x0000001fff007819 */ /* 0x000fe400000114e3 */
[----:B------:R-:W-:Y:S02]  /*d880*/  SHF.R.S32.HI R2, RZ, 0x2, R2 ;  /* 0x00000002ff027819 */ /* 0x000fe40000011402 */
[----:B------:R-:W-:Y:S02]  /*d890*/  SHF.L.U64.HI R228, R227, 0x1, R0 ;  /* 0x00000001e3e47819 */ /* 0x000fe40000010200 */
[----:B------:R-:W-:Y:S02]  /*d8a0*/  IADD3 R226, -R2, 0x30, RZ ;  /* 0x0000003002e27810 */ /* 0x000fe40007ffe1ff */
.L_x_243:
[----:B------:R-:W2:Y:S01]  /*d8b0*/  LDL R13, [R1+0x2c] ;  /* 0x00002c00010d7983 */ /* 0x000ea20000100800 */
[----:B------:R-:W-:Y:S04]  /*d8c0*/  DEPBAR.LE SB0, 0x0 ;  /* 0x000080000000791a */ /* 0x000fe80000000000 */
[----:B------:R-:W3:Y:S01]  /*d8d0*/  LDL R12, [R1+0x28] ;  /* 0x00002800010c7983 */ /* 0x000ee20000100800 */
[----:B------:R-:W-:Y:S01]  /*d8e0*/  SHF.R.S32.HI R0, RZ, 0x1f, R225 ;  /* 0x0000001fff007819 */ /* 0x000fe200000114e1 */
[----:B-1----:R-:W-:Y:S01]  /*d8f0*/  IMAD.WIDE.U32 R2, R225, c[0x0][0x208], RZ ;  /* 0x00008200e1027a25 */ /* 0x002fe200078e00ff */
[----:B------:R-:W-:Y:S01]  /*d900*/  SHF.R.S32.HI R4, RZ, 0x1f, R222 ;  /* 0x0000001fff047819 */ /* 0x000fe200000114de */
[----:B------:R-:W-:Y:S01]  /*d910*/  BAR.SYNC.DEFER_BLOCKING 0x0 ;  /* 0x0000000000007b1d */ /* 0x000fe20000010000 */
[C---:B------:R-:W-:Y:S01]  /*d920*/  ISETP.GE.AND P1, PT, R227.reuse, c[0x0][0x1d4], PT ;  /* 0x00007500e3007a0c */ /* 0x040fe20003f26270 */
[----:B------:R-:W-:Y:S01]  /*d930*/  IMAD R0, R0, c[0x0][0x208], RZ ;  /* 0x0000820000007a24 */ /* 0x000fe200078e02ff */
[C---:B------:R-:W-:Y:S01]  /*d940*/  IADD3 R7, R227.reuse, 0x20, RZ ;  /* 0x00000020e3077810 */ /* 0x040fe20007ffe0ff */
[----:B------:R-:W-:Y:S01]  /*d950*/  IMAD R4, R4, c[0x0][0x218], RZ ;  /* 0x0000860004047a24 */ /* 0x000fe200078e02ff */
[----:B------:R-:W-:Y:S01]  /*d960*/  IADD3 R6, R227, 0x20, RZ ;  /* 0x00000020e3067810 */ /* 0x000fe20007ffe0ff */
[----:B------:R-:W-:Y:S01]  /*d970*/  IMAD R0, R225, c[0x0][0x20c], R0 ;  /* 0x00008300e1007a24 */ /* 0x000fe200078e0200 */
[----:B------:R-:W-:Y:S01]  /*d980*/  IADD3 R11, R227, 0x40, RZ ;  /* 0x00000040e30b7810 */ /* 0x000fe20007ffe0ff */
[----:B------:R-:W-:Y:S01]  /*d990*/  IMAD R4, R222, c[0x0][0x21c], R4 ;  /* 0x00008700de047a24 */ /* 0x000fe200078e0204 */
[----:B------:R-:W-:Y:S01]  /*d9a0*/  SHF.R.S32.HI R6, RZ, 0x1f, R6 ;  /* 0x0000001fff067819 */ /* 0x000fe20000011406 */
[----:B------:R-:W-:Y:S01]  /*d9b0*/  IMAD.IADD R3, R3, 0x1, R0 ;  /* 0x0000000103037824 */ /* 0x000fe200078e0200 */
[----:B------:R-:W-:Y:S02]  /*d9c0*/  IADD3 R5, R227, 0x40, RZ ;  /* 0x00000040e3057810 */ /* 0x000fe40007ffe0ff */
[----:B------:R-:W-:Y:S01]  /*d9d0*/  LEA.HI R6, R6, R7, RZ, 0x3 ;  /* 0x0000000706067211 */ /* 0x000fe200078f18ff */
[----:B------:R-:W-:Y:S01]  /*d9e0*/  IMAD.WIDE.U32 R2, R222, c[0x0][0x218], R2 ;  /* 0x00008600de027a25 */ /* 0x000fe200078e0002 */
[----:B------:R-:W-:Y:S02]  /*d9f0*/  SHF.R.S32.HI R5, RZ, 0x1f, R5 ;  /* 0x0000001fff057819 */ /* 0x000fe40000011405 */
[----:B------:R-:W-:Y:S02]  /*da00*/  LOP3.LUT R6, R6, 0xfffffff8, RZ, 0xc0, !PT ;  /* 0xfffffff806067812 */ /* 0x000fe400078ec0ff */
[----:B------:R-:W-:Y:S02]  /*da10*/  IADD3 R0, P0, R2, UR18, RZ ;  /* 0x0000001202007c10 */ /* 0x000fe4000ff1e0ff */
[----:B------:R-:W-:Y:S01]  /*da20*/  LEA.HI R5, R5, R11, RZ, 0x3 ;  /* 0x0000000b05057211 */ /* 0x000fe200078f18ff */
[----:B------:R-:W-:Y:S01]  /*da30*/  IMAD.SHL.U32 R100, R6, 0x2, RZ ;  /* 0x0000000206647824 */ /* 0x000fe200078e00ff */
[----:B------:R-:W1:Y:S01]  /*da40*/  S2R R11, SR_TID.X ;  /* 0x00000000000b7919 */ /* 0x000e620000002100 */
[----:B------:R-:W-:Y:S01]  /*da50*/  IADD3.X R3, R3, UR5, R4, P0, !PT ;  /* 0x0000000503037c10 */ /* 0x000fe200087fe404 */
[----:B------:R-:W-:Y:S01]  /*da60*/  BSSY B0, `(.L_x_223) ;  /* 0x0000039000007945 */ /* 0x000fe20003800000 */
[C---:B------:R-:W-:Y:S01]  /*da70*/  LEA R10, P0, R0.reuse, c[0x0][0x1f8], 0x1 ;  /* 0x00007e00000a7a11 */ /* 0x040fe200078008ff */
[----:B------:R-:W-:Y:S01]  /*da80*/  LDSM.16.M88.4 R48, [R211+0x6080] ;  /* 0x00608000d330783b */ /* 0x000fe20000000200 */
[----:B------:R-:W-:Y:S02]  /*da90*/  LOP3.LUT R5, R5, 0xfffffff8, RZ, 0xc0, !PT ;  /* 0xfffffff805057812 */ /* 0x000fe400078ec0ff */
[----:B------:R-:W-:Y:S01]  /*daa0*/  LEA.HI.X R3, R0, c[0x0][0x1fc], R3, 0x1, P0 ;  /* 0x00007f0000037a11 */ /* 0x000fe200000f0c03 */
[----:B------:R-:W-:Y:S02]  /*dab0*/  LDSM.16.M88.4 R44, [R211+0x7080] ;  /* 0x00708000d32c783b */ /* 0x000fe40000000200 */
[----:B------:R-:W-:Y:S02]  /*dac0*/  IMAD.SHL.U32 R102, R5, 0x2, RZ ;  /* 0x0000000205667824 */ /* 0x000fe400078e00ff */
[----:B------:R-:W4:Y:S04]  /*dad0*/  SHFL.IDX PT, R0, R10, RZ, 0x1c1f ;  /* 0x001c1fff0a007589 */ /* 0x000f2800000e0000 */
[----:B------:R-:W-:Y:S04]  /*dae0*/  LDSM.16.M88.4 R16, [R208+0x3c80] ;  /* 0x003c8000d010783b */ /* 0x000fe80000000200 */
[----:B------:R-:W5:Y:S04]  /*daf0*/  SHFL.IDX PT, R2, R3, RZ, 0x1c1f ;  /* 0x001c1fff03027589 */ /* 0x000f6800000e0000 */
[----:B------:R1:W2:Y:S04]  /*db00*/  LDSM.16.M88.4 R32, [R208+0x4080] ;  /* 0x00408000d020783b */ /* 0x0002a80000000200 */
[----:B------:R1:W2:Y:S04]  /*db10*/  LDSM.16.M88.4 R160, [R208+0x4480] ;  /* 0x00448000d0a0783b */ /* 0x0002a80000000200 */
[----:B------:R1:W2:Y:S04]  /*db20*/  LDSM.16.M88.4 R164, [R212+0x6080] ;  /* 0x00608000d4a4783b */ /* 0x0002a80000000200 */
[----:B------:R2:W2:Y:S04]  /*db30*/  LDSM.16.M88.4 R172, [R212+0x7080] ;  /* 0x00708000d4ac783b */ /* 0x0004a80000000200 */
[----:B------:R2:W2:Y:S04]  /*db40*/  LDSM.16.M88.4 R168, [R213] ;  /* 0x00000000d5a8783b */ /* 0x0004a80000000200 */
[----:B------:R2:W2:Y:S01]  /*db50*/  LDSM.16.M88.4 R176, [R221] ;  /* 0x00000000ddb0783b */ /* 0x0004a20000000200 */
[----:B----4-:R-:W-:Y:S03]  /*db60*/  IADD3 R8, P0, R0, R248, RZ ;  /* 0x000000f800087210 */ /* 0x010fe60007f1e0ff */
[----:B------:R4:W2:Y:S02]  /*db70*/  LDSM.16.M88.4 R180, [R220] ;  /* 0x00000000dcb4783b */ /* 0x0008a40000000200 */
[----:B-----5:R-:W-:Y:S05]  /*db80*/  IMAD.X R9, R2, 0x1, R228, P0 ;  /* 0x0000000102097824 */ /* 0x020fea00000e06e4 */
[----:B------:R-:W-:Y:S01]  /*db90*/  @!PT LDS RZ, [RZ] ;  /* 0x00000000fffff984 */ /* 0x000fe20000000800 */
[----:B------:R-:W-:Y:S01]  /*dba0*/  @!PT LDS RZ, [RZ] ;  /* 0x00000000fffff984 */ /* 0x000fe20000000800 */
[----:B------:R-:W-:Y:S01]  /*dbb0*/  @!PT LDS RZ, [RZ] ;  /* 0x00000000fffff984 */ /* 0x000fe20000000800 */
[----:B------:R4:W-:Y:S01]  /*dbc0*/  LDGSTS.E.BYPASS.LTC128B.128 [R223+0x1880], [R8.64], !P1 ;  /* 0x0188000008df7fae */ /* 0x0009e2000c901d48 */
[----:B-1----:R-:W-:Y:S02]  /*dbd0*/  ISETP.GT.AND P1, PT, R11, 0x3f, PT ;  /* 0x0000003f0b00780c */ /* 0x002fe40003f24270 */
[----:B--2---:R-:W-:Y:S02]  /*dbe0*/  SHF.L.U64.HI R104, R6, 0x1, R13 ;  /* 0x0000000106687819 */ /* 0x004fe4000001020d */
[----:B------:R-:W-:Y:S02]  /*dbf0*/  IADD3 R13, R227, 0x20, RZ ;  /* 0x00000020e30d7810 */ /* 0x000fe40007ffe0ff */
[----:B------:R-:W-:Y:S02]  /*dc00*/  IADD3 R6, P0, R0, R100, RZ ;  /* 0x0000006400067210 */ /* 0x000fe40007f1e0ff */
[----:B---3--:R-:W-:Y:S02]  /*dc10*/  SHF.L.U64.HI R105, R5, 0x1, R12 ;  /* 0x0000000105697819 */ /* 0x008fe4000001020c */
[----:B------:R-:W-:Y:S01]  /*dc20*/  ISETP.GE.AND P3, PT, R13, c[0x0][0x1d4], PT ;  /* 0x000075000d007a0c */ /* 0x000fe20003f66270 */
[----:B------:R-:W-:Y:S01]  /*dc30*/  IMAD.X R7, R2, 0x1, R104, P0 ;  /* 0x0000000102077824 */ /* 0x000fe200000e0668 */
[----:B------:R-:W-:Y:S02]  /*dc40*/  IADD3 R12, R227, 0x40, RZ ;  /* 0x00000040e30c7810 */ /* 0x000fe40007ffe0ff */
[----:B------:R-:W-:Y:S02]  /*dc50*/  IADD3 R4, P0, R0, R102, RZ ;  /* 0x0000006600047210 */ /* 0x000fe40007f1e0ff */
[----:B------:R-:W-:Y:S03]  /*dc60*/  ISETP.GE.AND P2, PT, R12, c[0x0][0x1d4], PT ;  /* 0x000075000c007a0c */ /* 0x000fe60003f46270 */
[----:B------:R-:W-:Y:S04]  /*dc70*/  IMAD.X R5, R2, 0x1, R105, P0 ;  /* 0x0000000102057824 */ /* 0x000fe800000e0669 */
[----:B------:R4:W-:Y:S06]  /*dc80*/  LDGSTS.E.BYPASS.LTC128B.128 [R223+0x2480], [R6.64], !P3 ;  /* 0x0248000006df7fae */ /* 0x0009ec000d901d48 */
[----:B------:R4:W-:Y:S01]  /*dc90*/  LDGSTS.E.BYPASS.LTC128B.128 [R223+0x3080], [R4.64], !P2 ;  /* 0x0308000004df7fae */ /* 0x0009e2000d101d48 */
[----:B------:R-:W-:-:S05]  /*dca0*/  @P1 BRA `(.L_x_224) ;  /* 0x0000014000001947 */ /* 0x000fca0003800000 */
[----:B------:R-:W-:-:S05]  /*dcb0*/  BRA.DIV ~URZ, `(.L_x_225) ;  /* 0x00006e827f007947 */ /* 0x000fca000b800000 */
[----:B----4-:R1:W2:Y:S04]  /*dcc0*/  SHFL.IDX PT, R4, R3, 0x1, 0x1c1f ;  /* 0x003c1f0003047f89 */ /* 0x0102a800000e0000 */
[----:B------:R1:W3:Y:S02]  /*dcd0*/  SHFL.IDX PT, R0, R10, 0x1, 0x1c1f ;  /* 0x003c1f000a007f89 */ /* 0x0002e400000e0000 */
.L_x_262:
[C---:B-1----:R-:W-:Y:S02]  /*dce0*/  IADD3 R10, R227.reuse, 0x20, RZ ;  /* 0x00000020e30a7810 */ /* 0x042fe40007ffe0ff */
[C---:B------:R-:W-:Y:S02]  /*dcf0*/  ISETP.GE.AND P3, PT, R227.reuse, c[0x0][0x1d4], PT ;  /* 0x00007500e3007a0c */ /* 0x040fe40003f66270 */
[----:B---3--:R-:W-:Y:S02]  /*dd00*/  IADD3 R8, P0, R0, R248, RZ ;  /* 0x000000f800087210 */ /* 0x008fe40007f1e0ff */
[----:B------:R-:W-:Y:S02]  /*dd10*/  ISETP.GE.AND P2, PT, R10, c[0x0][0x1d4], PT ;  /* 0x000075000a007a0c */ /* 0x000fe40003f46270 */
[----:B------:R-:W-:Y:S01]  /*dd20*/  IADD3 R5, R227, 0x40, RZ ;  /* 0x00000040e3057810 */ /* 0x000fe20007ffe0ff */
[----:B--2---:R-:W-:Y:S01]  /*dd30*/  IMAD.X R9, R4, 0x1, R228, P0 ;  /* 0x0000000104097824 */ /* 0x004fe200000e06e4 */
[----:B------:R-:W-:Y:S02]  /*dd40*/  IADD3 R6, P0, R0, R100, RZ ;  /* 0x0000006400067210 */ /* 0x000fe40007f1e0ff */
[----:B------:R-:W-:Y:S03]  /*dd50*/  ISETP.GE.AND P1, PT, R5, c[0x0][0x1d4], PT ;  /* 0x0000750005007a0c */ /* 0x000fe60003f26270 */
        /* <DEDUP_REMOVED lines=9> */
.L_x_224:
[----:B------:R-:W-:Y:S05]  /*ddf0*/  BSYNC B0 ;  /* 0x0000000000007941 */ /* 0x000fea0003800000 */
.L_x_223:
[----:B------:R-:W0:Y:S01]  /*de00*/  LDGDEPBAR ;  /* 0x00000000000079af */ /* 0x000e220000000000 */
[----:B------:R-:W-:Y:S01]  /*de10*/  WARPSYNC 0xffffffff ;  /* 0xffffffff00007948 */ /* 0x000fe20003800000 */
[-C--:B-1--4-:R-:W-:Y:S06]  /*de20*/  HMMA.16816.F32 R4, R48, R16.reuse, RZ ;  /* 0x000000103004723c */ /* 0x092fec00000018ff */
        /* <DEDUP_REMOVED lines=116> */
[----:B------:R1:W1:Y:S02]  /*e570*/  MUFU.TANH R162, R19 ;  /* 0x0000001300a27308 */ /* 0x0002640000002400 */
        /* <DEDUP_REMOVED lines=10> */
[----:B------:R5:W2:Y:S01]  /*e620*/  MUFU.TANH R109, R20 ;  /* 0x00000014006d7308 */ /* 0x000aa20000002400 */
[----:B------:R-:W-:Y:S01]  /*e630*/  FMUL.FTZ R29, R29, c[0x0][0x320] ;  /* 0x0000c8001d1d7a20 */ /* 0x000fe20000410000 */
[C---:B------:R-:W-:Y:S04]  /*e640*/  HMMA.16816.F32 R40, R164.reuse, R8, R40 ;  /* 0x00000008a428723c */ /* 0x040fe80000001828 */
[----:B------:R-:W-:Y:S02]  /*e650*/  FMUL.FTZ R30, R30, c[0x0][0x320] ;  /* 0x0000c8001e1e7a20 */ /* 0x000fe40000410000 */
[----:B------:R-:W-:Y:S02]  /*e660*/  FMUL.FTZ R31, R31, c[0x0][0x320] ;  /* 0x0000c8001f1f7a20 */ /* 0x000fe40000410000 */
[----:B------:R2:W2:Y:S01]  /*e670*/  MUFU.TANH R106, R21 ;  /* 0x00000015006a7308 */ /* 0x0004a20000002400 */
[-C--:B------:R-:W-:Y:S03]  /*e680*/  HMMA.16816.F32 R44, R164, R10.reuse, R44 ;  /* 0x0000000aa42c723c */ /* 0x080fe6000000182c */
[----:B------:R-:W-:Y:S02]  /*e690*/  FMUL.FTZ R32, R32, c[0x0][0x320] ;  /* 0x0000c80020207a20 */ /* 0x000fe40000410000 */
[----:B------:R-:W-:Y:S02]  /*e6a0*/  FMUL.FTZ R34, R34, c[0x0][0x320] ;  /* 0x0000c80022227a20 */ /* 0x000fe40000410000 */
[----:B------:R-:W-:Y:S01]  /*e6b0*/  FMUL.FTZ R35, R35, c[0x0][0x320] ;  /* 0x0000c80023237a20 */ /* 0x000fe20000410000 */
[----:B------:R-:W-:Y:S01]  /*e6c0*/  HMMA.16816.F32 R48, R192, R10, R48 ;  /* 0x0000000ac030723c */ /* 0x000fe20000001830 */
[----:B------:R3:W3:Y:S03]  /*e6d0*/  MUFU.TANH R172, R26 ;  /* 0x0000001a00ac7308 */ /* 0x0006e60000002400 */
[----:B-1----:R-:W-:Y:S02]  /*e6e0*/  FMUL.FTZ R19, R37, c[0x0][0x320] ;  /* 0x0000c80025137a20 */ /* 0x002fe40000410000 */
[----:B-----5:R-:W-:Y:S02]  /*e6f0*/  FMUL.FTZ R20, R36, c[0x0][0x320] ;  /* 0x0000c80024147a20 */ /* 0x020fe40000410000 */
[----:B------:R-:W-:Y:S03]  /*e700*/  FMUL.FTZ R38, R38, c[0x0][0x320] ;  /* 0x0000c80026267a20 */ /* 0x000fe60000410000 */
[----:B------:R1:W1:Y:S01]  /*e710*/  MUFU.TANH R185, R14 ;  /* 0x0000000e00b97308 */ /* 0x0002620000002400 */
[----:B------:R-:W-:Y:S02]  /*e720*/  FMUL.FTZ R39, R39, c[0x0][0x320] ;  /* 0x0000c80027277a20 */ /* 0x000fe40000410000 */
[----:B------:R-:W-:Y:S02]  /*e730*/  FMUL.FTZ R42, R42, c[0x0][0x320] ;  /* 0x0000c8002a2a7a20 */ /* 0x000fe40000410000 */
[----:B--2---:R-:W-:Y:S02]  /*e740*/  FMUL.FTZ R21, R33, c[0x0][0x320] ;  /* 0x0000c80021157a20 */ /* 0x004fe40000410000 */
[----:B------:R-:W-:Y:S02]  /*e750*/  FMUL.FTZ R43, R43, c[0x0][0x320] ;  /* 0x0000c8002b2b7a20 */ /* 0x000fe40000410000 */
[----:B------:R-:W-:Y:S01]  /*e760*/  FMUL.FTZ R44, R44, c[0x0][0x320] ;  /* 0x0000c8002c2c7a20 */ /* 0x000fe20000410000 */
[----:B------:R2:W1:Y:S01]  /*e770*/  MUFU.TANH R183, R15 ;  /* 0x0000000f00b77308 */ /* 0x0004620000002400 */
[----:B------:R-:W-:Y:S02]  /*e780*/  FMUL.FTZ R45, R45, c[0x0][0x320] ;  /* 0x0000c8002d2d7a20 */ /* 0x000fe40000410000 */
[----:B------:R-:W-:Y:S02]  /*e790*/  FMUL.FTZ R47, R47, c[0x0][0x320] ;  /* 0x0000c8002f2f7a20 */ /* 0x000fe40000410000 */
[----:B------:R-:W-:Y:S02]  /*e7a0*/  FMUL.FTZ R16, R48, c[0x0][0x320] ;  /* 0x0000c80030107a20 */ /* 0x000fe40000410000 */
[----:B------:R-:W-:Y:S02]  /*e7b0*/  FMUL.FTZ R17, R49, c[0x0][0x320] ;  /* 0x0000c80031117a20 */ /* 0x000fe40000410000 */
[----:B---3--:R-:W-:Y:S01]  /*e7c0*/  FMUL.FTZ R26, R50, c[0x0][0x320] ;  /* 0x0000c800321a7a20 */ /* 0x008fe20000410000 */
[----:B------:R2:W3:Y:S01]  /*e7d0*/  MUFU.TANH R174, R27 ;  /* 0x0000001b00ae7308 */ /* 0x0004e20000002400 */
        /* <DEDUP_REMOVED lines=39> */
[C---:B------:R-:W-:Y:S01]  /*ea50*/  ISETP.GE.AND P5, PT, R227.reuse, c[0x0][0x1d4], PT ;  /* 0x00007500e3007a0c */ /* 0x040fe20003fa6270 */
[----:B------:R-:W-:Y:S01]  /*ea60*/  IMAD.MOV.U32 R3, RZ, RZ, c[0x0][0x2b8] ;  /* 0x0000ae00ff037624 */ /* 0x000fe200078e00ff */
[----:B------:R-:W-:Y:S01]  /*ea70*/  IADD3 R229, R227, 0x40, RZ ;  /* 0x00000040e3e57810 */ /* 0x000fe20007ffe0ff */
[----:B------:R-:W3:Y:S01]  /*ea80*/  LDL R0, [R1+0x18] ;  /* 0x0000180001007983 */ /* 0x000ee20000100800 */
[----:B------:R-:W-:Y:S01]  /*ea90*/  ISETP.GE.AND P4, PT, R230, c[0x0][0x1d4], PT ;  /* 0x00007500e6007a0c */ /* 0x000fe20003f86270 */
[----:B------:R-:W-:Y:S01]  /*eaa0*/  IMAD.MOV.U32 R222, RZ, RZ, RZ ;  /* 0x000000ffffde7224 */ /* 0x000fe200078e00ff */
[----:B------:R-:W-:Y:S02]  /*eab0*/  ISETP.NE.AND P2, PT, R3, 0x1, PT ;  /* 0x000000010300780c */ /* 0x000fe40003f45270 */
[----:B------:R-:W-:Y:S02]  /*eac0*/  ISETP.GE.AND P3, PT, R229, c[0x0][0x1d4], PT ;  /* 0x00007500e5007a0c */ /* 0x000fe40003f66270 */
[----:B---3--:R-:W-:Y:S01]  /*ead0*/  ISETP.GT.AND P1, PT, R0, 0x2f, PT ;  /* 0x0000002f0000780c */ /* 0x008fe20003f24270 */
[----:B--2---:R-:W-:Y:S05]  /*eae0*/  IMAD R2, R224, 0x30, R2 ;  /* 0x00000030e0027824 */ /* 0x004fea00078e0202 */
        /* <DEDUP_REMOVED lines=12> */
[----:B------:R-:W2:Y:S01]  /*ebb0*/  @!P1 LDG.E R222, [R4.64] ;  /* 0x0000000804de9981 */ /* 0x000ea2000c1e1900 */
[----:B------:R-:W-:Y:S03]  /*ebc0*/  ISETP.GE.AND P1, PT, R226, 0x1, PT ;  /* 0x00000001e200780c */ /* 0x000fe60003f26270 */
[----:B------:R-:W-:Y:S04]  /*ebd0*/  IMAD R0, R0, c[0x0][0x1e0], RZ ;  /* 0x0000780000007a24 */ /* 0x000fe800078e02ff */
[----:B------:R-:W-:Y:S04]  /*ebe0*/  IMAD R0, R225, c[0x0][0x1e4], R0 ;  /* 0x00007900e1007a24 */ /* 0x000fe800078e0200 */
        /* <DEDUP_REMOVED lines=11> */
[----:B-12---:R-:W-:Y:S05]  /*eca0*/  @P1 IADD3 R14, P0, R0, R248, RZ ;  /* 0x000000f8000e1210 */ /* 0x006fea0007f1e0ff */
[----:B---3--:R-:W-:Y:S01]  /*ecb0*/  @P1 IMAD.X R15, R2, 0x1, R228, P0 ;  /* 0x00000001020f1824 */ /* 0x008fe200000e06e4 */
[----:B------:R-:W-:Y:S04]  /*ecc0*/  @P1 IADD3 R12, P0, R0, R100, RZ ;  /* 0x00000064000c1210 */ /* 0x000fe80007f1e0ff */
[----:B------:R-:W-:Y:S01]  /*ecd0*/  @!PT LDS RZ, [RZ] ;  /* 0x00000000fffff984 */ /* 0x000fe20000000800 */
[----:B------:R1:W-:Y:S01]  /*ece0*/  @P1 LDGSTS.E.BYPASS.LTC128B.128 [R223+0x3c80], [R14.64], !P5 ;  /* 0x03c800000edf1fae */ /* 0x0003e2000e901d48 */
[--C-:B------:R-:W-:Y:S01]  /*ecf0*/  @P1 IMAD.X R13, R2, 0x1, R104.reuse, P0 ;  /* 0x00000001020d1824 */ /* 0x100fe200000e0668 */
[----:B------:R-:W-:Y:S02]  /*ed00*/  @P1 IADD3 R10, P0, R0, R102, RZ ;  /* 0x00000066000a1210 */ /* 0x000fe40007f1e0ff */
[----:B------:R-:W2:Y:S03]  /*ed10*/  SHFL.IDX PT, R0, R4, 0x1, 0x1c1f ;  /* 0x003c1f0004007f89 */ /* 0x000ea600000e0000 */
[--C-:B------:R-:W-:Y:S01]  /*ed20*/  @P1 IMAD.X R11, R2, 0x1, R105.reuse, P0 ;  /* 0x00000001020b1824 */ /* 0x100fe200000e0669 */
[----:B------:R1:W-:Y:S01]  /*ed30*/  @P1 LDGSTS.E.BYPASS.LTC128B.128 [R223+0x4880], [R12.64], !P4 ;  /* 0x048800000cdf1fae */ /* 0x0003e2000e101d48 */
[----:B------:R-:W-:Y:S03]  /*ed40*/  ISETP.GE.AND P0, PT, R226, 0x21, PT ;  /* 0x00000021e200780c */ /* 0x000fe60003f06270 */
[----:B------:R-:W3:Y:S04]  /*ed50*/  SHFL.IDX PT, R2, R3, 0x1, 0x1c1f ;  /* 0x003c1f0003027f89 */ /* 0x000ee800000e0000 */
[----:B------:R1:W-:Y:S06]  /*ed60*/  @P1 LDGSTS.E.BYPASS.LTC128B.128 [R223+0x5480], [R10.64], !P3 ;  /* 0x054800000adf1fae */ /* 0x0003ec000d901d48 */
[----:B--2---:R-:W-:Y:S05]  /*ed70*/  @P0 IADD3 R8, P2, R0, R100, RZ ;  /* 0x0000006400080210 */ /* 0x004fea0007f5e0ff */
[----:B---3--:R-:W-:Y:S01]  /*ed80*/  @P0 IMAD.X R9, R2, 0x1, R104, P2 ;  /* 0x0000000102090824 */ /* 0x008fe200010e0668 */
[----:B------:R-:W-:Y:S05]  /*ed90*/  @P0 IADD3 R6, P2, R0, R102, RZ ;  /* 0x0000006600060210 */ /* 0x000fea0007f5e0ff */
[----:B------:R-:W-:Y:S01]  /*eda0*/  @P0 IMAD.X R7, R2, 0x1, R105, P2 ;  /* 0x0000000102070824 */ /* 0x000fe200010e0669 */
[----:B------:R-:W-:Y:S05]  /*edb0*/  @P0 IADD3 R4, P2, R0, R248, RZ ;  /* 0x000000f800040210 */ /* 0x000fea0007f5e0ff */
[----:B------:R-:W-:Y:S05]  /*edc0*/  @P0 IMAD.X R5, R2, 0x1, R228, P2 ;  /* 0x0000000102050824 */ /* 0x000fea00010e06e4 */
[----:B------:R1:W-:Y:S04]  /*edd0*/  @P0 LDGSTS.E.BYPASS.LTC128B.128 [R223+0x4480], [R4.64], !P5 ;  /* 0x0448000004df0fae */ /* 0x0003e8000e901d48 */
[----:B------:R1:W-:Y:S04]  /*ede0*/  @P0 LDGSTS.E.BYPASS.LTC128B.128 [R223+0x5080], [R8.64], !P4 ;  /* 0x0508000008df0fae */ /* 0x0003e8000e101d48 */
[----:B------:R1:W-:Y:S02]  /*edf0*/  @P0 LDGSTS.E.BYPASS.LTC128B.128 [R223+0x5c80], [R6.64], !P3 ;  /* 0x05c8000006df0fae */ /* 0x0003e4000d901d48 */
.L_x_226:
[----:B-1234-:R-:W-:Y:S01]  /*ee00*/  MOV R6, c[0x0][0x2ac] ;  /* 0x0000ab0000067a02 */ /* 0x01efe20000000f00 */
[----:B------:R-:W2:Y:S01]  /*ee10*/  LDL R2, [R1+0x1c] ;  /* 0x00001c0001027983 */ /* 0x000ea20000100800 */
[----:B------:R-:W-:Y:S02]  /*ee20*/  IMAD.MOV.U32 R0, RZ, RZ, c[0x0][0x2c4] ;  /* 0x0000b100ff007624 */ /* 0x000fe400078e00ff */
[----:B------:R-:W-:Y:S01]  /*ee30*/  IMAD.MOV.U32 R33, RZ, RZ, 0x1 ;  /* 0x00000001ff217424 */ /* 0x000fe200078e00ff */
[----:B------:R-:W3:Y:S01]  /*ee40*/  LDL R3, [R1] ;  /* 0x0000000001037983 */ /* 0x000ee20000100800 */
[----:B------:R-:W-:Y:S01]  /*ee50*/  IMAD R6, R6, c[0x0][0x1d0], RZ ;  /* 0x0000740006067a24 */ /* 0x000fe200078e02ff */
[----:B------:R-:W-:Y:S02]  /*ee60*/  ISETP.NE.AND P0, PT, R0, 0x1, PT ;  /* 0x000000010000780c */ /* 0x000fe40003f05270 */
[----:B------:R-:W0:Y:S11]  /*ee70*/  LDGDEPBAR ;  /* 0x00000000000079af */ /* 0x000e360000000000 */
[----:B--2---:R-:W-:Y:S04]  /*ee80*/  @P0 IMAD.HI.U32 R0, R2, c[0x0][0x2c8], RZ ;  /* 0x0000b20002000a27 */ /* 0x004fe800078e00ff */
[----:B------:R-:W-:Y:S01]  /*ee90*/  IMAD.MOV.U32 R5, RZ, RZ, R2 ;  /* 0x000000ffff057224 */ /* 0x000fe200078e0002 */
[----:B------:R-:W-:Y:S01]  /*eea0*/  @P0 SHF.R.U32.HI R5, RZ, c[0x0][0x2cc], R0 ;  /* 0x0000b300ff050a19 */ /* 0x000fe20000011600 */
[----:B------:R-:W-:Y:S01]  /*eeb0*/  IMAD R2, R224, -0x30, RZ ;  /* 0xffffffd0e0027824 */ /* 0x000fe200078e02ff */
[----:B------:R-:W-:Y:S03]  /*eec0*/  ISETP.LE.AND P0, PT, R33, c[0x0][0x32c], PT ;  /* 0x0000cb0021007a0c */ /* 0x000fe60003f03270 */
[----:B------:R-:W1:Y:S01]  /*eed0*/  SHFL.IDX PT, R4, R5, RZ, 0x1c1f ;  /* 0x001c1fff05047589 */ /* 0x000e6200000e0000 */
[C---:B---3--:R-:W-:Y:S02]  /*eee0*/  IADD3 R7, -R3.reuse, 0x1, R2 ;  /* 0x0000000103077810 */ /* 0x048fe40007ffe102 */
[----:B------:R-:W-:Y:S02]  /*eef0*/  IADD3 R8, -R3, R2, RZ ;  /* 0x0000000203087210 */ /* 0x000fe40007ffe1ff */
[----:B------:R-:W-:Y:S04]  /*ef00*/  IADD3 R7, R7, -c[0x0][0x168], R6 ;  /* 0x80005a0007077a10 */ /* 0x000fe80007ffe006 */
[C---:B------:R-:W-:Y:S02]  /*ef10*/  IADD3 R6, R7.reuse, c[0x0][0x328], RZ ;  /* 0x0000ca0007067a10 */ /* 0x040fe40007ffe0ff */
[----:B------:R-:W-:Y:S04]  /*ef20*/  IADD3 R7, R7, UR4, RZ ;  /* 0x0000000407077c10 */ /* 0x000fe8000fffe0ff */
[----:B-1----:R-:W-:Y:S01]  /*ef30*/  IADD3 R0, R7, R4, RZ ;  /* 0x0000000407007210 */ /* 0x002fe20007ffe0ff */
[----:B------:R-:W-:Y:S01]  /*ef40*/  IMAD.IADD R3, R6, 0x1, R4 ;  /* 0x0000000106037824 */ /* 0x000fe200078e0204 */
[----:B------:R-:W-:-:S05]  /*ef50*/  @!P0 BRA `(.L_x_227) ;  /* 0x0000019000008947 */ /* 0x000fca0003800000 */
[----:B------:R-:W-:Y:S01]  /*ef60*/  MOV R9, c[0x0][0x2ac] ;  /* 0x0000ab0000097a02 */ /* 0x000fe20000000f00 */
[----:B------:R-:W-:Y:S04]  /*ef70*/  BSSY B0, `(.L_x_228) ;  /* 0x0000013000007945 */ /* 0x000fe80003800000 */
[----:B------:R-:W-:Y:S05]  /*ef80*/  IMAD R4, R9, c[0x0][0x1d0], R4 ;  /* 0x0000740009047a24 */ /* 0x000fea00078e0204 */
        /* <DEDUP_REMOVED lines=12> */
.L_x_229:
[----:B------:R-:W-:Y:S04]  /*f050*/  MOV R9, 0x1 ;  /* 0x0000000100097802 */ /* 0x000fe80000000f00 */
[----:B------:R-:W-:Y:S11]  /*f060*/  ISETP.NE.AND P0, PT, R9, c[0x0][0x32c], PT ;  /* 0x0000cb0009007a0c */ /* 0x000ff60003f05270 */
[----:B------:R-:W-:Y:S02]  /*f070*/  @!UPT UIADD3 URZ, URZ, URZ, URZ ;  /* 0x0000003f3f3ff290 */ /* 0x000fe4000fffe03f */
[----:B------:R-:W-:Y:S05]  /*f080*/  @P0 IMAD.HI.U32 R9, R4, c[0x0][0x330], RZ ;  /* 0x0000cc0004090a27 */ /* 0x000fea00078e00ff */
[----:B------:R-:W-:Y:S02]  /*f090*/  @P0 SHF.R.U32.HI R4, RZ, c[0x0][0x334], R9 ;  /* 0x0000cd00ff040a19 */ /* 0x000fe40000011609 */
.L_x_230:
[----:B------:R-:W-:Y:S05]  /*f0a0*/  BSYNC B0 ;  /* 0x0000000000007941 */ /* 0x000fea0003800000 */
.L_x_228:
[----:B------:R-:W-:Y:S05]  /*f0b0*/  IMAD R4, R4, c[0x0][0x32c], R8 ;  /* 0x0000cb0004047a24 */ /* 0x000fea00078e0208 */
[----:B------:R-:W-:Y:S02]  /*f0c0*/  IADD3 R9, R4, c[0x0][0x32c], RZ ;  /* 0x0000cb0004097a10 */ /* 0x000fe40007ffe0ff */
[----:B------:R-:W-:Y:S02]  /*f0d0*/  IMNMX R0, R0, R4, !PT ;  /* 0x0000000400007217 */ /* 0x000fe40007800200 */
[----:B------:R-:W-:Y:S02]  /*f0e0*/  IMNMX R3, R3, R9, PT ;  /* 0x0000000903037217 */ /* 0x000fe40003800200 */
.L_x_227:
[C---:B------:R-:W-:Y:S02]  /*f0f0*/  ISETP.GE.AND P0, PT, R2.reuse, 0x2, PT ;  /* 0x000000020200780c */ /* 0x040fe40003f06270 */
[----:B------:R-:W-:Y:S02]  /*f100*/  ISETP.GE.AND P1, PT, R2, 0x9, PT ;  /* 0x000000090200780c */ /* 0x000fe40003f26270 */
[----:B------:R-:W-:Y:S02]  /*f110*/  P2R R13, PR, RZ, 0x1 ;  /* 0x00000001ff0d7803 */ /* 0x000fe40000000000 */
[----:B------:R-:W-:Y:S02]  /*f120*/  ISETP.GT.AND P0, PT, R0, 0x1, !P0 ;  /* 0x000000010000780c */ /* 0x000fe40004704270 */
[----:B------:R-:W-:Y:S02]  /*f130*/  P2R R12, PR, RZ, 0x2 ;  /* 0x00000002ff0c7803 */ /* 0x000fe40000000000 */
[C---:B------:R-:W-:Y:S02]  /*f140*/  ISETP.LT.OR P0, PT, R3.reuse, 0x2, P0 ;  /* 0x000000020300780c */ /* 0x040fe40000701670 */
[----:B------:R-:W-:Y:S02]  /*f150*/  ISETP.GE.AND P6, PT, R2, 0x19, PT ;  /* 0x000000190200780c */ /* 0x000fe40003fc6270 */
[----:B------:R-:W-:Y:S02]  /*f160*/  FSEL R23, R168, -INF , !P0 ;  /* 0xff800000a8177808 */ /* 0x000fe40004000000 */
[----:B------:R-:W-:Y:S02]  /*f170*/  ISETP.GT.AND P0, PT, R0, 0x8, !P1 ;  /* 0x000000080000780c */ /* 0x000fe40004f04270 */
[----:B------:R-:W-:Y:S02]  /*f180*/  ISETP.GE.AND P1, PT, R2, 0xa, PT ;  /* 0x0000000a0200780c */ /* 0x000fe40003f26270 */
[----:B------:R-:W-:Y:S02]  /*f190*/  ISETP.LT.OR P0, PT, R3, 0x9, P0 ;  /* 0x000000090300780c */ /* 0x000fe40000701670 */
        /* <DEDUP_REMOVED lines=9> */
[----:B------:R-:W-:Y:S02]  /*f230*/  ISETP.LT.OR P0, PT, R3, 0x11, P0 ;  /* 0x000000110300780c */ /* 0x000fe40000701670 */
        /* <DEDUP_REMOVED lines=25> */
[----:B------:R-:W-:Y:S04]  /*f3d0*/  ISETP.GT.AND P0, PT, R0, RZ, !P1 ;  /* 0x000000ff0000720c */ /* 0x000fe80004f04270 */
[C---:B------:R-:W-:Y:S04]  /*f3e0*/  ISETP.LT.OR P0, PT, R3.reuse, 0x1, P0 ;  /* 0x000000010300780c */ /* 0x040fe80000701670 */
[----:B------:R-:W-:Y:S02]  /*f3f0*/  FSEL R19, R170, -INF , !P0 ;  /* 0xff800000aa137808 */ /* 0x000fe40004000000 */
[----:B------:R-:W-:Y:S04]  /*f400*/  ISETP.GE.AND P0, PT, R2, 0x2a, PT ;  /* 0x0000002a0200780c */ /* 0x000fe80003f06270 */
[----:B------:R-:W-:Y:S02]  /*f410*/  P2R R4, PR, RZ, 0x1 ;  /* 0x00000001ff047803 */ /* 0x000fe40000000000 */
[----:B------:R-:W-:Y:S04]  /*f420*/  ISETP.GT.AND P0, PT, R0, 0x29, !P0 ;  /* 0x000000290000780c */ /* 0x000fe80004704270 */
[----:B------:R-:W-:Y:S02]  /*f430*/  ISETP.LT.OR P0, PT, R3, 0x2a, P0 ;  /* 0x0000002a0300780c */ /* 0x000fe40000701670 */
[----:B------:R-:W1:Y:S02]  /*f440*/  SHFL.IDX PT, R3, R5, 0x1, 0x1c1f ;  /* 0x003c1f0005037f89 */ /* 0x000e6400000e0000 */
[----:B------:R-:W-:Y:S02]  /*f450*/  FSEL R193, R17, -INF , !P0 ;  /* 0xff80000011c17808 */ /* 0x000fe40004000000 */
[----:B------:R-:W-:Y:S01]  /*f460*/  ISETP.LE.AND P0, PT, R33, c[0x0][0x32c], PT ;  /* 0x0000cb0021007a0c */ /* 0x000fe20003f03270 */
[--C-:B-1----:R-:W-:Y:S02]  /*f470*/  IMAD.IADD R2, R6, 0x1, R3.reuse ;  /* 0x0000000106027824 */ /* 0x102fe400078e0203 */
[----:B------:R-:W-:Y:S10]  /*f480*/  IMAD.IADD R0, R7, 0x1, R3 ;  /* 0x0000000107007824 */ /* 0x000ff400078e0203 */
        /* <DEDUP_REMOVED lines=16> */
.L_x_233:
[----:B------:R-:W-:Y:S04]  /*f590*/  MOV R14, 0x1 ;  /* 0x00000001000e7802 */ /* 0x000fe80000000f00 */
[----:B------:R-:W-:Y:S11]  /*f5a0*/  ISETP.NE.AND P0, PT, R14, c[0x0][0x32c], PT ;  /* 0x0000cb000e007a0c */ /* 0x000ff60003f05270 */
[----:B------:R-:W-:Y:S02]  /*f5b0*/  @!UPT UIADD3 URZ, URZ, URZ, URZ ;  /* 0x0000003f3f3ff290 */ /* 0x000fe4000fffe03f */
[----:B------:R-:W-:Y:S05]  /*f5c0*/  @P0 IMAD.HI.U32 R14, R3, c[0x0][0x330], RZ ;  /* 0x0000cc00030e0a27 */ /* 0x000fea00078e00ff */
[----:B------:R-:W-:Y:S02]  /*f5d0*/  @P0 SHF.R.U32.HI R3, RZ, c[0x0][0x334], R14 ;  /* 0x0000cd00ff030a19 */ /* 0x000fe4000001160e */
.L_x_234:
[----:B------:R-:W-:Y:S05]  /*f5e0*/  BSYNC B0 ;  /* 0x0000000000007941 */ /* 0x000fea0003800000 */
.L_x_232:
[----:B------:R-:W-:Y:S05]  /*f5f0*/  IMAD R3, R3, c[0x0][0x32c], R8 ;  /* 0x0000cb0003037a24 */ /* 0x000fea00078e0208 */
[----:B------:R-:W-:Y:S02]  /*f600*/  IADD3 R14, R3, c[0x0][0x32c], RZ ;  /* 0x0000cb00030e7a10 */ /* 0x000fe40007ffe0ff */
[----:B------:R-:W-:Y:S02]  /*f610*/  IMNMX R0, R0, R3, !PT ;  /* 0x0000000300007217 */ /* 0x000fe40007800200 */
[----:B------:R-:W-:Y:S02]  /*f620*/  IMNMX R2, R2, R14, PT ;  /* 0x0000000e02027217 */ /* 0x000fe40003800200 */
.L_x_231:
        /* <DEDUP_REMOVED lines=63> */
.L_x_237:
[----:B------:R-:W-:Y:S04]  /*fa20*/  MOV R14, 0x1 ;  /* 0x00000001000e7802 */ /* 0x000fe80000000f00 */
[----:B------:R-:W-:Y:S11]  /*fa30*/  ISETP.NE.AND P0, PT, R14, c[0x0][0x32c], PT ;  /* 0x0000cb000e007a0c */ /* 0x000ff60003f05270 */
[----:B------:R-:W-:Y:S02]  /*fa40*/  @!UPT UIADD3 URZ, URZ, URZ, URZ ;  /* 0x0000003f3f3ff290 */ /* 0x000fe4000fffe03f */
[----:B------:R-:W-:Y:S05]  /*fa50*/  @P0 IMAD.HI.U32 R14, R3, c[0x0][0x330], RZ ;  /* 0x0000cc00030e0a27 */ /* 0x000fea00078e00ff */
[----:B------:R-:W-:Y:S02]  /*fa60*/  @P0 SHF.R.U32.HI R3, RZ, c[0x0][0x334], R14 ;  /* 0x0000cd00ff030a19 */ /* 0x000fe4000001160e */
.L_x_238:
[----:B------:R-:W-:Y:S05]  /*fa70*/  BSYNC B0 ;  /* 0x0000000000007941 */ /* 0x000fea0003800000 */
.L_x_236:
[----:B------:R-:W-:Y:S05]  /*fa80*/  IMAD R3, R3, c[0x0][0x32c], R8 ;  /* 0x0000cb0003037a24 */ /* 0x000fea00078e0208 */
[----:B------:R-:W-:Y:S02]  /*fa90*/  IADD3 R14, R3, c[0x0][0x32c], RZ ;  /* 0x0000cb00030e7a10 */ /* 0x000fe40007ffe0ff */
[----:B------:R-:W-:Y:S02]  /*faa0*/  IMNMX R0, R0, R3, !PT ;  /* 0x0000000300007217 */ /* 0x000fe40007800200 */
[----:B------:R-:W-:Y:S02]  /*fab0*/  IMNMX R2, R2, R14, PT ;  /* 0x0000000e02027217 */ /* 0x000fe40003800200 */
.L_x_235:
        /* <DEDUP_REMOVED lines=63> */
.L_x_241:
[----:B------:R-:W-:Y:S04]  /*feb0*/  MOV R5, 0x1 ;  /* 0x0000000100057802 */ /* 0x000fe80000000f00 */
[----:B------:R-:W-:Y:S11]  /*fec0*/  ISETP.NE.AND P0, PT, R5, c[0x0][0x32c], PT ;  /* 0x0000cb0005007a0c */ /* 0x000ff60003f05270 */
[----:B------:R-:W-:Y:S02]  /*fed0*/  @!UPT UIADD3 URZ, URZ, URZ, URZ ;  /* 0x0000003f3f3ff290 */ /* 0x000fe4000fffe03f */
[----:B------:R-:W-:Y:S05]  /*fee0*/  @P0 IMAD.HI.U32 R5, R3, c[0x0][0x330], RZ ;  /* 0x0000cc0003050a27 */ /* 0x000fea00078e00ff */
[----:B------:R-:W-:Y:S02]  /*fef0*/  @P0 SHF.R.U32.HI R3, RZ, c[0x0][0x334], R5 ;  /* 0x0000cd00ff030a19 */ /* 0x000fe40000011605 */
.L_x_242:
[----:B------:R-:W-:Y:S05]  /*ff00*/  BSYNC B0 ;  /* 0x0000000000007941 */ /* 0x000fea0003800000 */
.L_x_240:
[----:B------:R-:W-:Y:S05]  /*ff10*/  IMAD R8, R3, c[0x0][0x32c], R8 ;  /* 0x0000cb0003087a24 */ /* 0x000fea00078e0208 */
[----:B------:R-:W-:Y:S02]  /*ff20*/  IADD3 R3, R8, c[0x0][0x32c], RZ ;  /* 0x0000cb0008037a10 */ /* 0x000fe40007ffe0ff */
[----:B------:R-:W-:Y:S02]  /*ff30*/  IMNMX R0, R0, R8, !PT ;  /* 0x0000000800007217 */ /* 0x000fe40007800200 */
[----:B------:R-:W-:Y:S02]  /*ff40*/  IMNMX R2, R2, R3, PT ;  /* 0x0000000302027217 */ /* 0x000fe40003800200 */
.L_x_239:
[----:B------:R-:W-:Y:S01]  /*ff50*/  ISETP.GT.AND P0, PT, R0, RZ, !P1 ;  /* 0x000000ff0000720c */ /* 0x000fe20004f04270 */
[----:B------:R-:W-:Y:S01]  /*ff60*/  LDSM.16.MT88.4 R36, [R210+0x1880] ;  /* 0x00188000d224783b */ /* 0x000fe20000004200 */
[----:B------:R-:W-:Y:S02]  /*ff70*/  FMNMX.FTZ R106, R19, R101, !PT ;  /* 0x00000065136a7209 */ /* 0x000fe40007810000 */
[----:B------:R-:W-:Y:S02]  /*ff80*/  ISETP.LT.OR P0, PT, R2, 0x1, P0 ;  /* 0x000000010200780c */ /* 0x000fe40000701670 */
[----:B------:R-:W-:Y:S02]  /*ff90*/  FMNMX.FTZ R106, R23, R106, !PT ;  /* 0x0000006a176a7209 */ /* 0x000fe40007810000 */
[----:B------:R-:W-:Y:S01]  /*ffa0*/  FSEL R8, R197, -INF , !P0 ;  /* 0xff800000c5087808 */ /* 0x000fe20004000000 */
[----:B------:R-:W2:Y:S01]  /*ffb0*/  LDL.LU R252, [R1+0x4] ;  /* 0x0000040001fc7983 */ /* 0x000ea20000300800 */
[----:B------:R-:W-:Y:S02]  /*ffc0*/  ISETP.NE.AND P0, PT, R13, RZ, PT ;  /* 0x000000ff0d00720c */ /* 0x000fe40003f05270 */
[----:B------:R-:W-:Y:S01]  /*ffd0*/  FMNMX.FTZ R106, R24, R106, !PT ;  /* 0x0000006a186a7209 */ /* 0x000fe20007810000 */
[----:B------:R-:W3:Y:S01]  /*ffe0*/  LDL.LU R251, [R1+0xc] ;  /* 0x00000c0001fb7983 */ /* 0x000ee20000300800 */
[----:B------:R-:W-:Y:S02]  /*fff0*/  ISETP.GT.AND P0, PT, R0, 0x1, !P0 ;  /* 0x000000010000780c */ /* 0x000fe40004704270 */
[----:B------:R-:W-:Y:S01]  /*10000*/  FMNMX.FTZ R106, R25, R106, !PT ;  /* 0x0000006a196a7209 */ /* 0x000fe20007810000 */
[----:B------:R-:W4:Y:S01]  /*10010*/  LDL.LU R250, [R1+0x10] ;  /* 0x0000100001fa7983 */ /* 0x000f220000300800 */
[----:B------:R-:W-:Y:S02]  /*10020*/  ISETP.LT.OR P0, PT, R2, 0x2, P0 ;  /* 0x000000020200780c */ /* 0x000fe40000701670 */
[----:B------:R-:W-:Y:S02]  /*10030*/  FMNMX.FTZ R106, R40, R106, !PT ;  /* 0x0000006a286a7209 */ /* 0x000fe40007810000 */
[----:B------:R-:W-:Y:S02]  /*10040*/  FSEL R13, R196, -INF , !P0 ;  /* 0xff800000c40d7808 */ /* 0x000fe40004000000 */
[----:B------:R-:W-:Y:S02]  /*10050*/  ISETP.NE.AND P0, PT, R12, RZ, PT ;  /* 0x000000ff0c00720c */ /* 0x000fe40003f05270 */
[----:B------:R-:W-:Y:S02]  /*10060*/  FMNMX.FTZ R106, R41, R106, !PT ;  /* 0x0000006a296a7209 */ /* 0x000fe40007810000 */
[----:B------:R-:W-:Y:S02]  /*10070*/  ISETP.GT.AND P0, PT, R0, 0x8, !P0 ;  /* 0x000000080000780c */ /* 0x000fe40004704270 */
[----:B------:R-:W-:Y:S02]  /*10080*/  FMNMX.FTZ R106, R166, R106, !PT ;  /* 0x0000006aa66a7209 */ /* 0x000fe40007810000 */
        /* <DEDUP_REMOVED lines=11> */
[----:B------:R-:W-:Y:S02]  /*10140*/  ISETP.NE.AND P1, PT, R4, RZ, PT ;  /* 0x000000ff0400720c */ /* 0x000fe40003f25270 */
        /* <DEDUP_REMOVED lines=38> */
[----:B------:R-:W1:Y:S01]  /*103b0*/  SHFL.BFLY PT, R0, R106, 0x2, 0x1f ;  /* 0x0c401f006a007f89 */ /* 0x000e6200000e0000 */
[----:B------:R-:W-:Y:S02]  /*103c0*/  FMNMX.FTZ R104, R17, R104, !PT ;  /* 0x0000006811687209 */ /* 0x000fe40007810000 */
[----:B------:R-:W-:Y:S02]  /*103d0*/  ISETP.LT.OR P0, PT, R2, 0x2a, P0 ;  /* 0x0000002a0200780c */ /* 0x000fe40000701670 */
[----:B------:R-:W-:Y:S02]  /*103e0*/  FMNMX.FTZ R104, R18, R104, !PT ;  /* 0x0000006812687209 */ /* 0x000fe40007810000 */
[----:B------:R-:W-:Y:S02]  /*103f0*/  FSEL R109, R47, -INF , !P0 ;  /* 0xff8000002f6d7808 */ /* 0x000fe40004000000 */
[----:B------:R-:W-:Y:S04]  /*10400*/  FMNMX.FTZ R104, R169, R104, !PT ;  /* 0x00000068a9687209 */ /* 0x000fe80007810000 */
[----:B------:R-:W-:Y:S04]  /*10410*/  FMNMX.FTZ R104, R171, R104, !PT ;  /* 0x00000068ab687209 */ /* 0x000fe80007810000 */
[----:B------:R-:W-:Y:S04]  /*10420*/  FMNMX.FTZ R104, R173, R104, !PT ;  /* 0x00000068ad687209 */ /* 0x000fe80007810000 */
[----:B------:R-:W-:Y:S04]  /*10430*/  FMNMX.FTZ R104, R175, R104, !PT ;  /* 0x00000068af687209 */ /* 0x000fe80007810000 */
[----:B------:R-:W-:Y:S04]  /*10440*/  FMNMX.FTZ R104, R187, R104, !PT ;  /* 0x00000068bb687209 */ /* 0x000fe80007810000 */
[----:B------:R-:W-:Y:S04]  /*10450*/  FMNMX.FTZ R104, R188, R104, !PT ;  /* 0x00000068bc687209 */ /* 0x000fe80007810000 */
[----:B------:R-:W-:Y:S04]  /*10460*/  FMNMX.FTZ R104, R192, R104, !PT ;  /* 0x00000068c0687209 */ /* 0x000fe80007810000 */
[----:B------:R-:W-:Y:S02]  /*10470*/  FMNMX.FTZ R104, R189, R104, !PT ;  /* 0x00000068bd687209 */ /* 0x000fe40007810000 */
[----:B-1----:R-:W-:Y:S05]  /*10480*/  FMNMX.FTZ R106, R106, R0, !PT ;  /* 0x000000006a6a7209 */ /* 0x002fea0007810000 */
[----:B------:R-:W1:Y:S02]  /*10490*/  SHFL.BFLY PT, R0, R106, 0x1, 0x1f ;  /* 0x0c201f006a007f89 */ /* 0x000e6400000e0000 */
[----:B-1----:R-:W-:Y:S06]  /*104a0*/  FMNMX.FTZ R106, R106, R0, !PT ;  /* 0x000000006a6a7209 */ /* 0x002fec0007810000 */
[----:B------:R-:W1:Y:S01]  /*104b0*/  SHFL.BFLY PT, R0, R105, 0x2, 0x1f ;  /* 0x0c401f0069007f89 */ /* 0x000e6200000e0000 */
[C---:B------:R-:W-:Y:S01]  /*104c0*/  FSETP.NEU.FTZ.AND P0, PT, R106.reuse, -INF , PT ;  /* 0xff8000006a00780b */ /* 0x040fe20003f1d000 */
[C---:B------:R-:W-:Y:S03]  /*104d0*/  FMUL.FTZ R110, R106.reuse, c[0x0][0x2d0] ;  /* 0x0000b4006a6e7a20 */ /* 0x040fe60000410000 */
[----:B------:R-:W-:Y:S02]  /*104e0*/  FSEL R3, R106, RZ, P0 ;  /* 0x000000ff6a037208 */ /* 0x000fe40000000000 */
[----:B------:R-:W-:Y:S05]  /*104f0*/  FSEL R110, R110, RZ, P0 ;  /* 0x000000ff6e6e7208 */ /* 0x000fea0000000000 */
[--C-:B------:R-:W-:Y:S02]  /*10500*/  FFMA.FTZ R6, R24, c[0x0][0x2d0], -R110.reuse ;  /* 0x0000b40018067a23 */ /* 0x100fe4000001086e */
[----:B------:R-:W-:Y:S02]  /*10510*/  FFMA.FTZ R7, R23, c[0x0][0x2d0], -R110 ;  /* 0x0000b40017077a23 */ /* 0x000fe4000001086e */
[----:B------:R5:W-:Y:S01]  /*10520*/  MUFU.EX2 R246, R6 ;  /* 0x0000000600f67308 */ /* 0x000be20000000800 */
[----:B-1----:R-:W-:Y:S09]  /*10530*/  FMNMX.FTZ R105, R105, R0, !PT ;  /* 0x0000000069697209 */ /* 0x002ff20007810000 */
[----:B------:R-:W-:Y:S01]  /*10540*/  MUFU.EX2 R245, R7 ;  /* 0x0000000700f57308 */ /* 0x000fe20000000800 */
[----:B------:R-:W1:Y:S02]  /*10550*/  SHFL.BFLY PT, R0, R105, 0x1, 0x1f ;  /* 0x0c201f0069007f89 */ /* 0x000e6400000e0000 */
[----:B-1----:R-:W-:Y:S06]  /*10560*/  FMNMX.FTZ R105, R105, R0, !PT ;  /* 0x0000000069697209 */ /* 0x002fec0007810000 */
[----:B------:R-:W1:Y:S01]  /*10570*/  SHFL.BFLY PT, R0, R104, 0x2, 0x1f ;  /* 0x0c401f0068007f89 */ /* 0x000e6200000e0000 */
[C---:B------:R-:W-:Y:S01]  /*10580*/  FSETP.NEU.FTZ.AND P0, PT, R105.reuse, -INF , PT ;  /* 0xff8000006900780b */ /* 0x040fe20003f1d000 */
[C---:B------:R-:W-:Y:S03]  /*10590*/  FMUL.FTZ R111, R105.reuse, c[0x0][0x2d0] ;  /* 0x0000b400696f7a20 */ /* 0x040fe60000410000 */
[----:B------:R-:W-:Y:S02]  /*105a0*/  FSEL R4, R105, RZ, P0 ;  /* 0x000000ff69047208 */ /* 0x000fe40000000000 */
[----:B------:R-:W-:Y:S02]  /*105b0*/  FSEL R111, R111, RZ, P0 ;  /* 0x000000ff6f6f7208 */ /* 0x000fe40000000000 */
[----:B-1----:R-:W-:Y:S05]  /*105c0*/  FMNMX.FTZ R104, R104, R0, !PT ;  /* 0x0000000068687209 */ /* 0x002fea0007810000 */
[----:B------:R-:W1:Y:S02]  /*105d0*/  SHFL.BFLY PT, R0, R104, 0x1, 0x1f ;  /* 0x0c201f0068007f89 */ /* 0x000e6400000e0000 */
[----:B-1----:R-:W-:Y:S02]  /*105e0*/  FMNMX.FTZ R104, R104, R0, !PT ;  /* 0x0000000068687209 */ /* 0x002fe40007810000 */
[----:B------:R-:W-:Y:S02]  /*105f0*/  FMNMX.FTZ R0, R8, R108, !PT ;  /* 0x0000006c08007209 */ /* 0x000fe40007810000 */
[C---:B------:R-:W-:Y:S01]  /*10600*/  FSETP.NEU.FTZ.AND P0, PT, R104.reuse, -INF , PT ;  /* 0xff8000006800780b */ /* 0x040fe20003f1d000 */
[C---:B------:R-:W-:Y:S01]  /*10610*/  FMUL.FTZ R164, R104.reuse, c[0x0][0x2d0] ;  /* 0x0000b40068a47a20 */ /* 0x040fe20000410000 */
[----:B------:R-:W-:Y:S02]  /*10620*/  FMNMX.FTZ R0, R13, R0, !PT ;  /* 0x000000000d007209 */ /* 0x000fe40007810000 */
[----:B------:R-:W-:Y:S02]  /*10630*/  FSEL R5, R104, RZ, P0 ;  /* 0x000000ff68057208 */ /* 0x000fe40000000000 */
[----:B------:R-:W-:Y:S02]  /*10640*/  FMNMX.FTZ R0, R12, R0, !PT ;  /* 0x000000000c007209 */ /* 0x000fe40007810000 */
[----:B------:R-:W-:Y:S02]  /*10650*/  FSEL R164, R164, RZ, P0 ;  /* 0x000000ffa4a47208 */ /* 0x000fe40000000000 */
[----:B------:R-:W-:Y:S03]  /*10660*/  FMNMX.FTZ R0, R11, R0, !PT ;  /* 0x000000000b007209 */ /* 0x000fe60007810000 */
[----:B-----5:R-:W-:Y:S01]  /*10670*/  FFMA.FTZ R6, R17, c[0x0][0x2d0], -R164 ;  /* 0x0000b40011067a23 */ /* 0x020fe200000108a4 */
[----:B------:R-:W-:Y:S03]  /*10680*/  FMNMX.FTZ R0, R172, R0, !PT ;  /* 0x00000000ac007209 */ /* 0x000fe60007810000 */
[----:B------:R1:W-:Y:S01]  /*10690*/  MUFU.EX2 R238, R6 ;  /* 0x0000000600ee7308 */ /* 0x0003e20000000800 */
[----:B------:R-:W-:Y:S04]  /*106a0*/  FMNMX.FTZ R0, R174, R0, !PT ;  /* 0x00000000ae007209 */ /* 0x000fe80007810000 */
[----:B------:R-:W-:Y:S04]  /*106b0*/  FMNMX.FTZ R0, R177, R0, !PT ;  /* 0x00000000b1007209 */ /* 0x000fe80007810000 */
[----:B------:R-:W-:Y:S04]  /*106c0*/  FMNMX.FTZ R0, R178, R0, !PT ;  /* 0x00000000b2007209 */ /* 0x000fe80007810000 */
[----:B------:R-:W-:Y:S04]  /*106d0*/  FMNMX.FTZ R0, R181, R0, !PT ;  /* 0x00000000b5007209 */ /* 0x000fe80007810000 */
[----:B------:R-:W-:Y:S04]  /*106e0*/  FMNMX.FTZ R0, R183, R0, !PT ;  /* 0x00000000b7007209 */ /* 0x000fe80007810000 */
[----:B------:R-:W-:Y:S04]  /*106f0*/  FMNMX.FTZ R0, R185, R0, !PT ;  /* 0x00000000b9007209 */ /* 0x000fe80007810000 */
[----:B------:R-:W-:Y:S05]  /*10700*/  FMNMX.FTZ R0, R109, R0, !PT ;  /* 0x000000006d007209 */ /* 0x000fea0007810000 */
[----:B------:R-:W5:Y:S02]  /*10710*/  SHFL.BFLY PT, R2, R0, 0x2, 0x1f ;  /* 0x0c401f0000027f89 */ /* 0x000f6400000e0000 */
[----:B-----5:R-:W-:Y:S06]  /*10720*/  FMNMX.FTZ R0, R0, R2, !PT ;  /* 0x0000000200007209 */ /* 0x020fec0007810000 */
[----:B------:R-:W5:Y:S02]  /*10730*/  SHFL.BFLY PT, R2, R0, 0x1, 0x1f ;  /* 0x0c201f0000027f89 */ /* 0x000f6400000e0000 */
[----:B-----5:R-:W-:Y:S01]  /*10740*/  FMNMX.FTZ R102, R0, R2, !PT ;  /* 0x0000000200667209 */ /* 0x020fe20007810000 */
[--C-:B------:R-:W-:Y:S03]  /*10750*/  FFMA.FTZ R0, R19, c[0x0][0x2d0], -R110.reuse ;  /* 0x0000b40013007a23 */ /* 0x100fe6000001086e */
[C---:B------:R-:W-:Y:S01]  /*10760*/  FSETP.NEU.FTZ.AND P0, PT, R102.reuse, -INF , PT ;  /* 0xff8000006600780b */ /* 0x040fe20003f1d000 */
[----:B------:R5:W2:Y:S01]  /*10770*/  MUFU.EX2 R244, R0 ;  /* 0x0000000000f47308 */ /* 0x000aa20000000800 */
[C---:B------:R-:W-:Y:S02]  /*10780*/  FMUL.FTZ R165, R102.reuse, c[0x0][0x2d0] ;  /* 0x0000b40066a57a20 */ /* 0x040fe40000410000 */
[----:B------:R-:W-:Y:S03]  /*10790*/  FSEL R2, R102, RZ, P0 ;  /* 0x000000ff66027208 */ /* 0x000fe60000000000 */
[----:B------:R-:W-:Y:S02]  /*107a0*/  FSEL R165, R165, RZ, P0 ;  /* 0x000000ffa5a57208 */ /* 0x000fe40000000000 */
[----:B------:R-:W-:Y:S03]  /*107b0*/  ISETP.GT.AND P0, PT, R224, R249, PT ;  /* 0x000000f9e000720c */ /* 0x000fe60003f04270 */
[----:B-1----:R-:W-:Y:S04]  /*107c0*/  FFMA.FTZ R6, R12, c[0x0][0x2d0], -R165 ;  /* 0x0000b4000c067a23 */ /* 0x002fe800000108a5 */
[----:B------:R-:W-:Y:S01]  /*107d0*/  MUFU.EX2 R234, R6 ;  /* 0x0000000600ea7308 */ /* 0x000fe20000000800 */
[----:B-----5:R-:W-:Y:S01]  /*107e0*/  FFMA.FTZ R0, R25, c[0x0][0x2d0], -R110 ;  /* 0x0000b40019007a23 */ /* 0x020fe2000001086e */
[----:B--2---:R-:W-:Y:S08]  /*107f0*/  F2FP.PACK_AB R160, R245, R244 ;  /* 0x000000f4f5a0723e */ /* 0x004ff000000000ff */
        /* <DEDUP_REMOVED lines=11> */
[----:B------:R2:W5:Y:S02]  /*108b0*/  MUFU.EX2 R243, R0 ;  /* 0x0000000000f37308 */ /* 0x0005640000000800 */
[--C-:B--2---:R-:W-:Y:S01]  /*108c0*/  FFMA.FTZ R0, R14, c[0x0][0x2d0], -R164.reuse ;  /* 0x0000b4000e007a23 */ /* 0x104fe200000108a4 */
[----:B-----5:R-:W-:Y:S07]  /*108d0*/  F2FP.PACK_AB R163, R243, R242 ;  /* 0x000000f2f3a3723e */ /* 0x020fee00000000ff */
[----:B------:R2:W-:Y:S02]  /*108e0*/  MUFU.EX2 R236, R0 ;  /* 0x0000000000ec7308 */ /* 0x0005e40000000800 */
[--C-:B--2---:R-:W-:Y:S08]  /*108f0*/  FFMA.FTZ R0, R16, c[0x0][0x2d0], -R164.reuse ;  /* 0x0000b40010007a23 */ /* 0x104ff000000108a4 */
[----:B------:R2:W-:Y:S02]  /*10900*/  MUFU.EX2 R237, R0 ;  /* 0x0000000000ed7308 */ /* 0x0005e40000000800 */
[----:B--2---:R-:W-:Y:S08]  /*10910*/  FFMA.FTZ R0, R18, c[0x0][0x2d0], -R164 ;  /* 0x0000b40012007a23 */ /* 0x004ff000000108a4 */
[----:B------:R2:W-:Y:S02]  /*10920*/  MUFU.EX2 R239, R0 ;  /* 0x0000000000ef7308 */ /* 0x0005e40000000800 */
[----:B--2---:R-:W-:Y:S04]  /*10930*/  FADD.FTZ R0, -R3, R101 ;  /* 0x0000006503007221 */ /* 0x004fe80000010100 */
[----:B------:R-:W-:Y:S04]  /*10940*/  FMUL.FTZ R0, R0, c[0x0][0x2d0] ;  /* 0x0000b40000007a20 */ /* 0x000fe80000410000 */
[----:B------:R2:W5:Y:S02]  /*10950*/  MUFU.EX2 R101, R0 ;  /* 0x0000000000657308 */ /* 0x0005640000000800 */
[----:B--2---:R-:W-:Y:S02]  /*10960*/  FADD.FTZ R0, -R4, R103 ;  /* 0x0000006704007221 */ /* 0x004fe40000010100 */
[----:B------:R-:W-:Y:S02]  /*10970*/  FFMA.FTZ R4, R13, c[0x0][0x2d0], -R165 ;  /* 0x0000b4000d047a23 */ /* 0x000fe400000108a5 */
[----:B------:R-:W-:Y:S04]  /*10980*/  FMUL.FTZ R0, R0, c[0x0][0x2d0] ;  /* 0x0000b40000007a20 */ /* 0x000fe80000410000 */
[----:B------:R2:W-:Y:S01]  /*10990*/  MUFU.EX2 R233, R4 ;  /* 0x0000000400e97308 */ /* 0x0005e20000000800 */
[C---:B-----5:R-:W-:Y:S02]  /*109a0*/  FMUL.FTZ R16, R101.reuse, R124 ;  /* 0x0000007c65107220 */ /* 0x060fe40000410000 */
[C---:B------:R-:W-:Y:S02]  /*109b0*/  FMUL.FTZ R17, R101.reuse, R125 ;  /* 0x0000007d65117220 */ /* 0x040fe40000410000 */
[C---:B------:R-:W-:Y:S02]  /*109c0*/  FMUL.FTZ R32, R101.reuse, R140 ;  /* 0x0000008c65207220 */ /* 0x040fe40000410000 */
[C---:B------:R-:W-:Y:S02]  /*109d0*/  FMUL.FTZ R33, R101.reuse, R141 ;  /* 0x0000008d65217220 */ /* 0x040fe40000410000 */
[C---:B------:R-:W-:Y:S01]  /*109e0*/  FMUL.FTZ R49, R101.reuse, R157 ;  /* 0x0000009d65317220 */ /* 0x040fe20000410000 */
[----:B------:R5:W1:Y:S01]  /*109f0*/  MUFU.EX2 R100, R0 ;  /* 0x0000000000647308 */ /* 0x000a620000000800 */
        /* <DEDUP_REMOVED lines=13> */
[----:B-----5:R-:W-:Y:S02]  /*10ad0*/  FADD.FTZ R0, -R5, R107 ;  /* 0x0000006b05007221 */ /* 0x020fe40000010100 */
[--C-:B------:R-:W-:Y:S02]  /*10ae0*/  FFMA.FTZ R5, R8, c[0x0][0x2d0], -R165.reuse ;  /* 0x0000b40008057a23 */ /* 0x100fe400000108a5 */
[----:B------:R-:W-:Y:S02]  /*10af0*/  FMUL.FTZ R0, R0, c[0x0][0x2d0] ;  /* 0x0000b40000007a20 */ /* 0x000fe40000410000 */
[----:B------:R2:W5:Y:S01]  /*10b00*/  MUFU.EX2 R179, R5 ;  /* 0x0000000500b37308 */ /* 0x0005620000000800 */
[C---:B-1----:R-:W-:Y:S01]  /*10b10*/  FMUL.FTZ R6, R100.reuse, R114 ;  /* 0x0000007264067220 */ /* 0x042fe20000410000 */
[----:B------:R-:W-:Y:S01]  /*10b20*/  F2FP.PACK_AB R114, R239, R238 ;  /* 0x000000eeef72723e */ /* 0x000fe200000000ff */
[C---:B------:R-:W-:Y:S02]  /*10b30*/  FMUL.FTZ R7, R100.reuse, R115 ;  /* 0x0000007364077220 */ /* 0x040fe40000410000 */
[C---:B------:R-:W-:Y:S02]  /*10b40*/  FMUL.FTZ R18, R100.reuse, R126 ;  /* 0x0000007e64127220 */ /* 0x040fe40000410000 */
[C---:B------:R-:W-:Y:S02]  /*10b50*/  FMUL.FTZ R19, R100.reuse, R127 ;  /* 0x0000007f64137220 */ /* 0x040fe40000410000 */
[----:B------:R-:W-:Y:S01]  /*10b60*/  LDSM.16.MT88.4 R124, [R210+0x1c80] ;  /* 0x001c8000d27c783b */ /* 0x000fe20000004200 */
[----:B------:R1:W1:Y:S01]  /*10b70*/  MUFU.EX2 R3, R0 ;  /* 0x0000000000037308 */ /* 0x0002620000000800 */
        /* <DEDUP_REMOVED lines=8> */
[----:B-----5:R-:W-:Y:S01]  /*10c00*/  F2FP.PACK_AB R113, R233, R179 ;  /* 0x000000b3e971723e */ /* 0x020fe200000000ff */
[C---:B------:R-:W-:Y:S02]  /*10c10*/  FMUL.FTZ R66, R100.reuse, R66 ;  /* 0x0000004264427220 */ /* 0x040fe40000410000 */
[C---:B------:R-:W-:Y:S02]  /*10c20*/  FMUL.FTZ R67, R100.reuse, R67 ;  /* 0x0000004364437220 */ /* 0x040fe40000410000 */
[C---:B------:R-:W-:Y:S01]  /*10c30*/  FMUL.FTZ R70, R100.reuse, R70 ;  /* 0x0000004664467220 */ /* 0x040fe20000410000 */
[-C--:B------:R-:W-:Y:S01]  /*10c40*/  HMMA.16816.F32 R4, R160, R20.reuse, R4 ;  /* 0x00000014a004723c */ /* 0x080fe20000001804 */
[----:B------:R-:W-:Y:S02]  /*10c50*/  FMUL.FTZ R71, R100, R71 ;  /* 0x0000004764477220 */ /* 0x000fe40000410000 */
[----:B-1----:R-:W-:Y:S02]  /*10c60*/  FFMA.FTZ R0, R11, c[0x0][0x2d0], -R165 ;  /* 0x0000b4000b007a23 */ /* 0x002fe400000108a5 */
[C---:B------:R-:W-:Y:S02]  /*10c70*/  FMUL.FTZ R8, R3.reuse, R116 ;  /* 0x0000007403087220 */ /* 0x040fe40000410000 */
        /* <DEDUP_REMOVED lines=32> */
[----:B------:R1:W5:Y:S01]  /*10e80*/  MUFU.EX2 R231, R2 ;  /* 0x0000000200e77308 */ /* 0x0003620000000800 */
        /* <DEDUP_REMOVED lines=9> */
[----:B------:R-:W2:Y:S01]  /*10f20*/  LDSM.16.MT88.4 R120, [R210+0x2480] ;  /* 0x00248000d278783b */ /* 0x000ea20000004200 */
        /* <DEDUP_REMOVED lines=20> */
[----:B-1----:R-:W-:Y:S01]  /*11070*/  FFMA.FTZ R2, R48, c[0x0][0x2d0], -R111 ;  /* 0x0000b40030027a23 */ /* 0x002fe2000001086f */
[C---:B------:R-:W-:Y:S01]  /*11080*/  HMMA.16816.F32 R24, R112.reuse, R36, R24 ;  /* 0x000000247018723c */ /* 0x040fe20000001818 */
[C---:B------:R-:W-:Y:S02]  /*11090*/  FMUL.FTZ R48, R101.reuse, R156 ;  /* 0x0000009c65307220 */ /* 0x040fe40000410000 */
[----:B------:R1:W1:Y:S01]  /*110a0*/  MUFU.EX2 R229, R2 ;  /* 0x0000000200e57308 */ /* 0x0002620000000800 */
        /* <DEDUP_REMOVED lines=12> */
[----:B-1----:R-:W-:Y:S02]  /*11170*/  FFMA.FTZ R2, R166, c[0x0][0x2d0], -R110 ;  /* 0x0000b400a6027a23 */ /* 0x002fe4000001086e */
        /* <DEDUP_REMOVED lines=8> */
[C---:B------:R-:W-:Y:S01]  /*11200*/  FMUL.FTZ R93, R3.reuse, R93 ;  /* 0x0000005d035d7220 */ /* 0x040fe20000410000 */
[C---:B------:R-:W-:Y:S01]  /*11210*/  HMMA.16816.F32 R40, R112.reuse, R116, R40 ;  /* 0x000000747028723c */ /* 0x040fe20000001828 */
[C---:B------:R-:W-:Y:S03]  /*11220*/  FMUL.FTZ R94, R0.reuse, R94 ;  /* 0x0000005e005e7220 */ /* 0x040fe60000410000 */
[----:B------:R-:W-:Y:S02]  /*11230*/  FMUL.FTZ R95, R0, R95 ;  /* 0x0000005f005f7220 */ /* 0x000fe40000410000 */
[----:B---3--:R-:W-:Y:S02]  /*11240*/  FFMA.FTZ R3, R3, R251, R236 ;  /* 0x000000fb03037223 */ /* 0x008fe400000100ec */
[-C--:B------:R-:W-:Y:S01]  /*11250*/  HMMA.16816.F32 R44, R112, R118.reuse, R44 ;  /* 0x00000076702c723c */ /* 0x080fe2000000182c */
[----:B------:R-:W-:Y:S03]  /*11260*/  FFMA.FTZ R100, R100, R252, R240 ;  /* 0x000000fc64647223 */ /* 0x000fe600000100f0 */
[----:B-1----:R-:W-:Y:S02]  /*11270*/  FFMA.FTZ R2, R167, c[0x0][0x2d0], -R110 ;  /* 0x0000b400a7027a23 */ /* 0x002fe4000001086e */
[----:B------:R-:W-:Y:S02]  /*11280*/  FADD.FTZ R3, R237, R3 ;  /* 0x00000003ed037221 */ /* 0x000fe40000010000 */
[C---:B------:R-:W-:Y:S01]  /*11290*/  HMMA.16816.F32 R48, R160.reuse, R118, R48 ;  /* 0x00000076a030723c */ /* 0x040fe20000001830 */
[----:B------:R1:W2:Y:S01]  /*112a0*/  MUFU.EX2 R206, R2 ;  /* 0x0000000200ce7308 */ /* 0x0002a20000000800 */
[----:B------:R-:W3:Y:S02]  /*112b0*/  LDSM.16.MT88.4 R116, [R209+0x3080] ;  /* 0x00308000d174783b */ /* 0x000ee40000004200 */
[----:B------:R-:W-:Y:S04]  /*112c0*/  FADD.FTZ R100, R241, R100 ;  /* 0x00000064f1647221 */ /* 0x000fe80000010000 */
[-C--:B------:R-:W-:Y:S01]  /*112d0*/  HMMA.16816.F32 R52, R160, R120.reuse, R52 ;  /* 0x00000078a034723c */ /* 0x080fe20000001834 */
[----:B------:R-:W-:Y:S07]  /*112e0*/  FADD.FTZ R100, R242, R100 ;  /* 0x00000064f2647221 */ /* 0x000fee0000010000 */
[C---:B------:R-:W-:Y:S08]  /*112f0*/  HMMA.16816.F32 R56, R112.reuse, R120, R56 ;  /* 0x000000787038723c */ /* 0x040ff00000001838 */
[-C--:B------:R-:W-:Y:S01]  /*11300*/  HMMA.16816.F32 R60, R112, R122.reuse, R60 ;  /* 0x0000007a703c723c */ /* 0x080fe2000000183c */
[--C-:B-1----:R-:W-:Y:S04]  /*11310*/  FFMA.FTZ R2, R168, c[0x0][0x2d0], -R111.reuse ;  /* 0x0000b400a8027a23 */ /* 0x102fe8000001086f */
[----:B------:R1:W-:Y:S03]  /*11320*/  MUFU.EX2 R205, R2 ;  /* 0x0000000200cd7308 */ /* 0x0003e60000000800 */
[C---:B------:R-:W-:Y:S01]  /*11330*/  HMMA.16816.F32 R64, R160.reuse, R122, R64 ;  /* 0x0000007aa040723c */ /* 0x040fe20000001840 */
[----:B------:R-:W2:Y:S07]  /*11340*/  LDSM.16.MT88.4 R120, [R210+0x3080] ;  /* 0x00308000d278783b */ /* 0x000eae0000004200 */
[-C--:B---3--:R-:W-:Y:S08]  /*11350*/  HMMA.16816.F32 R68, R160, R116.reuse, R68 ;  /* 0x00000074a044723c */ /* 0x088ff00000001844 */
[C---:B------:R-:W-:Y:S01]  /*11360*/  HMMA.16816.F32 R72, R112.reuse, R116, R72 ;  /* 0x000000747048723c */ /* 0x040fe20000001848 */
[----:B-1----:R-:W-:Y:S07]  /*11370*/  FFMA.FTZ R2, R170, c[0x0][0x2d0], -R111 ;  /* 0x0000b400aa027a23 */ /* 0x002fee000001086f */
[-C--:B------:R-:W-:Y:S01]  /*11380*/  HMMA.16816.F32 R76, R112, R118.reuse, R76 ;  /* 0x00000076704c723c */ /* 0x080fe2000000184c */
[----:B------:R1:W3:Y:S07]  /*11390*/  MUFU.EX2 R204, R2 ;  /* 0x0000000200cc7308 */ /* 0x0002ee0000000800 */
[C---:B------:R-:W-:Y:S01]  /*113a0*/  HMMA.16816.F32 R80, R160.reuse, R118, R80 ;  /* 0x00000076a050723c */ /* 0x040fe20000001850 */
[----:B------:R-:W4:Y:S07]  /*113b0*/  LDSM.16.MT88.4 R116, [R209+0x1c80] ;  /* 0x001c8000d174783b */ /* 0x000f2e0000004200 */
[-C--:B--2---:R-:W-:Y:S08]  /*113c0*/  HMMA.16816.F32 R84, R160, R120.reuse, R84 ;  /* 0x00000078a054723c */ /* 0x084ff00000001854 */
[C---:B------:R-:W-:Y:S01]  /*113d0*/  HMMA.16816.F32 R88, R112.reuse, R120, R88 ;  /* 0x000000787058723c */ /* 0x040fe20000001858 */
[--C-:B-1----:R-:W-:Y:S04]  /*113e0*/  FFMA.FTZ R2, R169, c[0x0][0x2d0], -R164.reuse ;  /* 0x0000b400a9027a23 */ /* 0x102fe800000108a4 */
[----:B------:R1:W-:Y:S03]  /*113f0*/  MUFU.EX2 R203, R2 ;  /* 0x0000000200cb7308 */ /* 0x0003e60000000800 */
[-C--:B------:R-:W-:Y:S07]  /*11400*/  HMMA.16816.F32 R92, R112, R122.reuse, R92 ;  /* 0x0000007a705c723c */ /* 0x080fee000000185c */
[----:B-----5:R-:W-:Y:S01]  /*11410*/  F2FP.PACK_AB R112, R231, R232 ;  /* 0x000000e8e770723e */ /* 0x020fe200000000ff */
[----:B------:R-:W-:Y:S01]  /*11420*/  HMMA.16816.F32 R96, R160, R122, R96 ;  /* 0x0000007aa060723c */ /* 0x000fe20000001860 */
[----:B------:R-:W-:Y:S03]  /*11430*/  F2FP.PACK_AB R113, R229, R230 ;  /* 0x000000e6e571723e */ /* 0x000fe600000000ff */
[----:B------:R-:W-:Y:S02]  /*11440*/  F2FP.PACK_AB R114, R206, R207 ;  /* 0x000000cfce72723e */ /* 0x000fe400000000ff */
[----:B---3--:R-:W-:Y:S07]  /*11450*/  F2FP.PACK_AB R115, R204, R205 ;  /* 0x000000cdcc73723e */ /* 0x008fee00000000ff */
[-C--:B----4-:R-:W-:Y:S01]  /*11460*/  HMMA.16816.F32 R4, R112, R116.reuse, R4 ;  /* 0x000000747004723c */ /* 0x090fe20000001804 */
        /* <DEDUP_REMOVED lines=47> */
[----:B------:R2:W-:Y:S03]  /*11760*/  MUFU.EX2 R194, R2 ;  /* 0x0000000200c27308 */ /* 0x0005e60000000800 */
[C---:B------:R-:W-:Y:S07]  /*11770*/  HMMA.16816.F32 R64, R112.reuse, R118, R64 ;  /* 0x000000767040723c */ /* 0x040fee0000001840 */
[----:B------:R-:W3:Y:S01]  /*11780*/  MUFU.EX2 R193, R110 ;  /* 0x0000006e00c17308 */ /* 0x000ee20000000800 */
[-C--:B-1----:R-:W-:Y:S08]  /*11790*/  HMMA.16816.F32 R68, R112, R124.reuse, R68 ;  /* 0x0000007c7044723c */ /* 0x082ff00000001844 */
[C---:B------:R-:W-:Y:S01]  /*117a0*/  HMMA.16816.F32 R72, R120.reuse, R124, R72 ;  /* 0x0000007c7848723c */ /* 0x040fe20000001848 */
[--C-:B--2---:R-:W-:Y:S02]  /*117b0*/  FFMA.FTZ R2, R190, c[0x0][0x2d0], -R111.reuse ;  /* 0x0000b400be027a23 */ /* 0x104fe4000001086f */
[----:B------:R-:W2:Y:S05]  /*117c0*/  LDL.LU R190, [R1+0x8] ;  /* 0x0000080001be7983 */ /* 0x000eaa0000300800 */
[-C--:B------:R-:W-:Y:S01]  /*117d0*/  HMMA.16816.F32 R76, R120, R126.reuse, R76 ;  /* 0x0000007e784c723c */ /* 0x080fe2000000184c */
[----:B------:R1:W-:Y:S03]  /*117e0*/  MUFU.EX2 R186, R2 ;  /* 0x0000000200ba7308 */ /* 0x0003e60000000800 */
[----:B------:R-:W-:Y:S01]  /*117f0*/  FFMA.FTZ R111, R191, c[0x0][0x2d0], -R111 ;  /* 0x0000b400bf6f7a23 */ /* 0x000fe2000001086f */
[----:B---3--:R-:W-:Y:S03]  /*11800*/  F2FP.PACK_AB R110, R193, R194 ;  /* 0x000000c2c16e723e */ /* 0x008fe600000000ff */
[C---:B------:R-:W-:Y:S03]  /*11810*/  HMMA.16816.F32 R80, R112.reuse, R126, R80 ;  /* 0x0000007e7050723c */ /* 0x040fe60000001850 */
[----:B------:R-:W3:Y:S05]  /*11820*/  MUFU.EX2 R184, R111 ;  /* 0x0000006f00b87308 */ /* 0x000eea0000000800 */
[-C--:B----4-:R-:W-:Y:S08]  /*11830*/  HMMA.16816.F32 R84, R112, R128.reuse, R84 ;  /* 0x000000807054723c */ /* 0x090ff00000001854 */
[C---:B------:R-:W-:Y:S01]  /*11840*/  HMMA.16816.F32 R88, R120.reuse, R128, R88 ;  /* 0x000000807858723c */ /* 0x040fe20000001858 */
[--C-:B-1----:R-:W-:Y:S04]  /*11850*/  FFMA.FTZ R2, R187, c[0x0][0x2d0], -R164.reuse ;  /* 0x0000b400bb027a23 */ /* 0x102fe800000108a4 */
[----:B------:R1:W-:Y:S03]  /*11860*/  MUFU.EX2 R182, R2 ;  /* 0x0000000200b67308 */ /* 0x0003e60000000800 */
[-C--:B------:R-:W-:Y:S01]  /*11870*/  HMMA.16816.F32 R92, R120, R130.reuse, R92 ;  /* 0x00000082785c723c */ /* 0x080fe2000000185c */
[----:B---3--:R-:W-:Y:S07]  /*11880*/  F2FP.PACK_AB R111, R184, R186 ;  /* 0x000000bab86f723e */ /* 0x008fee00000000ff */
[----:B------:R-:W-:Y:S01]  /*11890*/  HMMA.16816.F32 R96, R112, R130, R96 ;  /* 0x000000827060723c */ /* 0x000fe20000001860 */
[--C-:B-1----:R-:W-:Y:S04]  /*118a0*/  FFMA.FTZ R2, R188, c[0x0][0x2d0], -R164.reuse ;  /* 0x0000b400bc027a23 */ /* 0x102fe800000108a4 */
[----:B------:R1:W3:Y:S02]  /*118b0*/  MUFU.EX2 R178, R2 ;  /* 0x0000000200b27308 */ /* 0x0002e40000000800 */
[--C-:B-1----:R-:W-:Y:S01]  /*118c0*/  FFMA.FTZ R2, R192, c[0x0][0x2d0], -R164.reuse ;  /* 0x0000b400c0027a23 */ /* 0x102fe200000108a4 */
[----:B---3--:R-:W-:Y:S01]  /*118d0*/  F2FP.PACK_AB R160, R178, R182 ;  /* 0x000000b6b2a0723e */ /* 0x008fe200000000ff */
[----:B------:R-:W-:Y:S06]  /*118e0*/  FFMA.FTZ R164, R189, c[0x0][0x2d0], -R164 ;  /* 0x0000b400bda47a23 */ /* 0x000fec00000108a4 */
[----:B------:R1:W-:Y:S10]  /*118f0*/  MUFU.EX2 R180, R2 ;  /* 0x0000000200b47308 */ /* 0x0003f40000000800 */
[----:B------:R-:W3:Y:S01]  /*11900*/  MUFU.EX2 R177, R164 ;  /* 0x000000a400b17308 */ /* 0x000ee20000000800 */
[--C-:B-1----:R-:W-:Y:S09]  /*11910*/  FFMA.FTZ R2, R181, c[0x0][0x2d0], -R165.reuse ;  /* 0x0000b400b5027a23 */ /* 0x102ff200000108a5 */
[----:B------:R1:W-:Y:S01]  /*11920*/  MUFU.EX2 R173, R2 ;  /* 0x0000000200ad7308 */ /* 0x0003e20000000800 */
[----:B---3--:R-:W-:Y:S01]  /*11930*/  F2FP.PACK_AB R162, R177, R180 ;  /* 0x000000b4b1a2723e */ /* 0x008fe200000000ff */
[--C-:B-1----:R-:W-:Y:S08]  /*11940*/  FFMA.FTZ R2, R183, c[0x0][0x2d0], -R165.reuse ;  /* 0x0000b400b7027a23 */ /* 0x102ff000000108a5 */
[----:B------:R1:W3:Y:S02]  /*11950*/  MUFU.EX2 R172, R2 ;  /* 0x0000000200ac7308 */ /* 0x0002e40000000800 */
[--C-:B-1----:R-:W-:Y:S01]  /*11960*/  FFMA.FTZ R2, R185, c[0x0][0x2d0], -R165.reuse ;  /* 0x0000b400b9027a23 */ /* 0x102fe200000108a5 */
[----:B---3--:R-:W-:Y:S01]  /*11970*/  F2FP.PACK_AB R161, R172, R173 ;  /* 0x000000adaca1723e */ /* 0x008fe200000000ff */
        /* <DEDUP_REMOVED lines=8> */
[C---:B------:R-:W-:Y:S07]  /*11a00*/  HMMA.16816.F32 R116, R160.reuse, R132, R8 ;  /* 0x00000084a074723c */ /* 0x040fee0000001808 */
[----:B------:R-:W-:Y:S01]  /*11a10*/  FADD.FTZ R8, R238, R3 ;  /* 0x00000003ee087221 */ /* 0x000fe20000010000 */
[-C--:B------:R-:W-:Y:S01]  /*11a20*/  HMMA.16816.F32 R120, R160, R134.reuse, R12 ;  /* 0x00000086a078723c */ /* 0x080fe2000000180c */
[----:B------:R-:W-:Y:S03]  /*11a30*/  FFMA.FTZ R3, R0, R250, R179 ;  /* 0x000000fa00037223 */ /* 0x000fe600000100b3 */
[----:B------:R-:W-:Y:S02]  /*11a40*/  FADD.FTZ R0, R239, R8 ;  /* 0x00000008ef007221 */ /* 0x000fe40000010000 */
[----:B------:R-:W-:Y:S02]  /*11a50*/  FADD.FTZ R3, R233, R3 ;  /* 0x00000003e9037221 */ /* 0x000fe40000010000 */
[C---:B------:R-:W-:Y:S01]  /*11a60*/  HMMA.16816.F32 R124, R108.reuse, R134, R16 ;  /* 0x000000866c7c723c */ /* 0x040fe20000001810 */
[----:B------:R-:W-:Y:S03]  /*11a70*/  FADD.FTZ R8, R203, R0 ;  /* 0x00000000cb087221 */ /* 0x000fe60000010000 */
[----:B------:R-:W-:Y:S04]  /*11a80*/  FADD.FTZ R3, R234, R3 ;  /* 0x00000003ea037221 */ /* 0x000fe80000010000 */
[-C--:B------:R-:W-:Y:S01]  /*11a90*/  HMMA.16816.F32 R128, R108, R140.reuse, R20 ;  /* 0x0000008c6c80723c */ /* 0x080fe20000001814 */
[----:B------:R-:W-:Y:S04]  /*11aa0*/  FADD.FTZ R3, R235, R3 ;  /* 0x00000003eb037221 */ /* 0x000fe80000010000 */
[----:B------:R-:W-:Y:S03]  /*11ab0*/  FADD.FTZ R3, R199, R3 ;  /* 0x00000003c7037221 */ /* 0x000fe60000010000 */
[C---:B------:R-:W-:Y:S01]  /*11ac0*/  HMMA.16816.F32 R132, R160.reuse, R140, R24 ;  /* 0x0000008ca084723c */ /* 0x040fe20000001818 */
[----:B------:R-:W-:Y:S04]  /*11ad0*/  FADD.FTZ R3, R176, R3 ;  /* 0x00000003b0037221 */ /* 0x000fe80000010000 */
[----:B------:R-:W-:Y:S03]  /*11ae0*/  FADD.FTZ R3, R174, R3 ;  /* 0x00000003ae037221 */ /* 0x000fe60000010000 */
[-C--:B------:R-:W-:Y:S01]  /*11af0*/  HMMA.16816.F32 R136, R160, R142.reuse, R28 ;  /* 0x0000008ea088723c */ /* 0x080fe2000000181c */
[----:B------:R-:W-:Y:S07]  /*11b00*/  FADD.FTZ R3, R175, R3 ;  /* 0x00000003af037221 */ /* 0x000fee0000010000 */
[C---:B------:R-:W-:Y:S08]  /*11b10*/  HMMA.16816.F32 R140, R108.reuse, R142, R32 ;  /* 0x0000008e6c8c723c */ /* 0x040ff00000001820 */
[-C--:B------:R-:W-:Y:S08]  /*11b20*/  HMMA.16816.F32 R144, R108, R156.reuse, R36 ;  /* 0x0000009c6c90723c */ /* 0x080ff00000001824 */
[C---:B------:R-:W-:Y:S08]  /*11b30*/  HMMA.16816.F32 R148, R160.reuse, R156, R40 ;  /* 0x0000009ca094723c */ /* 0x040ff00000001828 */
[-C--:B------:R-:W-:Y:S08]  /*11b40*/  HMMA.16816.F32 R152, R160, R158.reuse, R44 ;  /* 0x0000009ea098723c */ /* 0x080ff0000000182c */
[C---:B------:R-:W-:Y:S08]  /*11b50*/  HMMA.16816.F32 R156, R108.reuse, R158, R48 ;  /* 0x0000009e6c9c723c */ /* 0x040ff00000001830 */
[-C--:B-1----:R-:W-:Y:S01]  /*11b60*/  HMMA.16816.F32 R52, R108, R164.reuse, R52 ;  /* 0x000000a46c34723c */ /* 0x082fe20000001834 */
[----:B--2---:R-:W-:Y:S04]  /*11b70*/  FFMA.FTZ R101, R101, R190, R244 ;  /* 0x000000be65657223 */ /* 0x004fe800000100f4 */
[----:B------:R-:W-:Y:S01]  /*11b80*/  FADD.FTZ R2, R245, R101 ;  /* 0x00000065f5027221 */ /* 0x000fe20000010000 */
[----:B------:R-:W-:Y:S02]  /*11b90*/  MOV R101, R106 ;  /* 0x0000006a00657202 */ /* 0x000fe40000000f00 */
[C---:B------:R-:W-:Y:S01]  /*11ba0*/  HMMA.16816.F32 R56, R160.reuse, R164, R56 ;  /* 0x000000a4a038723c */ /* 0x040fe20000001838 */
[----:B------:R-:W-:Y:S04]  /*11bb0*/  FADD.FTZ R2, R246, R2 ;  /* 0x00000002f6027221 */ /* 0x000fe80000010000 */
[----:B------:R-:W-:Y:S02]  /*11bc0*/  FADD.FTZ R9, R247, R2 ;  /* 0x00000002f7097221 */ /* 0x000fe40000010000 */
[----:B------:R-:W-:Y:S01]  /*11bd0*/  FADD.FTZ R2, R243, R100 ;  /* 0x00000064f3027221 */ /* 0x000fe20000010000 */
[-C--:B------:R-:W-:Y:S01]  /*11be0*/  HMMA.16816.F32 R60, R160, R166.reuse, R60 ;  /* 0x000000a6a03c723c */ /* 0x080fe2000000183c */
[----:B------:R-:W-:Y:S03]  /*11bf0*/  FADD.FTZ R9, R232, R9 ;  /* 0x00000009e8097221 */ /* 0x000fe60000010000 */
[----:B------:R-:W-:Y:S01]  /*11c00*/  FADD.FTZ R10, R230, R2 ;  /* 0x00000002e60a7221 */ /* 0x000fe20000010000 */
[-C--:B------:R-:W-:Y:S01]  /*11c10*/  MOV R100, R102.reuse ;  /* 0x0000006600647202 */ /* 0x080fe20000000f00 */
[----:B------:R-:W-:Y:S02]  /*11c20*/  FADD.FTZ R2, R231, R9 ;  /* 0x00000009e7027221 */ /* 0x000fe40000010000 */
[C---:B------:R-:W-:Y:S01]  /*11c30*/  HMMA.16816.F32 R64, R108.reuse, R166, R64 ;  /* 0x000000a66c40723c */ /* 0x040fe20000001840 */
[----:B------:R-:W-:Y:S03]  /*11c40*/  FADD.FTZ R0, R229, R10 ;  /* 0x0000000ae5007221 */ /* 0x000fe60000010000 */
[----:B------:R-:W-:Y:S02]  /*11c50*/  FADD.FTZ R10, R207, R2 ;  /* 0x00000002cf0a7221 */ /* 0x000fe40000010000 */
[----:B------:R-:W-:Y:S02]  /*11c60*/  FADD.FTZ R9, R202, R8 ;  /* 0x00000008ca097221 */ /* 0x000fe40000010000 */
[-C--:B------:R-:W-:Y:S01]  /*11c70*/  HMMA.16816.F32 R68, R108, R168.reuse, R68 ;  /* 0x000000a86c44723c */ /* 0x080fe20000001844 */
[----:B------:R-:W-:Y:S03]  /*11c80*/  FADD.FTZ R8, R205, R0 ;  /* 0x00000000cd087221 */ /* 0x000fe60000010000 */
[----:B------:R-:W-:Y:S02]  /*11c90*/  FADD.FTZ R0, R206, R10 ;  /* 0x0000000ace007221 */ /* 0x000fe40000010000 */
[----:B------:R-:W-:Y:S02]  /*11ca0*/  FADD.FTZ R2, R201, R9 ;  /* 0x00000009c9027221 */ /* 0x000fe40000010000 */
[C---:B------:R-:W-:Y:S08]  /*11cb0*/  HMMA.16816.F32 R72, R160.reuse, R168, R72 ;  /* 0x000000a8a048723c */ /* 0x040ff00000001848 */
[-C--:B------:R-:W-:Y:S08]  /*11cc0*/  HMMA.16816.F32 R76, R160, R170.reuse, R76 ;  /* 0x000000aaa04c723c */ /* 0x080ff0000000184c */
[C---:B------:R-:W-:Y:S08]  /*11cd0*/  HMMA.16816.F32 R80, R108.reuse, R170, R80 ;  /* 0x000000aa6c50723c */ /* 0x040ff00000001850 */
[-C--:B------:R-:W-:Y:S08]  /*11ce0*/  HMMA.16816.F32 R84, R108, R4.reuse, R84 ;  /* 0x000000046c54723c */ /* 0x080ff00000001854 */
        /* <DEDUP_REMOVED lines=22> */
[----:B------:R-:W-:Y:S01]  /*11e50*/  FADD.FTZ R2, R107, R2 ;  /* 0x000000026b027221 */ /* 0x000fe20000010000 */
[----:B------:R-:W-:Y:S02]  /*11e60*/  MOV R107, R104 ;  /* 0x00000068006b7202 */ /* 0x000fe40000000f00 */
[----:B------:R2:W-:Y:S01]  /*11e70*/  STL [R1+0xc], R3 ;  /* 0x00000c0301007387 */ /* 0x0005e20000100800 */
[----:B------:R-:W-:Y:S01]  /*11e80*/  FADD.FTZ R2, R103, R2 ;  /* 0x0000000267027221 */ /* 0x000fe20000010000 */
[----:B------:R-:W-:Y:S04]  /*11e90*/  MOV R103, R105 ;  /* 0x0000006900677202 */ /* 0x000fe80000000f00 */
[----:B------:R2:W-:Y:S01]  /*11ea0*/  STL [R1+0x10], R2 ;  /* 0x0000100201007387 */ /* 0x0005e20000100800 */
[----:B-1----:R-:W-:Y:S04]  /*11eb0*/  IADD3 R0, R224, -0x1, RZ ;  /* 0xffffffffe0007810 */ /* 0x002fe80007ffe0ff */
[----:B------:R-:W-:Y:S01]  /*11ec0*/  MOV R224, R0 ;  /* 0x0000000000e07202 */ /* 0x000fe20000000f00 */
[----:B--2---:R-:W-:-:S05]  /*11ed0*/  @P0 BRA `(.L_x_243) ;  /* 0xffffb9d000000947 */ /* 0x004fca000383ffff */
.L_x_222:
[----:B------:R-:W2:Y:S04]  /*11ee0*/  LDL.LU R0, [R1+0x8] ;  /* 0x0000080001007983 */ /* 0x000ea80000300800 */
[----:B-1----:R-:W3:Y:S04]  /*11ef0*/  LDL.LU R3, [R1+0x4] ;  /* 0x0000040001037983 */ /* 0x002ee80000300800 */
        /* <DEDUP_REMOVED lines=25> */
[----:B------:R-:W-:Y:S01]  /*12090*/  FSETP.NE.FTZ.AND P2, PT, R5, RZ, PT ;  /* 0x000000ff0500720b */ /* 0x000fe20003f55000 */
[----:B----4-:R-:W-:-:S03]  /*120a0*/  FADD.FTZ R7, R2, R8 ;  /* 0x0000000802077221 */ /* 0x010fc60000010000 */
[----:B------:R-:W-:Y:S02]  /*120b0*/  FSETP.NE.FTZ.AND P1, PT, R6, RZ, PT ;  /* 0x000000ff0600720b */ /* 0x000fe40003f35000 */
[----:B------:R-:W-:-:S03]  /*120c0*/  MOV R2, RZ ;  /* 0x000000ff00027202 */ /* 0x000fc60000000f00 */
[----:B------:R-:W1:Y:S01]  /*120d0*/  @P3 MUFU.RCP R0, R4 ;  /* 0x0000000400003308 */ /* 0x000e620000001000 */
[----:B------:R-:W-:-:S07]  /*120e0*/  FSETP.NE.FTZ.AND P0, PT, R7, RZ, PT ;  /* 0x000000ff0700720b */ /* 0x000fce0003f15000 */
[----:B------:R-:W-:Y:S01]  /*120f0*/  @P2 MUFU.RCP R3, R5 ;  /* 0x0000000500032308 */ /* 0x000fe20000001000 */
[----:B-1----:R-:W-:-:S07]  /*12100*/  FMUL.FTZ R112, R0, R112 ;  /* 0x0000007000707220 */ /* 0x002fce0000410000 */
        /* <DEDUP_REMOVED lines=19> */
[C---:B------:R-:W-:Y:S01]  /*12240*/  FMUL.FTZ R68, R0.reuse, R68 ;  /* 0x0000004400447220 */ /* 0x040fe20000410000 */
[----:B------:R-:W-:Y:S01]  /*12250*/  @P0 MUFU.LG2 R5, R7 ;  /* 0x0000000700050308 */ /* 0x000fe20000000c00 */
        /* <DEDUP_REMOVED lines=8> */
[C---:B-1----:R-:W-:Y:S02]  /*122e0*/  FMUL.FTZ R116, R2.reuse, R116 ;  /* 0x0000007402747220 */ /* 0x042fe40000410000 */
[----:B------:R-:W-:-:S02]  /*122f0*/  FMUL.FTZ R117, R2, R117 ;  /* 0x0000007502757220 */ /* 0x000fc40000410000 */
[C---:B------:R-:W-:Y:S01]  /*12300*/  FMUL.FTZ R120, R2.reuse, R120 ;  /* 0x0000007802787220 */ /* 0x040fe20000410000 */
[----:B------:R1:W2:Y:S01]  /*12310*/  @P0 MUFU.RCP R0, R7 ;  /* 0x0000000700000308 */ /* 0x0002a20000001000 */
[C---:B------:R-:W-:Y:S02]  /*12320*/  FMUL.FTZ R121, R2.reuse, R121 ;  /* 0x0000007902797220 */ /* 0x040fe40000410000 */
[C---:B------:R-:W-:Y:S02]  /*12330*/  FMUL.FTZ R132, R2.reuse, R132 ;  /* 0x0000008402847220 */ /* 0x040fe40000410000 */
[C---:B------:R-:W-:Y:S02]  /*12340*/  FMUL.FTZ R133, R2.reuse, R133 ;  /* 0x0000008502857220 */ /* 0x040fe40000410000 */
[C---:B------:R-:W-:Y:S02]  /*12350*/  FMUL.FTZ R136, R2.reuse, R136 ;  /* 0x0000008802887220 */ /* 0x040fe40000410000 */
[----:B------:R-:W-:-:S02]  /*12360*/  FMUL.FTZ R137, R2, R137 ;  /* 0x0000008902897220 */ /* 0x000fc40000410000 */
[C---:B------:R-:W-:Y:S02]  /*12370*/  FMUL.FTZ R148, R2.reuse, R148 ;  /* 0x0000009402947220 */ /* 0x040fe40000410000 */
[C---:B------:R-:W-:Y:S02]  /*12380*/  FMUL.FTZ R149, R2.reuse, R149 ;  /* 0x0000009502957220 */ /* 0x040fe40000410000 */
[C---:B------:R-:W-:Y:S01]  /*12390*/  FMUL.FTZ R152, R2.reuse, R152 ;  /* 0x0000009802987220 */ /* 0x040fe20000410000 */
[----:B-1----:R-:W-:Y:S01]  /*123a0*/  @P0 MOV R7, 0x3f317218 ;  /* 0x3f31721800070802 */ /* 0x002fe20000000f00 */
        /* <DEDUP_REMOVED lines=70> */
[----:B------:R-:W-:Y:S02]  /*12810*/  @P0 FMUL.FTZ R3, R5, 0.69314718246459960938 ;  /* 0x3f31721805030820 */ /* 0x000fe40000410000 */
[----:B------:R-:W-:-:S02]  /*12820*/  @P0 FMUL.FTZ R0, R7, c[0x0][0x2d0] ;  /* 0x0000b40007000a20 */ /* 0x000fc40000410000 */
[----:B------:R-:W-:Y:S02]  /*12830*/  @P3 FFMA.FTZ R30, R9, R106, R10 ;  /* 0x0000006a091e3223 */ /* 0x000fe4000001000a */
[----:B------:R-:W-:Y:S02]  /*12840*/  @P2 FFMA.FTZ R31, R4, R105, R8 ;  /* 0x00000069041f2223 */ /* 0x000fe40000010008 */
[----:B------:R-:W-:Y:S02]  /*12850*/  @P1 FFMA.FTZ R32, R2, R104, R6 ;  /* 0x0000006802201223 */ /* 0x000fe40000010006 */
[----:B------:R-:W-:Y:S02]  /*12860*/  @P0 FFMA.FTZ R33, R0, R100, R3 ;  /* 0x0000006400210223 */ /* 0x000fe40000010003 */
.L_x_167:
[----:B--2---:R-:W-:Y:S05]  /*12870*/  @P4 BRA `(.L_x_244) ;  /* 0x0000166000004947 */ /* 0x004fea0003800000 */
[----:B------:R-:W2:Y:S01]  /*12880*/  S2R R11, SR_TID.X ;  /* 0x00000000000b7919 */ /* 0x000ea20000002100 */
[----:B------:R-:W-:Y:S01]  /*12890*/  ULDC.64 UR4, c[0x0][0x490] ;  /* 0x0001240000047ab9 */ /* 0x000fe20000000a00 */
[----:B------:R-:W-:Y:S01]  /*128a0*/  F2FP.PACK_AB R62, R63, R62 ;  /* 0x0000003e3f3e723e */ /* 0x000fe200000000ff */
[----:B------:R-:W-:Y:S01]  /*128b0*/  UIMAD UR10, UR6, UR4, URZ ;  /* 0x00000004060a72a4 */ /* 0x000fe2000f8e023f */
[----:B------:R-:W3:Y:S01]  /*128c0*/  S2R R13, SR_CTAID.Z ;  /* 0x00000000000d7919 */ /* 0x000ee20000002700 */
[----:B------:R-:W-:Y:S01]  /*128d0*/  UIMAD.WIDE.U32 UR12, UR7, UR4, URZ ;  /* 0x00000004070c72a5 */ /* 0x000fe2000f8e003f */
[----:B------:R-:W-:Y:S01]  /*128e0*/  F2FP.PACK_AB R60, R61, R60 ;  /* 0x0000003c3d3c723e */ /* 0x000fe200000000ff */
[----:B------:R-:W-:Y:S01]  /*128f0*/  UIMAD UR10, UR7, UR5, UR10 ;  /* 0x00000005070a72a4 */ /* 0x000fe2000f8e020a */
[----:B------:R-:W4:Y:S01]  /*12900*/  S2R R63, SR_CTAID.X ;  /* 0x00000000003f7919 */ /* 0x000f220000002500 */
[----:B------:R-:W-:Y:S01]  /*12910*/  IMAD.MOV.U32 R61, RZ, RZ, c[0x0][0x4e8] ;  /* 0x00013a00ff3d7624 */ /* 0x000fe200078e00ff */
[----:B------:R-:W-:Y:S01]  /*12920*/  ULDC.64 UR4, c[0x0][0x3e8] ;  /* 0x0000fa0000047ab9 */ /* 0x000fe20000000a00 */
[----:B------:R-:W-:Y:S01]  /*12930*/  IMAD.U32 R2, RZ, RZ, UR12 ;  /* 0x0000000cff027e24 */ /* 0x000fe2000f8e00ff */
[----:B------:R-:W-:Y:S01]  /*12940*/  UIMAD.WIDE.U32 UR14, UR7, UR4, URZ ;  /* 0x00000004070e72a5 */ /* 0x000fe2000f8e003f */
[----:B------:R-:W-:Y:S01]  /*12950*/  IMAD.U32 R3, RZ, RZ, UR13 ;  /* 0x0000000dff037e24 */ /* 0x000fe2000f8e00ff */
[----:B------:R-:W-:Y:S01]  /*12960*/  UIMAD UR6, UR6, UR4, URZ ;  /* 0x00000004060672a4 */ /* 0x000fe2000f8e023f */
[C---:B------:R-:W-:Y:S01]  /*12970*/  ISETP.NE.AND P1, PT, R61.reuse, 0x1, PT ;  /* 0x000000013d00780c */ /* 0x040fe20003f25270 */
[----:B------:R-:W-:Y:S01]  /*12980*/  UIADD3 UR10, UR13, UR10, URZ ;  /* 0x0000000a0d0a7290 */ /* 0x000fe2000fffe03f */
[----:B------:R-:W-:Y:S01]  /*12990*/  IMAD R61, R61, c[0x0][0x388], RZ ;  /* 0x0000e2003d3d7a24 */ /* 0x000fe200078e02ff */
[----:B------:R-:W-:Y:S01]  /*129a0*/  UIMAD UR5, UR7, UR5, UR6 ;  /* 0x00000005070572a4 */ /* 0x000fe2000f8e0206 */
[----:B------:R-:W-:Y:S01]  /*129b0*/  IMAD.U32 R6, RZ, RZ, UR14 ;  /* 0x0000000eff067e24 */ /* 0x000fe2000f8e00ff */
[----:B------:R-:W-:Y:S01]  /*129c0*/  F2FP.PACK_AB R112, R113, R112 ;  /* 0x000000707170723e */ /* 0x000fe200000000ff */
[----:B------:R-:W-:Y:S01]  /*129d0*/  IMAD.U32 R7, RZ, RZ, UR15 ;  /* 0x0000000fff077e24 */ /* 0x000fe2000f8e00ff */
[----:B------:R-:W-:Y:S01]  /*129e0*/  UIADD3 UR5, UR15, UR5, URZ ;  /* 0x000000050f057290 */ /* 0x000fe2000fffe03f */
[----:B------:R-:W-:Y:S01]  /*129f0*/  IMAD.U32 R5, RZ, RZ, UR10 ;  /* 0x0000000aff057e24 */ /* 0x000fe2000f8e00ff */
[----:B--2---:R-:W-:Y:S01]  /*12a00*/  SHF.R.S32.HI R10, RZ, 0x1f, R11 ;  /* 0x0000001fff0a7819 */ /* 0x004fe2000001140b */
[----:B------:R-:W-:Y:S01]  /*12a10*/  BSSY B0, `(.L_x_245) ;  /* 0x0000104000007945 */ /* 0x000fe20003800000 */
[----:B------:R-:W-:-:S02]  /*12a20*/  F2FP.PACK_AB R114, R115, R114 ;  /* 0x000000727372723e */ /* 0x000fc400000000ff */
[CC--:B------:R-:W-:Y:S01]  /*12a30*/  LEA.HI R8, R10.reuse, R11.reuse, RZ, 0x5 ;  /* 0x0000000b0a087211 */ /* 0x0c0fe200078f28ff */
[----:B------:R-:W-:Y:S01]  /*12a40*/  IMAD.U32 R3, RZ, RZ, UR5 ;  /* 0x00000005ff037e24 */ /* 0x000fe2000f8e00ff */
[-C--:B------:R-:W-:Y:S02]  /*12a50*/  LEA.HI R9, R10, R11.reuse, RZ, 0x2 ;  /* 0x0000000b0a097211 */ /* 0x080fe400078f10ff */
[----:B------:R-:W-:Y:S02]  /*12a60*/  LOP3.LUT R0, R8, 0xffffffe0, RZ, 0xc0, !PT ;  /* 0xffffffe008007812 */ /* 0x000fe400078ec0ff */
[----:B------:R-:W-:Y:S02]  /*12a70*/  LOP3.LUT R4, R9, 0xfffffffc, RZ, 0xc0, !PT ;  /* 0xfffffffc09047812 */ /* 0x000fe400078ec0ff */
[----:B------:R-:W-:Y:S01]  /*12a80*/  LEA.HI R10, R10, R11, RZ, 0x3 ;  /* 0x0000000b0a0a7211 */ /* 0x000fe200078f18ff */
[C---:B------:R-:W-:Y:S01]  /*12a90*/  IMAD.IADD R0, R11.reuse, 0x1, -R0 ;  /* 0x000000010b007824 */ /* 0x040fe200078e0a00 */
[----:B---3--:R-:W-:Y:S01]  /*12aa0*/  SHF.R.S32.HI R12, RZ, 0x1f, R13 ;  /* 0x0000001fff0c7819 */ /* 0x008fe2000001140d */
[----:B------:R-:W-:Y:S01]  /*12ab0*/  IMAD.IADD R7, R11, 0x1, -R4 ;  /* 0x000000010b077824 */ /* 0x000fe200078e0a04 */
[----:B------:R-:W-:Y:S01]  /*12ac0*/  SHF.R.S32.HI R17, RZ, 0x2, R9 ;  /* 0x00000002ff117819 */ /* 0x000fe20000011409 */
[----:B------:R-:W-:Y:S01]  /*12ad0*/  IMAD.MOV.U32 R4, RZ, RZ, R2 ;  /* 0x000000ffff047224 */ /* 0x000fe200078e0002 */
[----:B------:R-:W-:Y:S01]  /*12ae0*/  SHF.R.S32.HI R11, RZ, 0x1f, R0 ;  /* 0x0000001fff0b7819 */ /* 0x000fe20000011400 */
[----:B------:R-:W-:Y:S01]  /*12af0*/  IMAD.MOV.U32 R2, RZ, RZ, R6 ;  /* 0x000000ffff027224 */ /* 0x000fe200078e0006 */
[----:B------:R-:W-:Y:S01]  /*12b00*/  LOP3.LUT P0, RZ, R0, 0x3, RZ, 0xc0, !PT ;  /* 0x0000000300ff7812 */ /* 0x000fe2000780c0ff */
[----:B------:R-:W-:Y:S01]  /*12b10*/  IMAD.SHL.U32 R6, R10, 0x8, RZ ;  /* 0x000000080a067824 */ /* 0x000fe200078e00ff */
[----:B------:R-:W-:Y:S01]  /*12b20*/  LEA.HI R15, R11, R0, RZ, 0x2 ;  /* 0x000000000b0f7211 */ /* 0x000fe200078f10ff */
[----:B-1----:R-:W-:Y:S01]  /*12b30*/  IMAD.SHL.U32 R16, R7, 0x8, RZ ;  /* 0x0000000807107824 */ /* 0x002fe200078e00ff */
[----:B------:R-:W-:Y:S01]  /*12b40*/  F2FP.PACK_AB R124, R125, R124 ;  /* 0x0000007c7d7c723e */ /* 0x000fe200000000ff */
[----:B------:R-:W-:Y:S01]  /*12b50*/  IMAD R24, R12, c[0x0][0x498], RZ ;  /* 0x000126000c187a24 */ /* 0x000fe200078e02ff */
[----:B------:R-:W-:Y:S01]  /*12b60*/  LOP3.LUT R0, R6, 0xc0, RZ, 0xc0, !PT ;  /* 0x000000c006007812 */ /* 0x000fe200078ec0ff */
[----:B------:R-:W-:Y:S01]  /*12b70*/  IMAD R18, R12, c[0x0][0x3f0], RZ ;  /* 0x0000fc000c127a24 */ /* 0x000fe200078e02ff */
[----:B------:R-:W-:Y:S01]  /*12b80*/  F2FP.PACK_AB R126, R127, R126 ;  /* 0x0000007e7f7e723e */ /* 0x000fe200000000ff */
[C---:B------:R-:W-:Y:S01]  /*12b90*/  IMAD R24, R13.reuse, c[0x0][0x49c], R24 ;  /* 0x000127000d187a24 */ /* 0x040fe200078e0218 */
[----:B------:R-:W-:Y:S01]  /*12ba0*/  SHF.R.U32.HI R6, RZ, 0x3, R0 ;  /* 0x00000003ff067819 */ /* 0x000fe20000011600 */
[C---:B------:R-:W-:Y:S01]  /*12bb0*/  IMAD R18, R13.reuse, c[0x0][0x3f4], R18 ;  /* 0x0000fd000d127a24 */ /* 0x040fe200078e0212 */
[----:B------:R-:W-:Y:S01]  /*12bc0*/  LOP3.LUT R0, R0, 0x18, R16, 0xf8, !PT ;  /* 0x0000001800007812 */ /* 0x000fe200078ef810 */
[----:B------:R-:W-:Y:S01]  /*12bd0*/  IMAD.WIDE.U32 R20, R13, c[0x0][0x498], R4 ;  /* 0x000126000d147a25 */ /* 0x000fe200078e0004 */
[----:B------:R-:W-:-:S02]  /*12be0*/  LEA.HI R5, R17, R17, RZ, 0x1 ;  /* 0x0000001111057211 */ /* 0x000fc400078f08ff */
[----:B------:R-:W-:Y:S01]  /*12bf0*/  LOP3.LUT R19, R0, R6, RZ, 0x3c, !PT ;  /* 0x0000000600137212 */ /* 0x000fe200078e3cff */
[----:B------:R-:W-:Y:S01]  /*12c00*/  IMAD.WIDE.U32 R12, R13, c[0x0][0x3f0], R2 ;  /* 0x0000fc000d0c7a25 */ /* 0x000fe200078e0002 */
[--C-:B------:R-:W-:Y:S02]  /*12c10*/  SHF.R.S32.HI R0, RZ, 0x5, R8.reuse ;  /* 0x00000005ff007819 */ /* 0x100fe40000011408 */
[----:B------:R-:W-:Y:S02]  /*12c20*/  SHF.R.S32.HI R2, RZ, 0x1f, R8 ;  /* 0x0000001fff027819 */ /* 0x000fe40000011408 */
[----:B------:R-:W-:Y:S01]  /*12c30*/  SHF.R.S32.HI R4, RZ, 0x1f, R9 ;  /* 0x0000001fff047819 */ /* 0x000fe20000011409 */
[----:B------:R-:W-:Y:S01]  /*12c40*/  IMAD R14, R0, 0x100, R7 ;  /* 0x00000100000e7824 */ /* 0x000fe200078e0207 */
[----:B------:R-:W-:Y:S02]  /*12c50*/  LEA.HI R3, R2, R0, RZ, 0x2 ;  /* 0x0000000002037211 */ /* 0x000fe400078f10ff */
[----:B------:R-:W-:-:S02]  /*12c60*/  LOP3.LUT R2, R5, 0x3fffffe, RZ, 0xc0, !PT ;  /* 0x03fffffe05027812 */ /* 0x000fc400078ec0ff */
[----:B------:R-:W-:Y:S02]  /*12c70*/  LEA.HI R6, R4, R17, RZ, 0x3 ;  /* 0x0000001104067211 */ /* 0x000fe400078f18ff */
[----:B------:R-:W-:Y:S02]  /*12c80*/  LEA.HI R4, R7, R7, RZ, 0x1 ;  /* 0x0000000707047211 */ /* 0x000fe400078f08ff */
[----:B------:R-:W-:Y:S01]  /*12c90*/  LOP3.LUT R5, R3, 0xffffffc, RZ, 0xc0, !PT ;  /* 0x0ffffffc03057812 */ /* 0x000fe200078ec0ff */
[----:B------:R-:W-:Y:S01]  /*12ca0*/  IMAD.IADD R3, R17, 0x1, -R2 ;  /* 0x0000000111037824 */ /* 0x000fe200078e0a02 */
[----:B------:R-:W-:Y:S02]  /*12cb0*/  LOP3.LUT R2, R4, 0x1ffffffe, RZ, 0xc0, !PT ;  /* 0x1ffffffe04027812 */ /* 0x000fe400078ec0ff */
[----:B------:R-:W-:Y:S01]  /*12cc0*/  LOP3.LUT R6, R6, 0xfffffff8, RZ, 0xc0, !PT ;  /* 0xfffffff806067812 */ /* 0x000fe200078ec0ff */
[C---:B------:R-:W-:Y:S01]  /*12cd0*/  IMAD.IADD R9, R0.reuse, 0x1, -R5 ;  /* 0x0000000100097824 */ /* 0x040fe200078e0a05 */
[----:B------:R-:W-:Y:S01]  /*12ce0*/  F2FP.PACK_AB R116, R117, R116 ;  /* 0x000000747574723e */ /* 0x000fe200000000ff */
[----:B------:R-:W-:Y:S01]  /*12cf0*/  IMAD R11, R0, 0x8, R3 ;  /* 0x00000008000b7824 */ /* 0x000fe200078e0203 */
[----:B------:R-:W-:Y:S01]  /*12d00*/  SHF.R.S32.HI R3, RZ, 0x2, R15 ;  /* 0x00000002ff037819 */ /* 0x000fe2000001140f */
[----:B------:R-:W-:Y:S01]  /*12d10*/  IMAD.IADD R10, R7, 0x1, -R2 ;  /* 0x00000001070a7824 */ /* 0x000fe200078e0a02 */
[----:B------:R-:W-:Y:S01]  /*12d20*/  F2FP.PACK_AB R118, R119, R118 ;  /* 0x000000767776723e */ /* 0x000fe200000000ff */
[----:B------:R-:W-:Y:S01]  /*12d30*/  IMAD R0, R7, 0x20, R17 ;  /* 0x0000002007007824 */ /* 0x000fe200078e0211 */
[----:B------:R-:W-:Y:S01]  /*12d40*/  F2FP.PACK_AB R120, R121, R120 ;  /* 0x000000787978723e */ /* 0x000fe200000000ff */
[----:B------:R-:W-:Y:S01]  /*12d50*/  IMAD.IADD R7, R17, 0x1, -R6 ;  /* 0x0000000111077824 */ /* 0x000fe200078e0a06 */
[----:B------:R-:W-:Y:S01]  /*12d60*/  F2FP.PACK_AB R122, R123, R122 ;  /* 0x0000007a7b7a723e */ /* 0x000fe200000000ff */
[----:B------:R-:W-:Y:S01]  /*12d70*/  IMAD.SHL.U32 R2, R4, 0x20, RZ ;  /* 0x0000002004027824 */ /* 0x000fe200078e00ff */
[----:B------:R-:W-:Y:S01]  /*12d80*/  F2FP.PACK_AB R128, R129, R128 ;  /* 0x000000808180723e */ /* 0x000fe200000000ff */
[----:B----4-:R-:W-:Y:S01]  /*12d90*/  IMAD R8, R63, 0x80, R0 ;  /* 0x000000803f087824 */ /* 0x010fe200078e0200 */
[----:B------:R-:W-:Y:S01]  /*12da0*/  LEA.HI R5, R7, R7, RZ, 0x1 ;  /* 0x0000000707057211 */ /* 0x000fe200078f08ff */
[----:B------:R-:W-:Y:S01]  /*12db0*/  IMAD R4, R9, 0x10, R3 ;  /* 0x0000001009047824 */ /* 0x000fe200078e0203 */
[----:B------:R-:W-:Y:S01]  /*12dc0*/  LOP3.LUT R2, R2, 0xffffffc0, RZ, 0xc0, !PT ;  /* 0xffffffc002027812 */ /* 0x000fe200078ec0ff */
[----:B------:R-:W-:Y:S01]  /*12dd0*/  @P1 IMAD.HI.U32 R9, R8, c[0x0][0x4ec], RZ ;  /* 0x00013b0008091a27 */ /* 0x000fe200078e00ff */
[----:B------:R-:W-:-:S02]  /*12de0*/  LOP3.LUT R6, R5, 0x3fffffe, RZ, 0xc0, !PT ;  /* 0x03fffffe05067812 */ /* 0x000fc400078ec0ff */
[----:B------:R-:W-:Y:S01]  /*12df0*/  SHF.R.S32.HI R5, RZ, 0x1, R5 ;  /* 0x00000001ff057819 */ /* 0x000fe20000011405 */
[----:B------:R-:W-:Y:S01]  /*12e00*/  IMAD R10, R10, 0x8, R2 ;  /* 0x000000080a0a7824 */ /* 0x000fe200078e0202 */
[----:B------:R-:W-:Y:S01]  /*12e10*/  F2FP.PACK_AB R130, R131, R130 ;  /* 0x000000828382723e */ /* 0x000fe200000000ff */
[----:B------:R-:W-:Y:S01]  /*12e20*/  IMAD.MOV.U32 R0, RZ, RZ, R8 ;  /* 0x000000ffff007224 */ /* 0x000fe200078e0008 */
[----:B------:R-:W-:Y:S01]  /*12e30*/  @P1 SHF.R.U32.HI R0, RZ, c[0x0][0x4f0], R9 ;  /* 0x00013c00ff001a19 */ /* 0x000fe20000011609 */
[----:B------:R-:W-:Y:S01]  /*12e40*/  IMAD.IADD R6, R7, 0x1, -R6 ;  /* 0x0000000107067824 */ /* 0x000fe200078e0a06 */
[----:B------:R-:W-:Y:S01]  /*12e50*/  LOP3.LUT R7, R5, 0x1, RZ, 0xc0, !PT ;  /* 0x0000000105077812 */ /* 0x000fe200078ec0ff */
[----:B------:R-:W-:Y:S01]  /*12e60*/  IMAD.U32 R19, R11, 0x20, R19 ;  /* 0x000000200b137824 */ /* 0x000fe200078e0013 */
[----:B------:R-:W-:Y:S01]  /*12e70*/  LOP3.LUT P2, RZ, R5, 0x2, RZ, 0xc0, !PT ;  /* 0x0000000205ff7812 */ /* 0x000fe2000784c0ff */
[----:B------:R-:W-:Y:S01]  /*12e80*/  IMAD.MOV.U32 R2, RZ, RZ, R12 ;  /* 0x000000ffff027224 */ /* 0x000fe200078e000c */
[----:B------:R-:W-:Y:S01]  /*12e90*/  ISETP.NE.U32.AND P3, PT, R7, 0x1, PT ;  /* 0x000000010700780c */ /* 0x000fe20003f65070 */
[----:B------:R-:W-:Y:S01]  /*12ea0*/  IMAD.IADD R11, R4, 0x1, R10 ;  /* 0x00000001040b7824 */ /* 0x000fe200078e020a */
[----:B------:R-:W-:Y:S01]  /*12eb0*/  F2FP.PACK_AB R140, R141, R140 ;  /* 0x0000008c8d8c723e */ /* 0x000fe200000000ff */
[----:B------:R-:W-:Y:S01]  /*12ec0*/  IMAD R12, R6, 0x10, R14 ;  /* 0x00000010060c7824 */ /* 0x000fe200078e020e */
[----:B------:R-:W-:Y:S01]  /*12ed0*/  SHF.R.S32.HI R6, RZ, 0x1f, R0 ;  /* 0x0000001fff067819 */ /* 0x000fe20000011400 */
[----:B------:R-:W-:Y:S01]  /*12ee0*/  IMAD R4, R63, 0x80, R4 ;  /* 0x000000803f047824 */ /* 0x000fe200078e0204 */
[----:B------:R-:W-:Y:S01]  /*12ef0*/  F2FP.PACK_AB R142, R143, R142 ;  /* 0x0000008e8f8e723e */ /* 0x000fe200000000ff */
[----:B------:R-:W-:Y:S01]  /*12f00*/  IMAD.MOV R9, RZ, RZ, -R0 ;  /* 0x000000ffff097224 */ /* 0x000fe200078e0a00 */
[----:B------:R-:W-:Y:S01]  /*12f10*/  F2FP.PACK_AB R132, R133, R132 ;  /* 0x000000848584723e */ /* 0x000fe200000000ff */
[----:B------:R-:W-:Y:S01]  /*12f20*/  IMAD R6, R6, c[0x0][0x3e0], RZ ;  /* 0x0000f80006067a24 */ /* 0x000fe200078e02ff */
[C---:B------:R-:W-:Y:S01]  /*12f30*/  IADD3 R10, R4.reuse, 0x8, RZ ;  /* 0x00000008040a7810 */ /* 0x040fe20007ffe0ff */
[----:B------:R-:W-:Y:S01]  /*12f40*/  IMAD.IADD R3, R13, 0x1, R18 ;  /* 0x000000010d037824 */ /* 0x000fe200078e0212 */
[-C--:B------:R-:W-:Y:S01]  /*12f50*/  ISETP.GE.OR P6, PT, R4, R61.reuse, P0 ;  /* 0x0000003d0400720c */ /* 0x080fe200007c6670 */
[----:B------:R-:W-:Y:S01]  /*12f60*/  IMAD R7, R63, 0x80, R11 ;  /* 0x000000803f077824 */ /* 0x000fe200078e020b */
[----:B------:R-:W-:Y:S01]  /*12f70*/  ISETP.GE.OR P5, PT, R10, R61, P0 ;  /* 0x0000003d0a00720c */ /* 0x000fe200007a6670 */
[----:B------:R-:W-:Y:S01]  /*12f80*/  IMAD R14, R9, c[0x0][0x4e8], R8 ;  /* 0x00013a00090e7a24 */ /* 0x000fe200078e0208 */
[----:B------:R-:W-:Y:S01]  /*12f90*/  F2FP.PACK_AB R134, R135, R134 ;  /* 0x000000868786723e */ /* 0x000fe200000000ff */
[C---:B------:R-:W-:Y:S01]  /*12fa0*/  IMAD R10, R0.reuse, c[0x0][0x3e4], R6 ;  /* 0x0000f900000a7a24 */ /* 0x040fe200078e0206 */
[----:B------:R-:W-:Y:S01]  /*12fb0*/  F2FP.PACK_AB R136, R137, R136 ;  /* 0x000000888988723e */ /* 0x000fe200000000ff */
[----:B------:R-:W-:Y:S01]  /*12fc0*/  IMAD.WIDE.U32 R8, R0, c[0x0][0x3e0], R2 ;  /* 0x0000f80000087a25 */ /* 0x000fe200078e0002 */
[----:B------:R-:W-:-:S02]  /*12fd0*/  IADD3 R0, R4, 0x48, RZ ;  /* 0x0000004804007810 */ /* 0x000fc40007ffe0ff */
[----:B------:R-:W-:Y:S01]  /*12fe0*/  F2FP.PACK_AB R138, R139, R138 ;  /* 0x0000008a8b8a723e */ /* 0x000fe200000000ff */
[----:B------:R-:W-:Y:S01]  /*12ff0*/  @P1 IMAD.HI.U32 R6, R7, c[0x0][0x4ec], RZ ;  /* 0x00013b0007061a27 */ /* 0x000fe200078e00ff */
[----:B------:R-:W-:Y:S02]  /*13000*/  F2FP.PACK_AB R35, R35, R144 ;  /* 0x000000902323723e */ /* 0x000fe400000000ff */
[----:B------:R-:W-:Y:S01]  /*13010*/  F2FP.PACK_AB R146, R147, R146 ;  /* 0x000000929392723e */ /* 0x000fe200000000ff */
[----:B------:R-:W-:Y:S01]  /*13020*/  IMAD.SHL.U32 R3, R5, 0x40, RZ ;  /* 0x0000004005037824 */ /* 0x000fe200078e00ff */
[----:B------:R-:W-:Y:S01]  /*13030*/  IADD3 R5, R4, 0x40, RZ ;  /* 0x0000004004057810 */ /* 0x000fe20007ffe0ff */
[----:B------:R-:W-:Y:S01]  /*13040*/  IMAD.MOV.U32 R2, RZ, RZ, R7 ;  /* 0x000000ffff027224 */ /* 0x000fe200078e0007 */
[----:B------:R-:W-:Y:S01]  /*13050*/  @P1 SHF.R.U32.HI R2, RZ, c[0x0][0x4f0], R6 ;  /* 0x00013c00ff021a19 */ /* 0x000fe20000011606 */
[----:B------:R-:W-:Y:S01]  /*13060*/  IMAD.MOV.U32 R4, RZ, RZ, R8 ;  /* 0x000000ffff047224 */ /* 0x000fe200078e0008 */
[----:B------:R-:W-:Y:S01]  /*13070*/  LOP3.LUT R3, R3, 0xc0, RZ, 0xc0, !PT ;  /* 0x000000c003037812 */ /* 0x000fe200078ec0ff */
[----:B------:R-:W-:Y:S01]  /*13080*/  IMAD R17, R63, 0x80, R17 ;  /* 0x000000803f117824 */ /* 0x000fe200078e0211 */
[-C--:B------:R-:W-:Y:S01]  /*13090*/  ISETP.GE.OR P4, PT, R5, R61.reuse, P0 ;  /* 0x0000003d0500720c */ /* 0x080fe20000786670 */
[----:B------:R-:W-:Y:S01]  /*130a0*/  IMAD.IADD R5, R9, 0x1, R10 ;  /* 0x0000000109057824 */ /* 0x000fe200078e020a */
[----:B------:R-:W-:-:S02]  /*130b0*/  ISETP.GE.OR P1, PT, R0, R61, P0 ;  /* 0x0000003d0000720c */ /* 0x000fc40000726670 */
[----:B------:R-:W-:Y:S02]  /*130c0*/  SHF.R.S32.HI R6, RZ, 0x1f, R2 ;  /* 0x0000001fff067819 */ /* 0x000fe40000011402 */
[----:B------:R-:W-:Y:S02]  /*130d0*/  IADD3 R10, P0, R2, R20, RZ ;  /* 0x00000014020a7210 */ /* 0x000fe40007f1e0ff */
[----:B------:R-:W-:Y:S02]  /*130e0*/  LEA.HI R3, R3, R3, RZ, 0x1d ;  /* 0x0000000303037211 */ /* 0x000fe400078fe8ff */
[----:B------:R-:W-:Y:S02]  /*130f0*/  IADD3.X R11, R6, R21, R24, P0, !PT ;  /* 0x00000015060b7210 */ /* 0x000fe400007fe418 */
[----:B------:R-:W-:Y:S01]  /*13100*/  SHF.R.S32.HI R6, RZ, 0x1f, R14 ;  /* 0x0000001fff067819 */ /* 0x000fe2000001140e */
[----:B------:R-:W-:Y:S01]  /*13110*/  IMAD.U32 R0, R12, 0x2, R3 ;  /* 0x000000020c007824 */ /* 0x000fe200078e0003 */
[----:B------:R-:W-:Y:S01]  /*13120*/  F2FP.PACK_AB R34, R34, R156 ;  /* 0x0000009c2222723e */ /* 0x000fe200000000ff */
[----:B------:R-:W-:Y:S01]  /*13130*/  IMAD.MOV R3, RZ, RZ, -R2 ;  /* 0x000000ffff037224 */ /* 0x000fe200078e0a02 */
[----:B------:R-:W-:Y:S01]  /*13140*/  F2FP.PACK_AB R158, R159, R158 ;  /* 0x0000009e9f9e723e */ /* 0x000fe200000000ff */
[----:B------:R-:W-:Y:S01]  /*13150*/  IMAD R6, R6, c[0x0][0x3d8], RZ ;  /* 0x0000f60006067a24 */ /* 0x000fe200078e02ff */
[----:B------:R-:W-:Y:S01]  /*13160*/  F2FP.PACK_AB R148, R149, R148 ;  /* 0x000000949594723e */ /* 0x000fe200000000ff */
[----:B------:R-:W-:Y:S01]  /*13170*/  IMAD R3, R3, c[0x0][0x4e8], R7 ;  /* 0x00013a0003037a24 */ /* 0x000fe200078e0207 */
[----:B------:R-:W-:Y:S01]  /*13180*/  F2FP.PACK_AB R150, R151, R150 ;  /* 0x000000969796723e */ /* 0x000fe200000000ff */
[----:B------:R-:W-:Y:S01]  /*13190*/  IMAD.SHL.U32 R0, R0, 0x2, RZ ;  /* 0x0000000200007824 */ /* 0x000fe200078e00ff */
[----:B------:R-:W-:Y:S01]  /*131a0*/  BAR.SYNC.DEFER_BLOCKING 0x1, 0x80 ;  /* 0x0042000000007b1d */ /* 0x000fe20000010000 */
[C---:B------:R-:W-:Y:S01]  /*131b0*/  IMAD R18, R14.reuse, c[0x0][0x3dc], R6 ;  /* 0x0000f7000e127a24 */ /* 0x040fe200078e0206 */
[----:B------:R-:W-:Y:S01]  /*131c0*/  SHF.R.S32.HI R6, RZ, 0x1f, R3 ;  /* 0x0000001fff067819 */ /* 0x000fe20000011403 */
[----:B------:R-:W-:Y:S01]  /*131d0*/  IMAD.WIDE.U32 R14, R14, c[0x0][0x3d8], R4 ;  /* 0x0000f6000e0e7a25 */ /* 0x000fe200078e0004 */
[----:B------:R-:W-:-:S02]  /*131e0*/  IADD3 R7, R0, 0x80, RZ ;  /* 0x0000008000077810 */ /* 0x000fc40007ffe0ff */
[----:B------:R-:W-:Y:S01]  /*131f0*/  IADD3 R2, R0, 0x70, RZ ;  /* 0x0000007000027810 */ /* 0x000fe20007ffe0ff */
[----:B------:R-:W-:Y:S01]  /*13200*/  IMAD.MOV.U32 R4, RZ, RZ, 0x20 ;  /* 0x00000020ff047424 */ /* 0x000fe200078e00ff */
[----:B------:R-:W-:Y:S01]  /*13210*/  @P3 IADD3 R2, R7, 0x10, RZ ;  /* 0x0000001007023810 */ /* 0x000fe20007ffe0ff */
[----:B------:R-:W-:Y:S01]  /*13220*/  IMAD R5, R6, c[0x0][0x488], RZ ;  /* 0x0001220006057a24 */ /* 0x000fe200078e02ff */
[----:B------:R-:W-:Y:S01]  /*13230*/  F2FP.PACK_AB R152, R153, R152 ;  /* 0x000000989998723e */ /* 0x000fe200000000ff */
[----:B------:R-:W-:Y:S01]  /*13240*/  IMAD.WIDE.U32 R6, R3, c[0x0][0x488], R10 ;  /* 0x0001220003067a25 */ /* 0x000fe200078e000a */
[----:B------:R-:W-:Y:S02]  /*13250*/  SEL R4, R4, 0xffffffe0, !P2 ;  /* 0xffffffe004047807 */ /* 0x000fe40005000000 */
[----:B------:R-:W-:Y:S01]  /*13260*/  F2FP.PACK_AB R154, R155, R154 ;  /* 0x0000009a9b9a723e */ /* 0x000fe200000000ff */
[----:B------:R-:W-:Y:S01]  /*13270*/  IMAD R5, R3, c[0x0][0x48c], R5 ;  /* 0x0001230003057a24 */ /* 0x000fe200078e0205 */
[----:B------:R-:W-:Y:S01]  /*13280*/  F2FP.PACK_AB R29, R29, R52 ;  /* 0x000000341d1d723e */ /* 0x000fe200000000ff */
[----:B------:R-:W-:Y:S01]  /*13290*/  IMAD.IADD R3, R0, 0x1, R4 ;  /* 0x0000000100037824 */ /* 0x000fe200078e0204 */
[----:B------:R-:W-:Y:S01]  /*132a0*/  F2FP.PACK_AB R54, R55, R54 ;  /* 0x000000363736723e */ /* 0x000fe200000000ff */
[----:B------:R-:W-:Y:S01]  /*132b0*/  IMAD.IADD R4, R4, 0x1, R2 ;  /* 0x0000000104047824 */ /* 0x000fe200078e0202 */
[----:B------:R-:W-:Y:S01]  /*132c0*/  F2FP.PACK_AB R28, R28, R64 ;  /* 0x000000401c1c723e */ /* 0x000fe200000000ff */
[----:B------:R-:W-:Y:S01]  /*132d0*/  IMAD.IADD R5, R7, 0x1, R5 ;  /* 0x0000000107057824 */ /* 0x000fe200078e0205 */
[----:B------:R-:W-:Y:S01]  /*132e0*/  F2FP.PACK_AB R66, R67, R66 ;  /* 0x000000424342723e */ /* 0x000fe200000000ff */
[----:B------:R-:W-:Y:S01]  /*132f0*/  STS [R0+0x80], R112 ;  /* 0x0000807000007388 */ /* 0x000fe20000000800 */
[----:B------:R-:W-:-:S02]  /*13300*/  F2FP.PACK_AB R56, R57, R56 ;  /* 0x000000383938723e */ /* 0x000fc400000000ff */
[----:B------:R-:W-:Y:S01]  /*13310*/  F2FP.PACK_AB R58, R59, R58 ;  /* 0x0000003a3b3a723e */ /* 0x000fe200000000ff */
[----:B------:R-:W-:Y:S01]  /*13320*/  STS [R0+0x280], R114 ;  /* 0x0002807200007388 */ /* 0x000fe20000000800 */
[----:B------:R-:W-:Y:S02]  /*13330*/  F2FP.PACK_AB R27, R27, R68 ;  /* 0x000000441b1b723e */ /* 0x000fe400000000ff */
        /* <DEDUP_REMOVED lines=14> */
[----:B------:R-:W-:-:S02]  /*13420*/  LEA R8, P0, R6, c[0x0][0x450], 0x2 ;  /* 0x0001140006087a11 */ /* 0x000fc400078010ff */
        /* <DEDUP_REMOVED lines=9> */
[----:B------:R-:W-:Y:S01]  /*134c0*/  LEA.HI.X R5, R6, c[0x0][0x454], R5, 0x2, P0 ;  /* 0x0001150006057a11 */ /* 0x000fe200000f1405 */
[----:B------:R-:W-:Y:S04]  /*134d0*/  STS [R4], R140 ;  /* 0x0000008c04007388 */ /* 0x000fe80000000800 */
        /* <DEDUP_REMOVED lines=28> */
[----:B------:R2:W-:Y:S04]  /*136a0*/  STS [R2+0x5200], R78 ;  /* 0x0052004e02007388 */ /* 0x0005e80000000800 */
[----:B------:R-:W-:Y:S04]  /*136b0*/  STS [R3+0x4080], R25 ;  /* 0x0040801903007388 */ /* 0x000fe80000000800 */
[----:B------:R-:W-:Y:S04]  /*136c0*/  STS [R3+0x4280], R87 ;  /* 0x0042805703007388 */ /* 0x000fe80000000800 */
[----:B------:R-:W-:Y:S04]  /*136d0*/  STS [R4+0x4000], R23 ;  /* 0x0040001704007388 */ /* 0x000fe80000000800 */
[----:B------:R-:W-:Y:S01]  /*136e0*/  STS [R4+0x4200], R22 ;  /* 0x0042001604007388 */ /* 0x000fe20000000800 */
[----:B-1----:R-:W-:Y:S01]  /*136f0*/  IMAD.SHL.U32 R0, R19, 0x2, RZ ;  /* 0x0000000213007824 */ /* 0x002fe200078e00ff */
[----:B------:R-:W-:-:S02]  /*13700*/  LEA R19, P0, R14, c[0x0][0x380], 0x1 ;  /* 0x0000e0000e137a11 */ /* 0x000fc400078008ff */
[----:B------:R-:W-:Y:S04]  /*13710*/  STS [R3+0x5080], R88 ;  /* 0x0050805803007388 */ /* 0x000fe80000000800 */
[----:B------:R-:W-:Y:S01]  /*13720*/  STS [R3+0x5280], R90 ;  /* 0x0052805a03007388 */ /* 0x000fe20000000800 */
[----:B--2---:R-:W-:-:S03]  /*13730*/  IMAD.IADD R2, R15, 0x1, R18 ;  /* 0x000000010f027824 */ /* 0x004fc600078e0212 */
[----:B------:R-:W-:Y:S02]  /*13740*/  STS [R4+0x5000], R92 ;  /* 0x0050005c04007388 */ /* 0x000fe40000000800 */
[----:B------:R-:W-:Y:S02]  /*13750*/  LEA.HI.X R18, R14, c[0x0][0x384], R2, 0x1, P0 ;  /* 0x0000e1000e127a11 */ /* 0x000fe400000f0c02 */
[----:B------:R-:W-:Y:S01]  /*13760*/  STS [R4+0x5200], R94 ;  /* 0x0052005e04007388 */ /* 0x000fe20000000800 */
[----:B------:R-:W-:-:S03]  /*13770*/  ISETP.GE.AND P0, PT, R17, R61, PT ;  /* 0x0000003d1100720c */ /* 0x000fc60003f06270 */
[----:B------:R-:W-:Y:S04]  /*13780*/  SHFL.IDX PT, R10, R8, RZ, 0x1c1f ;  /* 0x001c1fff080a7589 */ /* 0x000fe800000e0000 */
[----:B------:R-:W1:Y:S04]  /*13790*/  SHFL.IDX PT, R11, R5, RZ, 0x1c1f ;  /* 0x001c1fff050b7589 */ /* 0x000e6800000e0000 */
[----:B------:R-:W-:Y:S06]  /*137a0*/  BAR.SYNC.DEFER_BLOCKING 0x1, 0x80 ;  /* 0x0042000000007b1d */ /* 0x000fec0000010000 */
[----:B------:R-:W-:Y:S04]  /*137b0*/  SHFL.IDX PT, R6, R8, 0x1, 0x1c1f ;  /* 0x003c1f0008067f89 */ /* 0x000fe800000e0000 */
[----:B------:R-:W2:Y:S04]  /*137c0*/  SHFL.IDX PT, R7, R5, 0x1, 0x1c1f ;  /* 0x003c1f0005077f89 */ /* 0x000ea800000e0000 */
[----:B------:R-:W-:Y:S04]  /*137d0*/  SHFL.IDX PT, R12, R8, 0x2, 0x1c1f ;  /* 0x005c1f00080c7f89 */ /* 0x000fe800000e0000 */
[----:B------:R-:W3:Y:S04]  /*137e0*/  SHFL.IDX PT, R13, R5, 0x2, 0x1c1f ;  /* 0x005c1f00050d7f89 */ /* 0x000ee800000e0000 */
[----:B------:R-:W-:Y:S04]  /*137f0*/  SHFL.IDX PT, R8, R8, 0x3, 0x1c1f ;  /* 0x007c1f0008087f89 */ /* 0x000fe800000e0000 */
[----:B------:R-:W4:Y:S04]  /*13800*/  SHFL.IDX PT, R9, R5, 0x3, 0x1c1f ;  /* 0x007c1f0005097f89 */ /* 0x000f2800000e0000 */
[----:B-1----:R1:W-:Y:S04]  /*13810*/  @!P6 ST.E [R10.64], R30 ;  /* 0x0000001e0a00e985 */ /* 0x0023e8000c101908 */
[----:B--2---:R1:W-:Y:S04]  /*13820*/  @!P5 ST.E [R6.64], R31 ;  /* 0x0000001f0600d985 */ /* 0x0043e8000c101908 */
[----:B------:R1:W2:Y:S04]  /*13830*/  SHFL.IDX PT, R2, R19, RZ, 0x1c1f ;  /* 0x001c1fff13027589 */ /* 0x0002a800000e0000 */
[----:B---3--:R1:W-:Y:S04]  /*13840*/  @!P4 ST.E [R12.64], R32 ;  /* 0x000000200c00c985 */ /* 0x0083e8000c101908 */
[----:B------:R1:W3:Y:S04]  /*13850*/  SHFL.IDX PT, R3, R18, RZ, 0x1c1f ;  /* 0x001c1fff12037589 */ /* 0x0002e800000e0000 */
[----:B----4-:R1:W-:Y:S04]  /*13860*/  @!P1 ST.E [R8.64], R33 ;  /* 0x0000002108009985 */ /* 0x0103e8000c101908 */
[----:B------:R1:W4:Y:S04]  /*13870*/  LDS.128 R32, [R0+0x880] ;  /* 0x0008800000207984 */ /* 0x0003280000000c00 */
[----:B------:R1:W1:Y:S04]  /*13880*/  LDS.128 R44, [R0+0x1080] ;  /* 0x00108000002c7984 */ /* 0x0002680000000c00 */
[----:B------:R1:W1:Y:S04]  /*13890*/  LDS.128 R52, [R0+0x1880] ;  /* 0x0018800000347984 */ /* 0x0002680000000c00 */
[----:B------:R1:W1:Y:S04]  /*138a0*/  LDS.128 R28, [R0+0x2880] ;  /* 0x00288000001c7984 */ /* 0x0002680000000c00 */
[----:B------:R1:W1:Y:S04]  /*138b0*/  LDS.128 R40, [R0+0x3080] ;  /* 0x0030800000287984 */ /* 0x0002680000000c00 */
[----:B------:R1:W1:Y:S04]  /*138c0*/  LDS.128 R48, [R0+0x3880] ;  /* 0x0038800000307984 */ /* 0x0002680000000c00 */
[----:B------:R1:W1:Y:S04]  /*138d0*/  LDS.128 R24, [R0+0x4880] ;  /* 0x0048800000187984 */ /* 0x0002680000000c00 */
[----:B------:R1:W1:Y:S04]  /*138e0*/  LDS.128 R36, [R0+0x5080] ;  /* 0x0050800000247984 */ /* 0x0002680000000c00 */
[----:B------:R1:W1:Y:S01]  /*138f0*/  LDS.128 R56, [R0+0x5880] ;  /* 0x0058800000387984 */ /* 0x0002620000000c00 */
[----:B------:R-:W-:Y:S05]  /*13900*/  @P0 BRA `(.L_x_246) ;  /* 0x0000014000000947 */ /* 0x000fea0003800000 */
[----:B--23--:R-:W2:Y:S01]  /*13910*/  LDS.128 R20, [R0+0x80] ;  /* 0x0000800000147984 */ /* 0x00cea20000000c00 */
[----:B------:R-:W-:-:S02]  /*13920*/  IADD3 R5, R16, 0x20, RZ ;  /* 0x0000002010057810 */ /* 0x000fc40007ffe0ff */
[----:B-1----:R-:W-:Y:S01]  /*13930*/  IADD3 R6, R16, 0x40, RZ ;  /* 0x0000004010067810 */ /* 0x002fe20007ffe0ff */
[----:B------:R-:W1:Y:S01]  /*13940*/  LDS.128 R12, [R0+0x2080] ;  /* 0x00208000000c7984 */ /* 0x000e620000000c00 */
[----:B------:R-:W-:Y:S02]  /*13950*/  ISETP.GE.AND P1, PT, R5, c[0x0][0x3c8], PT ;  /* 0x0000f20005007a0c */ /* 0x000fe40003f26270 */
[----:B------:R-:W-:Y:S01]  /*13960*/  ISETP.GE.AND P0, PT, R6, c[0x0][0x3c8], PT ;  /* 0x0000f20006007a0c */ /* 0x000fe20003f06270 */
[----:B------:R3:W5:Y:S01]  /*13970*/  LDS.128 R8, [R0+0x4080] ;  /* 0x0040800000087984 */ /* 0x0007620000000c00 */
[----:B------:R-:W-:-:S09]  /*13980*/  ISETP.GE.AND P2, PT, R16, c[0x0][0x3c8], PT ;  /* 0x0000f20010007a0c */ /* 0x000fd20003f46270 */
[----:B------:R-:W-:-:S04]  /*13990*/  @!P1 SHF.R.S32.HI R4, RZ, 0x1f, R5 ;  /* 0x0000001fff049819 */ /* 0x000fc80000011405 */
[----:B------:R-:W-:-:S04]  /*139a0*/  @!P1 LEA.HI R4, R4, R5, RZ, 0x3 ;  /* 0x0000000504049211 */ /* 0x000fc800078f18ff */
[----:B------:R-:W-:Y:S02]  /*139b0*/  @!P1 LOP3.LUT R4, R4, 0xfffffff8, RZ, 0xc0, !PT ;  /* 0xfffffff804049812 */ /* 0x000fe400078ec0ff */
[----:B---3--:R-:W-:-:S03]  /*139c0*/  @!P0 SHF.R.S32.HI R0, RZ, 0x1f, R6 ;  /* 0x0000001fff008819 */ /* 0x008fc60000011406 */
[----:B------:R-:W-:Y:S01]  /*139d0*/  @!P1 IMAD.WIDE R4, R4, 0x2, R2 ;  /* 0x0000000204049825 */ /* 0x000fe200078e0202 */
[----:B------:R-:W-:-:S03]  /*139e0*/  @!P0 LEA.HI R0, R0, R6, RZ, 0x3 ;  /* 0x0000000600008211 */ /* 0x000fc600078f18ff */
[----:B------:R-:W-:Y:S01]  /*139f0*/  @!P2 IMAD.WIDE R6, R16, 0x2, R2 ;  /* 0x000000021006a825 */ /* 0x000fe200078e0202 */
[----:B------:R-:W-:-:S04]  /*13a00*/  @!P0 LOP3.LUT R0, R0, 0xfffffff8, RZ, 0xc0, !PT ;  /* 0xfffffff800008812 */ /* 0x000fc800078ec0ff */
[----:B--2---:R2:W-:Y:S01]  /*13a10*/  @!P2 ST.E.128 [R6.64], R20 ;  /* 0x000000140600a985 */ /* 0x0045e2000c101d08 */
[----:B------:R-:W-:-:S03]  /*13a20*/  @!P0 IMAD.WIDE R2, R0, 0x2, R2 ;  /* 0x0000000200028825 */ /* 0x000fc600078e0202 */
[----:B-1----:R2:W-:Y:S04]  /*13a30*/  @!P1 ST.E.128 [R4.64], R12 ;  /* 0x0000000c04009985 */ /* 0x0025e8000c101d08 */
[----:B-----5:R2:W-:Y:S02]  /*13a40*/  @!P0 ST.E.128 [R2.64], R8 ;  /* 0x0000000802008985 */ /* 0x0205e4000c101d08 */
.L_x_246:
[----:B--23--:R-:W-:Y:S05]  /*13a50*/  BSYNC B0 ;  /* 0x0000000000007941 */ /* 0x00cfea0003800000 */
.L_x_245:
[----:B-1----:R-:W-:Y:S01]  /*13a60*/  IADD3 R0, R17, 0x20, RZ ;  /* 0x0000002011007810 */ /* 0x002fe20007ffe0ff */
[----:B------:R1:W2:Y:S01]  /*13a70*/  SHFL.IDX PT, R3, R18, 0x1, 0x1c1f ;  /* 0x003c1f0012037f89 */ /* 0x0002a200000e0000 */
[----:B------:R-:W-:Y:S02]  /*13a80*/  BSSY B0, `(.L_x_247) ;  /* 0x0000015000007945 */ /* 0x000fe40003800000 */
[----:B------:R-:W-:Y:S01]  /*13a90*/  ISETP.GE.AND P0, PT, R0, R61, PT ;  /* 0x0000003d0000720c */ /* 0x000fe20003f06270 */
[----:B------:R1:W3:-:S12]  /*13aa0*/  SHFL.IDX PT, R2, R19, 0x1, 0x1c1f ;  /* 0x003c1f0013027f89 */ /* 0x0002d800000e0000 */
[----:B------:R-:W-:Y:S05]  /*13ab0*/  @P0 BRA `(.L_x_248) ;  /* 0x0000011000000947 */ /* 0x000fea0003800000 */
[C---:B------:R-:W-:Y:S02]  /*13ac0*/  IADD3 R5, R16.reuse, 0x20, RZ ;  /* 0x0000002010057810 */ /* 0x040fe40007ffe0ff */
[----:B------:R-:W-:Y:S02]  /*13ad0*/  IADD3 R6, R16, 0x40, RZ ;  /* 0x0000004010067810 */ /* 0x000fe40007ffe0ff */
[----:B------:R-:W-:Y:S02]  /*13ae0*/  ISETP.GE.AND P1, PT, R5, c[0x0][0x3c8], PT ;  /* 0x0000f20005007a0c */ /* 0x000fe40003f26270 */
[----:B------:R-:W-:Y:S02]  /*13af0*/  ISETP.GE.AND P0, PT, R6, c[0x0][0x3c8], PT ;  /* 0x0000f20006007a0c */ /* 0x000fe40003f06270 */
[----:B------:R-:W-:-:S09]  /*13b00*/  ISETP.GE.AND P2, PT, R16, c[0x0][0x3c8], PT ;  /* 0x0000f20010007a0c */ /* 0x000fd20003f46270 */
[----:B------:R-:W-:Y:S02]  /*13b10*/  @!P1 SHF.R.S32.HI R4, RZ, 0x1f, R5 ;  /* 0x0000001fff049819 */ /* 0x000fe40000011405 */
[----:B------:R-:W-:Y:S02]  /*13b20*/  @!P0 SHF.R.S32.HI R0, RZ, 0x1f, R6 ;  /* 0x0000001fff008819 */ /* 0x000fe40000011406 */
[----:B------:R-:W-:Y:S02]  /*13b30*/  @!P1 LEA.HI R4, R4, R5, RZ, 0x3 ;  /* 0x0000000504049211 */ /* 0x000fe400078f18ff */
[----:B------:R-:W-:Y:S01]  /*13b40*/  @!P0 LEA.HI R0, R0, R6, RZ, 0x3 ;  /* 0x0000000600008211 */ /* 0x000fe200078f18ff */
[----:B--23--:R-:W-:Y:S01]  /*13b50*/  @!P2 IMAD.WIDE R6, R16, 0x2, R2 ;  /* 0x000000021006a825 */ /* 0x00cfe200078e0202 */
[----:B------:R-:W-:Y:S02]  /*13b60*/  @!P1 LOP3.LUT R4, R4, 0xfffffff8, RZ, 0xc0, !PT ;  /* 0xfffffff804049812 */ /* 0x000fe400078ec0ff */
[----:B------:R-:W-:-:S02]  /*13b70*/  @!P0 LOP3.LUT R0, R0, 0xfffffff8, RZ, 0xc0, !PT ;  /* 0xfffffff800008812 */ /* 0x000fc400078ec0ff */
[----:B----4-:R2:W-:Y:S01]  /*13b80*/  @!P2 ST.E.128 [R6.64], R32 ;  /* 0x000000200600a985 */ /* 0x0105e2000c101d08 */
[----:B------:R-:W-:-:S04]  /*13b90*/  @!P1 IMAD.WIDE R4, R4, 0x2, R2 ;  /* 0x0000000204049825 */ /* 0x000fc800078e0202 */
[----:B------:R-:W-:Y:S01]  /*13ba0*/  @!P0 IMAD.WIDE R2, R0, 0x2, R2 ;  /* 0x0000000200028825 */ /* 0x000fe200078e0202 */
[----:B------:R2:W-:Y:S04]  /*13bb0*/  @!P1 ST.E.128 [R4.64], R28 ;  /* 0x0000001c04009985 */ /* 0x0005e8000c101d08 */
[----:B------:R2:W-:Y:S02]  /*13bc0*/  @!P0 ST.E.128 [R2.64], R24 ;  /* 0x0000001802008985 */ /* 0x0005e4000c101d08 */
.L_x_248:
[----:B------:R-:W-:Y:S05]  /*13bd0*/  BSYNC B0 ;  /* 0x0000000000007941 */ /* 0x000fea0003800000 */
.L_x_247:
[----:B------:R-:W-:Y:S01]  /*13be0*/  IADD3 R0, R17, 0x40, RZ ;  /* 0x0000004011007810 */ /* 0x000fe20007ffe0ff */
[----:B--2---:R2:W1:Y:S01]  /*13bf0*/  SHFL.IDX PT, R3, R18, 0x2, 0x1c1f ;  /* 0x005c1f0012037f89 */ /* 0x00446200000e0000 */
[----:B------:R-:W-:Y:S02]  /*13c00*/  BSSY B0, `(.L_x_249) ;  /* 0x0000015000007945 */ /* 0x000fe40003800000 */
[----:B------:R-:W-:Y:S01]  /*13c10*/  ISETP.GE.AND P0, PT, R0, R61, PT ;  /* 0x0000003d0000720c */ /* 0x000fe20003f06270 */
[----:B---3--:R2:W3:-:S12]  /*13c20*/  SHFL.IDX PT, R2, R19, 0x2, 0x1c1f ;  /* 0x005c1f0013027f89 */ /* 0x0084d800000e0000 */
        /* <DEDUP_REMOVED lines=10> */
[----:B-1-3--:R-:W-:Y:S01]  /*13cd0*/  @!P2 IMAD.WIDE R6, R16, 0x2, R2 ;  /* 0x000000021006a825 */ /* 0x00afe200078e0202 */
[----:B------:R-:W-:Y:S02]  /*13ce0*/  @!P1 LOP3.LUT R4, R4, 0xfffffff8, RZ, 0xc0, !PT ;  /* 0xfffffff804049812 */ /* 0x000fe400078ec0ff */
[----:B------:R-:W-:-:S02]  /*13cf0*/  @!P0 LOP3.LUT R0, R0, 0xfffffff8, RZ, 0xc0, !PT ;  /* 0xfffffff800008812 */ /* 0x000fc400078ec0ff */
[----:B------:R1:W-:Y:S01]  /*13d00*/  @!P2 ST.E.128 [R6.64], R44 ;  /* 0x0000002c0600a985 */ /* 0x0003e2000c101d08 */
[----:B------:R-:W-:-:S04]  /*13d10*/  @!P1 IMAD.WIDE R4, R4, 0x2, R2 ;  /* 0x0000000204049825 */ /* 0x000fc800078e0202 */
[----:B------:R-:W-:Y:S01]  /*13d20*/  @!P0 IMAD.WIDE R2, R0, 0x2, R2 ;  /* 0x0000000200028825 */ /* 0x000fe200078e0202 */
[----:B------:R1:W-:Y:S04]  /*13d30*/  @!P1 ST.E.128 [R4.64], R40 ;  /* 0x0000002804009985 */ /* 0x0003e8000c101d08 */
[----:B------:R1:W-:Y:S02]  /*13d40*/  @!P0 ST.E.128 [R2.64], R36 ;  /* 0x0000002402008985 */ /* 0x0003e4000c101d08 */
.L_x_250:
[----:B------:R-:W-:Y:S05]  /*13d50*/  BSYNC B0 ;  /* 0x0000000000007941 */ /* 0x000fea0003800000 */
.L_x_249:
[----:B------:R-:W-:Y:S01]  /*13d60*/  IADD3 R0, R17, 0x60, RZ ;  /* 0x0000006011007810 */ /* 0x000fe20007ffe0ff */
[----:B-1----:R1:W2:Y:S03]  /*13d70*/  SHFL.IDX PT, R7, R18, 0x3, 0x1c1f ;  /* 0x007c1f0012077f89 */ /* 0x0022a600000e0000 */
[----:B------:R-:W-:Y:S01]  /*13d80*/  ISETP.GE.AND P0, PT, R0, R61, PT ;  /* 0x0000003d0000720c */ /* 0x000fe20003f06270 */
[----:B------:R1:W4:-:S12]  /*13d90*/  SHFL.IDX PT, R6, R19, 0x3, 0x1c1f ;  /* 0x007c1f0013067f89 */ /* 0x00031800000e0000 */
[----:B------:R-:W-:Y:S05]  /*13da0*/  @P0 EXIT ;  /* 0x000000000000094d */ /* 0x000fea0003800000 */
[C---:B---3--:R-:W-:Y:S02]  /*13db0*/  IADD3 R2, R16.reuse, 0x20, RZ ;  /* 0x0000002010027810 */ /* 0x048fe40007ffe0ff */
[----:B------:R-:W-:Y:S02]  /*13dc0*/  ISETP.GE.AND P1, PT, R16, c[0x0][0x3c8], PT ;  /* 0x0000f20010007a0c */ /* 0x000fe40003f26270 */
[----:B------:R-:W-:-:S11]  /*13dd0*/  ISETP.GE.AND P0, PT, R2, c[0x0][0x3c8], PT ;  /* 0x0000f20002007a0c */ /* 0x000fd60003f06270 */
[----:B--2-4-:R-:W-:Y:S02]  /*13de0*/  @!P1 IMAD.WIDE R4, R16, 0x2, R6 ;  /* 0x0000000210049825 */ /* 0x014fe400078e0206 */
        /* <DEDUP_REMOVED lines=15> */
.L_x_244:
[----:B------:R-:W2:Y:S01]  /*13ee0*/  S2R R8, SR_TID.X ;  /* 0x0000000000087919 */ /* 0x000ea20000002100 */
[----:B------:R-:W-:Y:S03]  /*13ef0*/  BSSY B0, `(.L_x_251) ;  /* 0x0000028000007945 */ /* 0x000fe60003800000 */
[----:B------:R-:W3:Y:S01]  /*13f00*/  S2R R9, SR_CTAID.Z ;  /* 0x0000000000097919 */ /* 0x000ee20000002700 */
[----:B--2---:R-:W-:Y:S02]  /*13f10*/  ISETP.GT.AND P0, PT, R8, 0x7f, PT ;  /* 0x0000007f0800780c */ /* 0x004fe40003f04270 */
[----:B---3--:R-:W-:-:S11]  /*13f20*/  SHF.R.S32.HI R10, RZ, 0x1f, R9 ;  /* 0x0000001fff0a7819 */ /* 0x008fd60000011409 */
[----:B------:R-:W-:Y:S05]  /*13f30*/  @P0 BRA `(.L_x_252) ;  /* 0x0000023000000947 */ /* 0x000fea0003800000 */
[----:B------:R-:W2:Y:S01]  /*13f40*/  S2R R5, SR_CTAID.X ;  /* 0x0000000000057919 */ /* 0x000ea20000002500 */
[----:B------:R-:W-:-:S05]  /*13f50*/  MOV R2, c[0x0][0x4e8] ;  /* 0x00013a0000027a02 */ /* 0x000fca0000000f00 */
[----:B------:R-:W-:Y:S01]  /*13f60*/  IMAD R0, R2, c[0x0][0x388], RZ ;  /* 0x0000e20002007a24 */ /* 0x000fe200078e02ff */
[----:B--2---:R-:W-:-:S04]  /*13f70*/  LEA R5, R5, R8, 0x7 ;  /* 0x0000000805057211 */ /* 0x004fc800078e38ff */
[----:B------:R-:W-:-:S13]  /*13f80*/  ISETP.GE.AND P0, PT, R5, R0, PT ;  /* 0x000000000500720c */ /* 0x000fda0003f06270 */
[----:B------:R-:W-:Y:S05]  /*13f90*/  @P0 BRA `(.L_x_252) ;  /* 0x000001d000000947 */ /* 0x000fea0003800000 */
[----:B------:R-:W-:Y:S01]  /*13fa0*/  ISETP.NE.AND P0, PT, R2, 0x1, PT ;  /* 0x000000010200780c */ /* 0x000fe20003f05270 */
[----:B------:R-:W-:Y:S01]  /*13fb0*/  ULDC.64 UR4, c[0x0][0x490] ;  /* 0x0001240000047ab9 */ /* 0x000fe20000000a00 */
[----:B------:R-:W-:Y:S01]  /*13fc0*/  MOV R0, R5 ;  /* 0x0000000500007202 */ /* 0x000fe20000000f00 */
[----:B------:R-:W-:Y:S01]  /*13fd0*/  UIMAD UR10, UR6, UR4, URZ ;  /* 0x00000004060a72a4 */ /* 0x000fe2000f8e023f */
[----:B------:R-:W-:Y:S01]  /*13fe0*/  IMAD R6, R10, c[0x0][0x498], RZ ;  /* 0x000126000a067a24 */ /* 0x000fe200078e02ff */
[----:B------:R-:W-:Y:S02]  /*13ff0*/  UIMAD.WIDE.U32 UR12, UR7, UR4, URZ ;  /* 0x00000004070c72a5 */ /* 0x000fe4000f8e003f */
[----:B------:R-:W-:Y:S01]  /*14000*/  UIMAD UR4, UR7, UR5, UR10 ;  /* 0x00000005070472a4 */ /* 0x000fe2000f8e020a */
[----:B------:R-:W-:-:S03]  /*14010*/  IMAD R6, R9, c[0x0][0x49c], R6 ;  /* 0x0001270009067a24 */ /* 0x000fc600078e0206 */
[----:B------:R-:W-:Y:S01]  /*14020*/  UIADD3 UR4, UR13, UR4, URZ ;  /* 0x000000040d047290 */ /* 0x000fe2000fffe03f */
[----:B------:R-:W-:Y:S01]  /*14030*/  MOV R3, UR13 ;  /* 0x0000000d00037c02 */ /* 0x000fe20008000f00 */
[----:B------:R-:W-:-:S04]  /*14040*/  @P0 IMAD.HI.U32 R2, R5, c[0x0][0x4ec], RZ ;  /* 0x00013b0005020a27 */ /* 0x000fc800078e00ff */
[----:B------:R-:W-:Y:S01]  /*14050*/  IMAD.U32 R3, RZ, RZ, UR4 ;  /* 0x00000004ff037e24 */ /* 0x000fe2000f8e00ff */
[----:B------:R-:W-:Y:S01]  /*14060*/  @P0 SHF.R.U32.HI R0, RZ, c[0x0][0x4f0], R2 ;  /* 0x00013c00ff000a19 */ /* 0x000fe20000011602 */
[----:B------:R-:W-:-:S03]  /*14070*/  IMAD.U32 R2, RZ, RZ, UR12 ;  /* 0x0000000cff027e24 */ /* 0x000fc6000f8e00ff */
[----:B------:R-:W-:Y:S01]  /*14080*/  IADD3 R4, -R0, RZ, RZ ;  /* 0x000000ff00047210 */ /* 0x000fe20007ffe1ff */
[----:B------:R-:W-:Y:S01]  /*14090*/  IMAD.WIDE.U32 R2, R9, c[0x0][0x498], R2 ;  /* 0x0001260009027a25 */ /* 0x000fe200078e0002 */
[----:B------:R-:W-:-:S03]  /*140a0*/  SHF.R.S32.HI R7, RZ, 0x1f, R0 ;  /* 0x0000001fff077819 */ /* 0x000fc60000011400 */
[----:B------:R-:W-:Y:S01]  /*140b0*/  IMAD R4, R4, c[0x0][0x4e8], R5 ;  /* 0x00013a0004047a24 */ /* 0x000fe200078e0205 */
[----:B------:R-:W-:-:S04]  /*140c0*/  IADD3 R2, P0, R0, R2, RZ ;  /* 0x0000000200027210 */ /* 0x000fc80007f1e0ff */
[----:B------:R-:W-:Y:S02]  /*140d0*/  SHF.R.S32.HI R5, RZ, 0x1f, R4 ;  /* 0x0000001fff057819 */ /* 0x000fe40000011404 */
[----:B------:R-:W-:-:S03]  /*140e0*/  IADD3.X R3, R7, R3, R6, P0, !PT ;  /* 0x0000000307037210 */ /* 0x000fc600007fe406 */
[----:B------:R-:W-:Y:S02]  /*140f0*/  IMAD R0, R5, c[0x0][0x488], RZ ;  /* 0x0001220005007a24 */ /* 0x000fe400078e02ff */
[----:B------:R-:W-:-:S04]  /*14100*/  IMAD.WIDE.U32 R2, R4, c[0x0][0x488], R2 ;  /* 0x0001220004027a25 */ /* 0x000fc800078e0002 */
[----:B------:R-:W-:Y:S01]  /*14110*/  IMAD R0, R4, c[0x0][0x48c], R0 ;  /* 0x0001230004007a24 */ /* 0x000fe200078e0200 */
[----:B------:R-:W-:-:S04]  /*14120*/  LEA R4, P0, R2, c[0x0][0x450], 0x2 ;  /* 0x0001140002047a11 */ /* 0x000fc800078010ff */
[----:B------:R-:W-:-:S04]  /*14130*/  IADD3 R0, R3, R0, RZ ;  /* 0x0000000003007210 */ /* 0x000fc80007ffe0ff */
[----:B------:R-:W-:Y:S01]  /*14140*/  LEA.HI.X R5, R2, c[0x0][0x454], R0, 0x2, P0 ;  /* 0x0001150002057a11 */ /* 0x000fe200000f1400 */
[----:B------:R-:W-:-:S05]  /*14150*/  IMAD.MOV.U32 R0, RZ, RZ, -0x800000 ;  /* 0xff800000ff007424 */ /* 0x000fca00078e00ff */
[----:B------:R2:W-:Y:S02]  /*14160*/  STG.E [R4.64], R0 ;  /* 0x0000000004007986 */ /* 0x0005e4000c101908 */
.L_x_252:
[----:B------:R-:W-:Y:S05]  /*14170*/  BSYNC B0 ;  /* 0x0000000000007941 */ /* 0x000fea0003800000 */
.L_x_251:
[----:B------:R-:W3:Y:S01]  /*14180*/  S2R R15, SR_CTAID.X ;  /* 0x00000000000f7919 */ /* 0x000ee20000002500 */
[----:B--2---:R-:W-:Y:S01]  /*14190*/  SHF.R.S32.HI R0, RZ, 0x1f, R8 ;  /* 0x0000001fff007819 */ /* 0x004fe20000011408 */
[----:B------:R-:W-:Y:S01]  /*141a0*/  IMAD.MOV.U32 R14, RZ, RZ, c[0x0][0x4e8] ;  /* 0x00013a00ff0e7624 */ /* 0x000fe200078e00ff */
[----:B------:R-:W-:Y:S01]  /*141b0*/  ULDC.64 UR4, c[0x0][0x3e8] ;  /* 0x0000fa0000047ab9 */ /* 0x000fe20000000a00 */
[----:B------:R-:W-:Y:S01]  /*141c0*/  IMAD R7, R10, c[0x0][0x3f0], RZ ;  /* 0x0000fc000a077a24 */ /* 0x000fe200078e02ff */
[----:B------:R-:W-:Y:S01]  /*141d0*/  LEA.HI R0, R0, R8, RZ, 0x2 ;  /* 0x0000000800007211 */ /* 0x000fe200078f10ff */
[----:B------:R-:W-:Y:S01]  /*141e0*/  UIMAD UR6, UR6, UR4, URZ ;  /* 0x00000004060672a4 */ /* 0x000fe2000f8e023f */
[----:B------:R-:W-:Y:S01]  /*141f0*/  ISETP.NE.AND P0, PT, R14, 0x1, PT ;  /* 0x000000010e00780c */ /* 0x000fe20003f05270 */
[----:B------:R-:W-:Y:S01]  /*14200*/  UIMAD.WIDE.U32 UR10, UR7, UR4, URZ ;  /* 0x00000004070a72a5 */ /* 0x000fe2000f8e003f */
[----:B------:R-:W-:Y:S01]  /*14210*/  LOP3.LUT R2, R0, 0xfffffffc, RZ, 0xc0, !PT ;  /* 0xfffffffc00027812 */ /* 0x000fe200078ec0ff */
[----:B------:R-:W-:Y:S01]  /*14220*/  UIMAD UR4, UR7, UR5, UR6 ;  /* 0x00000005070472a4 */ /* 0x000fe2000f8e0206 */
[----:B------:R-:W-:Y:S01]  /*14230*/  SHF.R.S32.HI R11, RZ, 0x2, R0 ;  /* 0x00000002ff0b7819 */ /* 0x000fe20000011400 */
[----:B------:R-:W-:Y:S01]  /*14240*/  IMAD R7, R9, c[0x0][0x3f4], R7 ;  /* 0x0000fd0009077a24 */ /* 0x000fe200078e0207 */
[----:B------:R-:W-:Y:S01]  /*14250*/  BSSY B0, `(.L_x_253) ;  /* 0x0000033000007945 */ /* 0x000fe20003800000 */
[----:B------:R-:W-:Y:S01]  /*14260*/  IMAD.IADD R8, R8, 0x1, -R2 ;  /* 0x0000000108087824 */ /* 0x000fe200078e0a02 */
[----:B------:R-:W-:Y:S01]  /*14270*/  UIADD3 UR4, UR11, UR4, URZ ;  /* 0x000000040b047290 */ /* 0x000fe2000fffe03f */
[----:B------:R-:W-:Y:S01]  /*14280*/  IMAD.U32 R3, RZ, RZ, UR11 ;  /* 0x0000000bff037e24 */ /* 0x000fe2000f8e00ff */
[----:B------:R-:W-:Y:S01]  /*14290*/  MOV R2, UR10 ;  /* 0x0000000a00027c02 */ /* 0x000fe20008000f00 */
[----:B------:R-:W-:Y:S01]  /*142a0*/  IMAD R14, R14, c[0x0][0x388], RZ ;  /* 0x0000e2000e0e7a24 */ /* 0x000fe200078e02ff */
[----:B------:R-:W-:-:S02]  /*142b0*/  LEA R0, R8, R11, 0x5 ;  /* 0x0000000b08007211 */ /* 0x000fc400078e28ff */
[----:B------:R-:W-:-:S03]  /*142c0*/  MOV R3, UR4 ;  /* 0x0000000400037c02 */ /* 0x000fc60008000f00 */
[C---:B---3--:R-:W-:Y:S01]  /*142d0*/  IMAD R4, R15.reuse, 0x80, R0 ;  /* 0x000000800f047824 */ /* 0x048fe200078e0200 */
[----:B------:R-:W-:Y:S01]  /*142e0*/  LEA R11, R15, R11, 0x7 ;  /* 0x0000000b0f0b7211 */ /* 0x000fe200078e38ff */
[----:B------:R-:W-:-:S04]  /*142f0*/  IMAD.WIDE.U32 R2, R9, c[0x0][0x3f0], R2 ;  /* 0x0000fc0009027a25 */ /* 0x000fc800078e0002 */
[----:B------:R-:W-:-:S04]  /*14300*/  @P0 IMAD.HI.U32 R5, R4, c[0x0][0x4ec], RZ ;  /* 0x00013b0004050a27 */ /* 0x000fc800078e00ff */
[----:B------:R-:W-:Y:S01]  /*14310*/  IMAD.MOV.U32 R0, RZ, RZ, R4 ;  /* 0x000000ffff007224 */ /* 0x000fe200078e0004 */
[----:B------:R-:W-:Y:S01]  /*14320*/  @P0 SHF.R.U32.HI R0, RZ, c[0x0][0x4f0], R5 ;  /* 0x00013c00ff000a19 */ /* 0x000fe20000011605 */
[----:B------:R-:W-:-:S03]  /*14330*/  IMAD.IADD R3, R3, 0x1, R7 ;  /* 0x0000000103037824 */ /* 0x000fc600078e0207 */
[----:B------:R-:W-:Y:S01]  /*14340*/  SHF.R.S32.HI R6, RZ, 0x1f, R0 ;  /* 0x0000001fff067819 */ /* 0x000fe20000011400 */
[C---:B------:R-:W-:Y:S01]  /*14350*/  IMAD.WIDE.U32 R2, R0.reuse, c[0x0][0x3e0], R2 ;  /* 0x0000f80000027a25 */ /* 0x040fe200078e0002 */
[----:B------:R-:W-:-:S03]  /*14360*/  IADD3 R5, -R0, RZ, RZ ;  /* 0x000000ff00057210 */ /* 0x000fc60007ffe1ff */
[----:B------:R-:W-:Y:S02]  /*14370*/  IMAD R6, R6, c[0x0][0x3e0], RZ ;  /* 0x0000f80006067a24 */ /* 0x000fe400078e02ff */
[----:B------:R-:W-:Y:S02]  /*14380*/  IMAD R5, R5, c[0x0][0x4e8], R4 ;  /* 0x00013a0005057a24 */ /* 0x000fe400078e0204 */
[----:B------:R-:W-:-:S03]  /*14390*/  IMAD R0, R0, c[0x0][0x3e4], R6 ;  /* 0x0000f90000007a24 */ /* 0x000fc600078e0206 */
[----:B------:R-:W-:Y:S02]  /*143a0*/  SHF.R.S32.HI R4, RZ, 0x1f, R5 ;  /* 0x0000001fff047819 */ /* 0x000fe40000011405 */
[----:B------:R-:W-:-:S03]  /*143b0*/  IADD3 R3, R3, R0, RZ ;  /* 0x0000000003037210 */ /* 0x000fc60007ffe0ff */
[----:B------:R-:W-:Y:S02]  /*143c0*/  IMAD R0, R4, c[0x0][0x3d8], RZ ;  /* 0x0000f60004007a24 */ /* 0x000fe400078e02ff */
[----:B------:R-:W-:-:S04]  /*143d0*/  IMAD.WIDE.U32 R2, R5, c[0x0][0x3d8], R2 ;  /* 0x0000f60005027a25 */ /* 0x000fc800078e0002 */
[----:B------:R-:W-:Y:S01]  /*143e0*/  IMAD R0, R5, c[0x0][0x3dc], R0 ;  /* 0x0000f70005007a24 */ /* 0x000fe200078e0200 */
[----:B------:R-:W-:-:S03]  /*143f0*/  LEA R13, P0, R2, c[0x0][0x380], 0x1 ;  /* 0x0000e000020d7a11 */ /* 0x000fc600078008ff */
[----:B------:R-:W-:-:S05]  /*14400*/  IMAD.IADD R0, R3, 0x1, R0 ;  /* 0x0000000103007824 */ /* 0x000fca00078e0200 */
[----:B------:R-:W-:Y:S02]  /*14410*/  LEA.HI.X R12, R2, c[0x0][0x384], R0, 0x1, P0 ;  /* 0x0000e100020c7a11 */ /* 0x000fe400000f0c00 */
[----:B------:R-:W-:Y:S01]  /*14420*/  ISETP.GE.AND P0, PT, R11, R14, PT ;  /* 0x0000000e0b00720c */ /* 0x000fe20003f06270 */
[----:B------:R2:W3:Y:S01]  /*14430*/  SHFL.IDX PT, R2, R13, RZ, 0x1c1f ;  /* 0x001c1fff0d027589 */ /* 0x0004e200000e0000 */
[----:B------:R-:W-:-:S03]  /*14440*/  SHF.L.U32 R0, R8, 0x3, RZ ;  /* 0x0000000308007819 */ /* 0x000fc600000006ff */
[----:B------:R2:W4:Y:S01]  /*14450*/  SHFL.IDX PT, R3, R12, RZ, 0x1c1f ;  /* 0x001c1fff0c037589 */ /* 0x00052200000e0000 */
        /* <DEDUP_REMOVED lines=18> */
.L_x_254:
[----:B------:R-:W-:Y:S05]  /*14580*/  BSYNC B0 ;  /* 0x0000000000007941 */ /* 0x000fea0003800000 */
.L_x_253:
[----:B---3--:R-:W-:Y:S01]  /*14590*/  IADD3 R4, R11, 0x20, RZ ;  /* 0x000000200b047810 */ /* 0x008fe20007ffe0ff */
[----:B----4-:R3:W4:Y:S01]  /*145a0*/  SHFL.IDX PT, R3, R12, 0x1, 0x1c1f ;  /* 0x003c1f000c037f89 */ /* 0x01072200000e0000 */
[----:B------:R-:W-:Y:S02]  /*145b0*/  BSSY B0, `(.L_x_255) ;  /* 0x0000013000007945 */ /* 0x000fe40003800000 */
[----:B------:R-:W-:Y:S01]  /*145c0*/  ISETP.GE.AND P0, PT, R4, R14, PT ;  /* 0x0000000e0400720c */ /* 0x000fe20003f06270 */
[----:B------:R3:W1:-:S12]  /*145d0*/  SHFL.IDX PT, R2, R13, 0x1, 0x1c1f ;  /* 0x003c1f000d027f89 */ /* 0x00065800000e0000 */
        /* <DEDUP_REMOVED lines=16> */
.L_x_256:
[----:B------:R-:W-:Y:S05]  /*146e0*/  BSYNC B0 ;  /* 0x0000000000007941 */ /* 0x000fea0003800000 */
.L_x_255:
[----:B-1----:R-:W-:Y:S01]  /*146f0*/  IADD3 R4, R11, 0x40, RZ ;  /* 0x000000400b047810 */ /* 0x002fe20007ffe0ff */
[----:B----4-:R1:W4:Y:S01]  /*14700*/  SHFL.IDX PT, R3, R12, 0x2, 0x1c1f ;  /* 0x005c1f000c037f89 */ /* 0x01032200000e0000 */
[----:B------:R-:W-:Y:S02]  /*14710*/  BSSY B0, `(.L_x_257) ;  /* 0x0000013000007945 */ /* 0x000fe40003800000 */
[----:B------:R-:W-:Y:S01]  /*14720*/  ISETP.GE.AND P0, PT, R4, R14, PT ;  /* 0x0000000e0400720c */ /* 0x000fe20003f06270 */
[----:B------:R1:W2:-:S12]  /*14730*/  SHFL.IDX PT, R2, R13, 0x2, 0x1c1f ;  /* 0x005c1f000d027f89 */ /* 0x00029800000e0000 */
[----:B------:R-:W-:Y:S05]  /*14740*/  @P0 BRA `(.L_x_258) ;  /* 0x000000f000000947 */ /* 0x000fea0003800000 */
[----:B------:R-:W-:Y:S02]  /*14750*/  ISETP.GE.AND P1, PT, R9, c[0x0][0x3c8], PT ;  /* 0x0000f20009007a0c */ /* 0x000fe40003f26270 */
[----:B------:R-:W-:Y:S02]  /*14760*/  ISETP.GE.AND P0, PT, R10, c[0x0][0x3c8], PT ;  /* 0x0000f2000a007a0c */ /* 0x000fe40003f06270 */
[----:B------:R-:W-:-:S09]  /*14770*/  ISETP.GE.AND P2, PT, R0, c[0x0][0x3c8], PT ;  /* 0x0000f20000007a0c */ /* 0x000fd20003f46270 */
[----:B------:R-:W-:Y:S02]  /*14780*/  @!P1 SHF.R.S32.HI R5, RZ, 0x1f, R9 ;  /* 0x0000001fff059819 */ /* 0x000fe40000011409 */
[----:B------:R-:W-:Y:S02]  /*14790*/  @!P0 SHF.R.S32.HI R4, RZ, 0x1f, R10 ;  /* 0x0000001fff048819 */ /* 0x000fe4000001140a */
[----:B------:R-:W-:Y:S01]  /*147a0*/  @!P1 LEA.HI R5, R5, R9, RZ, 0x3 ;  /* 0x0000000905059211 */ /* 0x000fe200078f18ff */
[--C-:B--2-4-:R-:W-:Y:S01]  /*147b0*/  @!P2 IMAD.WIDE R6, R0, 0x2, R2.reuse ;  /* 0x000000020006a825 */ /* 0x114fe200078e0202 */
        /* <DEDUP_REMOVED lines=8> */
.L_x_258:
[----:B------:R-:W-:Y:S05]  /*14840*/  BSYNC B0 ;  /* 0x0000000000007941 */ /* 0x000fea0003800000 */
.L_x_257:
[----:B--2---:R-:W-:Y:S01]  /*14850*/  IADD3 R4, R11, 0x60, RZ ;  /* 0x000000600b047810 */ /* 0x004fe20007ffe0ff */
[----:B----4-:R2:W4:Y:S03]  /*14860*/  SHFL.IDX PT, R3, R12, 0x3, 0x1c1f ;  /* 0x007c1f000c037f89 */ /* 0x01052600000e0000 */
[----:B------:R-:W-:Y:S01]  /*14870*/  ISETP.GE.AND P0, PT, R4, R14, PT ;  /* 0x0000000e0400720c */ /* 0x000fe20003f06270 */
[----:B------:R2:W1:-:S12]  /*14880*/  SHFL.IDX PT, R2, R13, 0x3, 0x1c1f ;  /* 0x007c1f000d027f89 */ /* 0x00045800000e0000 */
[----:B------:R-:W-:Y:S05]  /*14890*/  @P0 EXIT ;  /* 0x000000000000094d */ /* 0x000fea0003800000 */
[----:B------:R-:W-:Y:S02]  /*148a0*/  ISETP.GE.AND P0, PT, R9, c[0x0][0x3c8], PT ;  /* 0x0000f20009007a0c */ /* 0x000fe40003f06270 */
[----:B------:R-:W-:-:S11]  /*148b0*/  ISETP.GE.AND P1, PT, R0, c[0x0][0x3c8], PT ;  /* 0x0000f20000007a0c */ /* 0x000fd60003f26270 */
[----:B------:R-:W-:Y:S02]  /*148c0*/  @!P0 SHF.R.S32.HI R4, RZ, 0x1f, R9 ;  /* 0x0000001fff048819 */ /* 0x000fe40000011409 */
[----:B-1--4-:R-:W-:Y:S02]  /*148d0*/  @!P1 IMAD.WIDE R6, R0, 0x2, R2 ;  /* 0x0000000200069825 */ /* 0x012fe400078e0202 */
        /* <DEDUP_REMOVED lines=13> */
.L_x_170:
[----:B------:R-:W-:Y:S02]  /*149b0*/  MOV R3, R28 ;  /* 0x0000001c00037202 */ /* 0x000fe40000000f00 */
[----:B------:R-:W-:Y:S02]  /*149c0*/  MOV R2, 0x149e0 ;  /* 0x000149e000027802 */ /* 0x000fe40000000f00 */
[----:B------:R-:W-:Y:S05]  /*149d0*/  CALL.REL.NOINC `($__internal_0_$__cuda_sm70_shflsync_idx_p) ;  /* 0x000001e000007944 */ /* 0x000fea0003c00000 */
[----:B------:R-:W-:Y:S01]  /*149e0*/  IMAD.MOV.U32 R6, RZ, RZ, R7 ;  /* 0x000000ffff067224 */ /* 0x000fe200078e0007 */
[----:B------:R-:W-:Y:S02]  /*149f0*/  MOV R3, R30 ;  /* 0x0000001e00037202 */ /* 0x000fe40000000f00 */
[----:B------:R-:W-:Y:S02]  /*14a00*/  MOV R2, 0x14a20 ;  /* 0x00014a2000027802 */ /* 0x000fe40000000f00 */
[----:B------:R-:W-:Y:S05]  /*14a10*/  CALL.REL.NOINC `($__internal_0_$__cuda_sm70_shflsync_idx_p) ;  /* 0x000001a000007944 */ /* 0x000fea0003c00000 */
[----:B------:R-:W-:Y:S01]  /*14a20*/  MOV R2, R7 ;  /* 0x0000000700027202 */ /* 0x000fe20000000f00 */
[----:B------:R-:W-:Y:S05]  /*14a30*/  BRA `(.L_x_259) ;  /* 0xfffed24000007947 */ /* 0x000fea000383ffff */
.L_x_194:
[----:B------:R-:W-:Y:S02]  /*14a40*/  MOV R2, 0x14a60 ;  /* 0x00014a6000027802 */ /* 0x000fe40000000f00 */
[----:B--2---:R-:W-:Y:S05]  /*14a50*/  CALL.REL.NOINC `($__internal_0_$__cuda_sm70_shflsync_idx_p) ;  /* 0x0000016000007944 */ /* 0x004fea0003c00000 */
[----:B------:R-:W-:Y:S01]  /*14a60*/  MOV R3, R10 ;  /* 0x0000000a00037202 */ /* 0x000fe20000000f00 */
[----:B------:R-:W-:Y:S01]  /*14a70*/  IMAD.MOV.U32 R4, RZ, RZ, R7 ;  /* 0x000000ffff047224 */ /* 0x000fe200078e0007 */
[----:B------:R-:W-:Y:S02]  /*14a80*/  MOV R2, 0x14aa0 ;  /* 0x00014aa000027802 */ /* 0x000fe40000000f00 */
[----:B------:R-:W-:Y:S05]  /*14a90*/  CALL.REL.NOINC `($__internal_0_$__cuda_sm70_shflsync_idx_p) ;  /* 0x0000012000007944 */ /* 0x000fea0003c00000 */
[----:B------:R-:W-:Y:S01]  /*14aa0*/  MOV R0, R7 ;  /* 0x0000000700007202 */ /* 0x000fe20000000f00 */
[----:B------:R-:W-:-:S05]  /*14ab0*/  BRA `(.L_x_260) ;  /* 0xffff15d000007947 */ /* 0x000fca000383ffff */
.L_x_219:
        /* <DEDUP_REMOVED lines=8> */
.L_x_225:
[----:B------:R-:W-:Y:S02]  /*14b40*/  MOV R2, 0x14b60 ;  /* 0x00014b6000027802 */ /* 0x000fe40000000f00 */
[----:B----4-:R-:W-:Y:S05]  /*14b50*/  CALL.REL.NOINC `($__internal_0_$__cuda_sm70_shflsync_idx_p) ;  /* 0x0000006000007944 */ /* 0x010fea0003c00000 */
[----:B------:R-:W-:Y:S01]  /*14b60*/  MOV R3, R10 ;  /* 0x0000000a00037202 */ /* 0x000fe20000000f00 */
[----:B------:R-:W-:Y:S01]  /*14b70*/  IMAD.MOV.U32 R4, RZ, RZ, R7 ;  /* 0x000000ffff047224 */ /* 0x000fe200078e0007 */
[----:B------:R-:W-:Y:S02]  /*14b80*/  MOV R2, 0x14ba0 ;  /* 0x00014ba000027802 */ /* 0x000fe40000000f00 */
[----:B------:R-:W-:Y:S05]  /*14b90*/  CALL.REL.NOINC `($__internal_0_$__cuda_sm70_shflsync_idx_p) ;  /* 0x0000002000007944 */ /* 0x000fea0003c00000 */
[----:B------:R-:W-:Y:S01]  /*14ba0*/  MOV R0, R7 ;  /* 0x0000000700007202 */ /* 0x000fe20000000f00 */
[----:B------:R-:W-:-:S05]  /*14bb0*/  BRA `(.L_x_262) ;  /* 0xffff912000007947 */ /* 0x000fca000383ffff */
        .weak           $__internal_0_$__cuda_sm70_shflsync_idx_p
        .type           $__internal_0_$__cuda_sm70_shflsync_idx_p,@function
        .size           $__internal_0_$__cuda_sm70_shflsync_idx_p,(.L_x_858 - $__internal_0_$__cuda_sm70_shflsync_idx_p)
$__internal_0_$__cuda_sm70_shflsync_idx_p:
[----:B------:R-:W-:Y:S01]  /*14bc0*/  MOV R7, 0x1 ;  /* 0x0000000100077802 */ /* 0x000fe20000000f00 */
[----:B------:R-:W-:-:S02]  /*14bd0*/  IMAD.MOV.U32 R25, RZ, RZ, -0x1 ;  /* 0xffffffffff197424 */ /* 0x000fc400078e00ff */
[----:B------:R-:W-:Y:S02]  /*14be0*/  IMAD.MOV.U32 R24, RZ, RZ, 0x1c1f ;  /* 0x00001c1fff187424 */ /* 0x000fe400078e00ff */
[----:B------:R-:W-:Y:S04]  /*14bf0*/  WARPSYNC R25 ;  /* 0x0000001900007348 */ /* 0x000fe80003800000 */
[----:B------:R1:W2:Y:S02]  /*14c00*/  SHFL.IDX PT, R7, R3, R7, R24 ;  /* 0x0000000703077389 */ /* 0x0002a400000e0018 */
[----:B-1----:R-:W-:-:S04]  /*14c10*/  MOV R3, 0x0 ;  /* 0x0000000000037802 */ /* 0x002fc80000000f00 */
[----:B--2---:R-:W-:Y:S05]  /*14c20*/  RET.REL.NODEC R2 `(_ZN7cutlass13device_kernelIN5flash19enable_sm80_to_sm89INS1_16FlashAttnFwdSm80INS1_25CollectiveMainloopFwdSm80ILi4ELi1ELb0EN4cute5tupleIJNS5_1CILi128EEENS7_ILi48EEENS7_ILi96EEEEEELi96ENS_6half_tEfNS_4arch4Sm80ELb0ELb1ELb1ELb0ELb1ELb0ELb1ELb0EEENS1_21CollectiveEpilogueFwdINS6_IJS8_SA_S9_EEENS6_IJNS7_ILi1EEESI_SI_EEESC_SE_Li128ELb0ELb1ELb0ELb0EEENS1_19SingleTileSchedulerILb0ELb0ELb1ELi128EEEEEEEEEvNT_6ParamsE) ;  /* 0xfffeb3d002007950 */ /* 0x004fea0003c3ffff */
.L_x_263:
        /* <DEDUP_REMOVED lines=13> */
.L_x_858:


//--------------------- .text._ZN7cutlass13device_kernelIN5flash19enable_sm80_to_sm89INS1_16FlashAttnFwdSm80INS1_25CollectiveMainloopFwdSm80ILi4ELi1ELb0EN4cute5tupleIJNS5_1CILi128EEENS7_ILi48EEENS7_ILi96EEEEEELi96ENS_6half_tEfNS_4arch4Sm80ELb0ELb1ELb1ELb1ELb1ELb0ELb1ELb0EEENS1_21CollectiveEpilogueFwdINS6_IJS8_SA_S9_EEENS6_IJNS7_ILi1EEESI_SI_EEESC_SE_Li128ELb1ELb1ELb0ELb0EEENS1_19SingleTileSchedulerILb1ELb0ELb1ELi128EEEEEEEEEvNT_6ParamsE --------------------------
	.section	.text._ZN7cutlass13device_kernelIN5flash19enable_sm80_to_sm89INS1_16FlashAttnFwdSm80INS1_25CollectiveMainloopFwdSm80ILi4ELi1ELb0EN4cute5tupleIJNS5_1CILi128EEENS7_ILi48EEENS7_ILi96EEEEEELi96ENS_6half_tEfNS_4arch4Sm80ELb0ELb1ELb1ELb1ELb1ELb0ELb1ELb0EEENS1_21CollectiveEpilogueFwdINS6_IJS8_SA_S9_EEENS6_IJNS7_ILi1EEESI_SI_EEESC_SE_Li128ELb1ELb1ELb0ELb0EEENS1_19SingleTileSchedulerILb1ELb0ELb1ELi128EEEEEEEEEvNT_6ParamsE,"ax",@progbits
	.sectioninfo	@"SHI_REGISTERS=255"
	.align	128
.text._ZN7cutlass13device_kernelIN5flash19enable_sm80_to_sm89INS1_16FlashAttnFwdSm80INS1_25CollectiveMainloopFwdSm80ILi4ELi1ELb0EN4cute5tupleIJNS5_1CILi128EEENS7_ILi48EEENS7_ILi96EEEEEELi96ENS_6half_tEfNS_4arch4Sm80ELb0ELb1ELb1ELb1ELb1ELb0ELb1ELb0EEENS1_21CollectiveEpilogueFwdINS6_IJS8_SA_S9_EEENS6_IJNS7_ILi1EEESI_SI_EEESC_SE_Li128ELb1ELb1ELb0ELb0EEENS1_19SingleTileSchedulerILb1ELb0ELb1ELi128EEEEEEEEEvNT_6ParamsE:
        .type           _ZN7cutlass13device_kernelIN5flash19enable_sm80_to_sm89INS1_16FlashAttnFwdSm80INS1_25CollectiveMainloopFwdSm80ILi4ELi1ELb0EN4cute5tupleIJNS5_1CILi128EEENS7_ILi48EEENS7_ILi96EEEEEELi96ENS_6half_tEfNS_4arch4Sm80ELb0ELb1ELb1ELb1ELb1ELb0ELb1ELb0EEENS1_21CollectiveEpilogueFwdINS6_IJS8_SA_S9_EEENS6_IJNS7_ILi1EEESI_SI_EEESC_SE_Li128ELb1ELb1ELb0ELb0EEENS1_19SingleTileSchedulerILb1ELb0ELb1ELi128EEEEEEEEEvNT_6ParamsE,@function
        .size           _ZN7cutlass13device_kernelIN5flash19enable_sm80_to_sm89INS1_16FlashAttnFwdSm80INS1_25CollectiveMainloopFwdSm80ILi4ELi1ELb0EN4cute5tupleIJNS5_1CILi128EEENS7_ILi48EEENS7_ILi96EEEEEELi96ENS_6half_tEfNS_4arch4Sm80ELb0ELb1ELb1ELb1ELb1ELb0ELb1ELb0EEENS1_21CollectiveEpilogueFwdINS6_IJS8_SA_S9_EEENS6_IJNS7_ILi1EEESI_SI_EEESC_SE_Li128ELb1ELb1ELb0ELb0EEENS1_19SingleTileSchedulerILb1ELb0ELb1ELi128EEEEEEEEEvNT_6ParamsE,(.L_x_860 - _ZN7cutlass13device_kernelIN5flash19enable_sm80_to_sm89INS1_16FlashAttnFwdSm80INS1_25CollectiveMainloopFwdSm80ILi4ELi1ELb0EN4cute5tupleIJNS5_1CILi128EEENS7_ILi48EEENS7_ILi96EEEEEELi96ENS_6half_tEfNS_4arch4Sm80ELb0ELb1ELb1ELb1ELb1ELb0ELb1ELb0EEENS1_21CollectiveEpilogueFwdINS6_IJS8_SA_S9_EEENS6_IJNS7_ILi1EEESI_SI_EEESC_SE_Li128ELb1ELb1ELb0ELb0EEENS1_19SingleTileSchedulerILb1ELb0ELb1ELi128EEEEEEEEEvNT_6ParamsE)
        .other          _ZN7cutlass13device_kernelIN5flash19enable_sm80_to_sm89INS1_16FlashAttnFwdSm80INS1_25CollectiveMainloopFwdSm80ILi4ELi1ELb0EN4cute5tupleIJNS5_1CILi128EEENS7_ILi48EEENS7_ILi96EEEEEELi96ENS_6half_tEfNS_4arch4Sm80ELb0ELb1ELb1ELb1ELb1ELb0ELb1ELb0EEENS1_21CollectiveEpilogueFwdINS6_IJS8_SA_S9_EEENS6_IJNS7_ILi1EEESI_SI_EEESC_SE_Li128ELb1ELb1ELb0ELb0EEENS1_19SingleTileSchedulerILb1ELb0ELb1ELi128EEEEEEEEEvNT_6ParamsE,@"STO_CUDA_ENTRY STV_DEFAULT"
_ZN7cutlass13device_kernelIN5flash19enable_sm80_to_sm89INS1_16FlashAttnFwdSm80INS1_25CollectiveMainloopFwdSm80ILi4ELi1ELb0EN4cute5tupleIJNS5_1CILi128EEENS7_ILi48EEENS7_ILi96EEEEEELi96ENS_6half_tEfNS_4arch4Sm80ELb0ELb1ELb1ELb1ELb1ELb0ELb1ELb0EEENS1_21CollectiveEpilogueFwdINS6_IJS8_SA_S9_EEENS6_IJNS7_ILi1EEESI_SI_EEESC_SE_Li128ELb1ELb1ELb0ELb0EEENS1_19SingleTileSchedulerILb1ELb0ELb1ELi128EEEEEEEEEvNT_6ParamsE:
[----:B------:R-:W-:Y:S02]  /*0000*/  MOV R1, c[0x0][0x28] ;  /* 0x00000a0000017a02 */ /* 0x000fe40000000f00 */
[----:B------:R-:W1:Y:S01]  /*0010*/  S2R R48, SR_TID.X ;  /* 0x0000000000307919 */ /* 0x000e620000002100 */
[----:B------:R-:W-:Y:S01]  /*0020*/  IMAD.MOV.U32 R10, RZ, RZ, 0x4 ;  /* 0x00000004ff0a7424 */ /* 0x000fe200078e00ff */
[----:B------:R-:W2:Y:S01]  /*0030*/  S2UR UR4, SR_CTAID.X ;  /* 0x00000000000479c3 */ /* 0x000ea20000002500 */
[----:B------:R-:W-:Y:S01]  /*0040*/  ULDC.64 UR6, c[0x0][0x118] ;  /* 0x0000460000067ab9 */ /* 0x000fe20000000a00 */
[----:B------:R-:W3:Y:S01]  /*0050*/  S2R R5, SR_CTAID.Z ;  /* 0x0000000000057919 */ /* 0x000ee20000002700 */
[----:B------:R-:W-:Y:S02]  /*0060*/  IADD3 R1, R1, -0x48, RZ ;  /* 0xffffffb801017810 */ /* 0x000fe40007ffe0ff */
[----:B-1----:R-:W-:Y:S01]  /*0070*/  SHF.R.U32.HI R0, RZ, 0x5, R48 ;  /* 0x00000005ff007819 */ /* 0x002fe20000011630 */
[----:B---3--:R-:W-:-:S05]  /*0080*/  IMAD.WIDE R2, R5, R10, c[0x0][0x568] ;  /* 0x00015a0005027625 */ /* 0x008fca00078e020a */
[----:B------:R-:W1:Y:S02]  /*0090*/  SHFL.IDX PT, R0, R0, RZ, 0x1f ;  /* 0x00001fff00007589 */ /* 0x000e6400000e0000 */
[----:B-1----:R-:W-:-:S13]  /*00a0*/  ISETP.NE.AND P0, PT, R0, RZ, PT ;  /* 0x000000ff0000720c */ /* 0x002fda0003f05270 */
[----:B--2---:R-:W-:Y:S05]  /*00b0*/  @!P0 BRA `(.L_x_264) ;  /* 0x0000015000008947 */ /* 0x004fea0003800000 */
[----:B------:R-:W-:-:S04]  /*00c0*/  ISETP.NE.U32.AND P0, PT, RZ, c[0x0][0x568], PT ;  /* 0x00015a00ff007a0c */ /* 0x000fc80003f05070 */
[----:B------:R-:W-:-:S13]  /*00d0*/  ISETP.NE.AND.EX P0, PT, RZ, c[0x0][0x56c], PT, P0 ;  /* 0x00015b00ff007a0c */ /* 0x000fda0003f05300 */
[----:B------:R-:W-:Y:S05]  /*00e0*/  @!P0 BRA `(.L_x_265) ;  /* 0x0000002000008947 */ /* 0x000fea0003800000 */
[----:B------:R1:W5:Y:S01]  /*00f0*/  LDG.E R0, [R2.64] ;  /* 0x0000000602007981 */ /* 0x000362000c1e1900 */
[----:B------:R-:W-:Y:S05]  /*0100*/  BRA `(.L_x_266) ;  /* 0x0000009000007947 */ /* 0x000fea0003800000 */
.L_x_265:
        /* <DEDUP_REMOVED lines=8> */
.L_x_267:
[----:B------:R-:W-:-:S04]  /*0190*/  MOV R0, c[0x0][0x54c] ;  /* 0x0001530000007a02 */ /* 0x000fc80000000f00 */
.L_x_266:
[----:B------:R-:W-:Y:S01]  /*01a0*/  USHF.L.U32 UR4, UR4, 0x7, URZ ;  /* 0x0000000704047899 */ /* 0x000fe2000800063f */
[----:B-----5:R-:W-:-:S05]  /*01b0*/  IMAD R0, R0, c[0x0][0x548], RZ ;  /* 0x0001520000007a24 */ /* 0x020fca00078e02ff */
[----:B------:R-:W-:-:S04]  /*01c0*/  MOV R8, UR4 ;  /* 0x0000000400087c02 */ /* 0x000fc80008000f00 */
[----:B------:R-:W-:-:S04]  /*01d0*/  ISETP.GE.AND P0, PT, R8, R0, PT ;  /* 0x000000000800720c */ /* 0x000fc80003f06270 */
[----:B------:R-:W-:-:S05]  /*01e0*/  SEL R0, R5, 0xffffffff, !P0 ;  /* 0xffffffff05007807 */ /* 0x000fca0004000000 */
[----:B------:R2:W-:Y:S01]  /*01f0*/  STL [R1+0x44], R0 ;  /* 0x0000440001007387 */ /* 0x0005e20000100800 */
[----:B------:R-:W-:Y:S05]  /*0200*/  BRA `(.L_x_268) ;  /* 0x0000014000007947 */ /* 0x000fea0003800000 */
.L_x_264:
[----:B------:R-:W-:-:S04]  /*0210*/  ISETP.NE.U32.AND P0, PT, RZ, c[0x0][0x568], PT ;  /* 0x00015a00ff007a0c */ /* 0x000fc80003f05070 */
[----:B------:R-:W-:-:S13]  /*0220*/  ISETP.NE.AND.EX P0, PT, RZ, c[0x0][0x56c], PT, P0 ;  /* 0x00015b00ff007a0c */ /* 0x000fda0003f05300 */
[----:B------:R-:W-:Y:S05]  /*0230*/  @!P0 BRA `(.L_x_269) ;  /* 0x0000002000008947 */ /* 0x000fea0003800000 */
[----:B------:R1:W5:Y:S01]  /*0240*/  LDG.E R0, [R2.64] ;  /* 0x0000000602007981 */ /* 0x000362000c1e1900 */
[----:B------:R-:W-:Y:S05]  /*0250*/  BRA `(.L_x_270) ;  /* 0x0000009000007947 */ /* 0x000fea0003800000 */
.L_x_269:
        /* <DEDUP_REMOVED lines=8> */
.L_x_271:
[----:B------:R-:W-:-:S04]  /*02e0*/  MOV R0, c[0x0][0x54c] ;  /* 0x0001530000007a02 */ /* 0x000fc80000000f00 */
.L_x_270:
[----:B------:R-:W-:Y:S01]  /*02f0*/  USHF.L.U32 UR4, UR4, 0x7, URZ ;  /* 0x0000000704047899 */ /* 0x000fe2000800063f */
[----:B-----5:R-:W-:-:S05]  /*0300*/  IMAD R0, R0, c[0x0][0x548], RZ ;  /* 0x0001520000007a24 */ /* 0x020fca00078e02ff */
[----:B------:R-:W-:-:S04]  /*0310*/  MOV R8, UR4 ;  /* 0x0000000400087c02 */ /* 0x000fc80008000f00 */
[----:B------:R-:W-:-:S04]  /*0320*/  ISETP.GE.AND P0, PT, R8, R0, PT ;  /* 0x000000000800720c */ /* 0x000fc80003f06270 */
[----:B------:R-:W-:-:S05]  /*0330*/  SEL R0, R5, 0xffffffff, !P0 ;  /* 0xffffffff05007807 */ /* 0x000fca0004000000 */
[----:B------:R2:W-:Y:S04]  /*0340*/  STL [R1+0x44], R0 ;  /* 0x0000440001007387 */ /* 0x0005e80000100800 */
.L_x_268:
[----:B------:R-:W3:Y:S02]  /*0350*/  LDL R52, [R1+0x44] ;  /* 0x0000440001347983 */ /* 0x000ee40000100800 */
[----:B---3--:R-:W-:-:S13]  /*0360*/  ISETP.GE.AND P0, PT, R52, RZ, PT ;  /* 0x000000ff3400720c */ /* 0x008fda0003f06270 */
[----:B------:R-:W-:Y:S05]  /*0370*/  @!P0 EXIT ;  /* 0x000000000000894d */ /* 0x000fea0003800000 */
[----:B------:R-:W-:Y:S01]  /*0380*/  ISETP.NE.U32.AND P0, PT, RZ, c[0x0][0x370], PT ;  /* 0x0000dc00ff007a0c */ /* 0x000fe20003f05070 */
[----:B------:R-:W-:Y:S01]  /*0390*/  IMAD.MOV.U32 R49, RZ, RZ, RZ ;  /* 0x000000ffff317224 */ /* 0x000fe200078e00ff */
[----:B------:R-:W-:Y:S01]  /*03a0*/  ISETP.NE.U32.AND P2, PT, RZ, c[0x0][0x360], PT ;  /* 0x0000d800ff007a0c */ /* 0x000fe20003f45070 */
[----:B------:R-:W-:Y:S01]  /*03b0*/  IMAD.MOV.U32 R9, RZ, RZ, RZ ;  /* 0x000000ffff097224 */ /* 0x000fe200078e00ff */
[----:B------:R-:W-:Y:S01]  /*03c0*/  ISETP.NE.AND.EX P1, PT, RZ, c[0x0][0x374], PT, P0 ;  /* 0x0000dd00ff007a0c */ /* 0x000fe20003f25300 */
[----:B-1----:R-:W-:Y:S01]  /*03d0*/  IMAD.WIDE R2, R52, R10, c[0x0][0x348] ;  /* 0x0000d20034027625 */ /* 0x002fe200078e020a */
[----:B------:R-:W-:Y:S02]  /*03e0*/  ISETP.NE.U32.AND P3, PT, RZ, c[0x0][0x348], PT ;  /* 0x0000d200ff007a0c */ /* 0x000fe40003f65070 */
[----:B------:R-:W-:Y:S01]  /*03f0*/  ISETP.NE.AND.EX P0, PT, RZ, c[0x0][0x364], PT, P2 ;  /* 0x0000d900ff007a0c */ /* 0x000fe20003f05320 */
[----:B------:R-:W-:Y:S01]  /*0400*/  IMAD.MOV.U32 R230, RZ, RZ, c[0x0][0x168] ;  /* 0x00005a00ffe67624 */ /* 0x000fe200078e00ff */
[----:B------:R-:W-:-:S07]  /*0410*/  ISETP.NE.AND.EX P2, PT, RZ, c[0x0][0x34c], PT, P3 ;  /* 0x0000d300ff007a0c */ /* 0x000fce0003f45330 */
[CC--:B------:R-:W-:Y:S01]  /*0420*/  @P1 IMAD.WIDE R6, R52.reuse, R10.reuse, c[0x0][0x370] ;  /* 0x0000dc0034061625 */ /* 0x0c0fe200078e020a */
[----:B------:R-:W1:Y:S01]  /*0430*/  S2R R29, SR_CTAID.Y ;  /* 0x00000000001d7919 */ /* 0x000e620000002600 */
[----:B------:R-:W-:Y:S02]  /*0440*/  ULDC UR5, c[0x0][0x2ac] ;  /* 0x0000ab0000057ab9 */ /* 0x000fe40000000800 */
[----:B------:R-:W-:Y:S01]  /*0450*/  ULDC UR4, c[0x0][0x1d0] ;  /* 0x0000740000047ab9 */ /* 0x000fe20000000800 */
[----:B------:R-:W3:Y:S01]  /*0460*/  @P1 LDG.E R49, [R6.64] ;  /* 0x0000000606311981 */ /* 0x000ee2000c1e1900 */
[----:B------:R-:W-:-:S03]  /*0470*/  @P0 IMAD.WIDE R4, R52, R10, c[0x0][0x360] ;  /* 0x0000d80034040625 */ /* 0x000fc600078e020a */
[----:B------:R4:W5:Y:S01]  /*0480*/  @P2 LDG.E R9, [R2.64] ;  /* 0x0000000602092981 */ /* 0x000962000c1e1900 */
[----:B------:R-:W-:-:S03]  /*0490*/  UIMAD UR4, UR5, UR4, URZ ;  /* 0x00000004050472a4 */ /* 0x000fc6000f8e023f */
[----:B------:R2:W5:Y:S01]  /*04a0*/  @P0 LDG.E R230, [R4.64] ;  /* 0x0000000604e60981 */ /* 0x000562000c1e1900 */
[----:B-1----:R-:W-:Y:S02]  /*04b0*/  SHF.R.S32.HI R61, RZ, 0x1f, R29 ;  /* 0x0000001fff3d7819 */ /* 0x002fe4000001141d */
[----:B--2---:R-:W-:Y:S01]  /*04c0*/  IMAD.U32 R4, RZ, RZ, UR4 ;  /* 0x00000004ff047e24 */ /* 0x004fe2000f8e00ff */
[----:B---3--:R4:W-:Y:S01]  /*04d0*/  STL [R1+0x28], R49 ;  /* 0x0000283101007387 */ /* 0x0089e20000100800 */
[----:B------:R-:W-:Y:S05]  /*04e0*/  @P0 BRA `(.L_x_272) ;  /* 0x0000004000000947 */ /* 0x000fea0003800000 */
[----:B------:R-:W-:Y:S05]  /*04f0*/  @!P2 BRA `(.L_x_272) ;  /* 0x000000300000a947 */ /* 0x000fea0003800000 */
[----:B------:R1:W2:Y:S04]  /*0500*/  LDG.E R0, [R2.64] ;  /* 0x0000000602007981 */ /* 0x0002a8000c1e1900 */
[----:B-1--4-:R-:W2:Y:S02]  /*0510*/  LDG.E R2, [R2.64+0x4] ;  /* 0x0000040602027981 */ /* 0x012ea4000c1e1900 */
[----:B--2--5:R-:W-:-:S02]  /*0520*/  IADD3 R230, -R0, R2, RZ ;  /* 0x0000000200e67210 */ /* 0x024fc40007ffe1ff */
.L_x_272:
[----:B------:R-:W-:-:S04]  /*0530*/  ISETP.NE.U32.AND P0, PT, RZ, c[0x0][0x368], PT ;  /* 0x0000da00ff007a0c */ /* 0x000fc80003f05070 */
[----:B------:R-:W-:-:S13]  /*0540*/  ISETP.NE.AND.EX P0, PT, RZ, c[0x0][0x36c], PT, P0 ;  /* 0x0000db00ff007a0c */ /* 0x000fda0003f05300 */
[----:B------:R-:W-:Y:S05]  /*0550*/  @!P0 BRA `(.L_x_273) ;  /* 0x0000003000008947 */ /* 0x000fea0003800000 */
[----:B----4-:R-:W-:-:S05]  /*0560*/  IMAD.WIDE R2, R52, R10, c[0x0][0x368] ;  /* 0x0000da0034027625 */ /* 0x010fca00078e020a */
[----:B------:R1:W5:Y:S01]  /*0570*/  LDG.E R4, [R2.64] ;  /* 0x0000000602047981 */ /* 0x000362000c1e1900 */
[----:B------:R-:W-:Y:S05]  /*0580*/  BRA `(.L_x_274) ;  /* 0x0000007000007947 */ /* 0x000fea0003800000 */
.L_x_273:
[----:B------:R-:W-:-:S04]  /*0590*/  ISETP.NE.U32.AND P0, PT, RZ, c[0x0][0x350], PT ;  /* 0x0000d400ff007a0c */ /* 0x000fc80003f05070 */
[----:B------:R-:W-:-:S13]  /*05a0*/  ISETP.NE.AND.EX P0, PT, RZ, c[0x0][0x354], PT, P0 ;  /* 0x0000d500ff007a0c */ /* 0x000fda0003f05300 */
[----:B------:R-:W-:Y:S05]  /*05b0*/  @!P0 BRA `(.L_x_274) ;  /* 0x0000004000008947 */ /* 0x000fea0003800000 */
[----:B----4-:R-:W-:-:S05]  /*05c0*/  IMAD.WIDE R2, R52, R10, c[0x0][0x350] ;  /* 0x0000d40034027625 */ /* 0x010fca00078e020a */
[----:B------:R1:W2:Y:S04]  /*05d0*/  LDG.E R4, [R2.64] ;  /* 0x0000000602047981 */ /* 0x0002a8000c1e1900 */
[----:B-1----:R-:W2:Y:S02]  /*05e0*/  LDG.E R2, [R2.64+0x4] ;  /* 0x0000040602027981 */ /* 0x002ea4000c1e1900 */
[----:B--2---:R-:W-:Y:S02]  /*05f0*/  IADD3 R4, -R4, R2, RZ ;  /* 0x0000000204047210 */ /* 0x004fe40007ffe1ff */
.L_x_274:
[----:B------:R-:W-:Y:S01]  /*0600*/  IMAD.MOV.U32 R0, RZ, RZ, c[0x0][0x2c4] ;  /* 0x0000b100ff007624 */ /* 0x000fe200078e00ff */
[----:B------:R-:W-:Y:S01]  /*0610*/  LOP3.LUT R26, R26, 0xffffefff, RZ, 0xc0, !PT ;  /* 0xffffefff1a1a7812 */ /* 0x000fe200078ec0ff */
[----:B------:R-:W-:Y:S02]  /*0620*/  IMAD.MOV.U32 R172, RZ, RZ, R8 ;  /* 0x000000ffffac7224 */ /* 0x000fe400078e0008 */
[----:B------:R-:W-:Y:S01]  /*0630*/  IMAD.MOV.U32 R6, RZ, RZ, c[0x0][0x32c] ;  /* 0x0000cb00ff067624 */ /* 0x000fe200078e00ff */
[----:B------:R-:W-:Y:S01]  /*0640*/  ISETP.NE.AND P3, PT, R0, 0x1, PT ;  /* 0x000000010000780c */ /* 0x000fe20003f65270 */
[----:B-----5:R-:W-:-:S03]  /*0650*/  IMAD.IADD R229, R4, 0x1, -R49 ;  /* 0x0000000104e57824 */ /* 0x020fc600078e0a31 */
[----:B------:R-:W-:Y:S02]  /*0660*/  ISETP.GE.AND P1, PT, R6, 0x1, PT ;  /* 0x000000010600780c */ /* 0x000fe40003f26270 */
[----:B-1--4-:R-:W-:-:S07]  /*0670*/  IADD3 R2, R229, 0x1, -R230 ;  /* 0x00000001e5027810 */ /* 0x012fce0007ffe8e6 */
[----:B------:R-:W-:Y:S02]  /*0680*/  @P3 IADD3 R0, R172, 0x7f, RZ ;  /* 0x0000007fac003810 */ /* 0x000fe40007ffe0ff */
[----:B------:R-:W-:-:S03]  /*0690*/  @P3 LOP3.LUT R26, R26, 0x1000, RZ, 0xfc, !PT ;  /* 0x000010001a1a3812 */ /* 0x000fc600078efcff */
[----:B------:R-:W-:Y:S01]  /*06a0*/  @P3 IMAD.HI.U32 R3, R0, c[0x0][0x2c8], RZ ;  /* 0x0000b20000033a27 */ /* 0x000fe200078e00ff */
[----:B------:R-:W-:Y:S02]  /*06b0*/  IADD3 R0, R8, 0x7f, RZ ;  /* 0x0000007f08007810 */ /* 0x000fe40007ffe0ff */
[----:B------:R-:W-:Y:S02]  /*06c0*/  LOP3.LUT R26, R26, 0xfffffbff, RZ, 0xc0, !PT ;  /* 0xfffffbff1a1a7812 */ /* 0x000fe400078ec0ff */
[----:B------:R-:W-:Y:S02]  /*06d0*/  @P3 SHF.R.U32.HI R0, RZ, c[0x0][0x2cc], R3 ;  /* 0x0000b300ff003a19 */ /* 0x000fe40000011603 */
[----:B------:R-:W-:-:S03]  /*06e0*/  @P1 LOP3.LUT R26, R26, 0x400, RZ, 0xfc, !PT ;  /* 0x000004001a1a1812 */ /* 0x000fc600078efcff */
[----:B------:R-:W-:-:S05]  /*06f0*/  IMAD.IADD R0, R2, 0x1, R0 ;  /* 0x0000000102007824 */ /* 0x000fca00078e0200 */
[----:B------:R-:W-:Y:S01]  /*0700*/  IADD3 R3, R0, c[0x0][0x328], RZ ;  /* 0x0000ca0000037a10 */ /* 0x000fe20007ffe0ff */
[----:B------:R-:W-:Y:S05]  /*0710*/  @!P1 BRA `(.L_x_275) ;  /* 0x000000e000009947 */ /* 0x000fea0003800000 */
[C---:B------:R-:W-:Y:S02]  /*0720*/  ISETP.GT.AND P0, PT, R0.reuse, RZ, PT ;  /* 0x000000ff0000720c */ /* 0x040fe40003f04270 */
[----:B------:R-:W-:-:S11]  /*0730*/  IADD3 R2, R0, -0x1, RZ ;  /* 0xffffffff00027810 */ /* 0x000fd60007ffe0ff */
[----:B------:R-:W-:Y:S05]  /*0740*/  @P0 BRA `(.L_x_276) ;  /* 0x0000006000000947 */ /* 0x000fea0003800000 */
[----:B------:R-:W-:Y:S01]  /*0750*/  ISETP.NE.AND P0, PT, R6, 0x1, PT ;  /* 0x000000010600780c */ /* 0x000fe20003f05270 */
[----:B------:R-:W-:-:S12]  /*0760*/  IMAD.MOV R0, RZ, RZ, -R0 ;  /* 0x000000ffff007224 */ /* 0x000fd800078e0a00 */
[----:B------:R-:W-:-:S05]  /*0770*/  @P0 IMAD.HI.U32 R2, R0, c[0x0][0x330], RZ ;  /* 0x0000cc0000020a27 */ /* 0x000fca00078e00ff */
[----:B------:R-:W-:-:S04]  /*0780*/  @P0 SHF.R.U32.HI R0, RZ, c[0x0][0x334], R2 ;  /* 0x0000cd00ff000a19 */ /* 0x000fc80000011602 */
[----:B------:R-:W-:Y:S01]  /*0790*/  LOP3.LUT R2, RZ, R0, RZ, 0x33, !PT ;  /* 0x00000000ff027212 */ /* 0x000fe200078e33ff */
[----:B------:R-:W-:Y:S05]  /*07a0*/  BRA `(.L_x_277) ;  /* 0x0000003000007947 */ /* 0x000fea0003800000 */
.L_x_276:
[----:B------:R-:W-:-:S13]  /*07b0*/  ISETP.NE.AND P0, PT, R6, 0x1, PT ;  /* 0x000000010600780c */ /* 0x000fda0003f05270 */
[----:B------:R-:W-:-:S05]  /*07c0*/  @P0 IMAD.HI.U32 R0, R2, c[0x0][0x330], RZ ;  /* 0x0000cc0002000a27 */ /* 0x000fca00078e00ff */
[----:B------:R-:W-:-:S05]  /*07d0*/  @P0 SHF.R.U32.HI R2, RZ, c[0x0][0x334], R0 ;  /* 0x0000cd00ff020a19 */ /* 0x000fca0000011600 */
.L_x_277:
[----:B------:R-:W-:-:S05]  /*07e0*/  IMAD R2, R2, R6, c[0x0][0x32c] ;  /* 0x0000cb0002027624 */ /* 0x000fca00078e0206 */
[----:B------:R-:W-:-:S04]  /*07f0*/  IMNMX R3, R3, R2, PT ;  /* 0x0000000203037217 */ /* 0x000fc80003800200 */
.L_x_275:
[----:B------:R-:W-:Y:S01]  /*0800*/  IADD3 R2, R3, 0x2f, RZ ;  /* 0x0000002f03027810 */ /* 0x000fe20007ffe0ff */
[----:B------:R-:W-:Y:S01]  /*0810*/  @P3 IMAD.HI.U32 R4, R172, c[0x0][0x2c8], RZ ;  /* 0x0000b200ac043a27 */ /* 0x000fe200078e00ff */
[----:B------:R-:W-:-:S03]  /*0820*/  IADD3 R3, R229, 0x2f, RZ ;  /* 0x0000002fe5037810 */ /* 0x000fc60007ffe0ff */
[----:B------:R-:W-:-:S04]  /*0830*/  IMAD.HI R5, R2, 0x2aaaaaab, RZ ;  /* 0x2aaaaaab02057827 */ /* 0x000fc800078e02ff */
[----:B------:R-:W-:-:S04]  /*0840*/  IMAD.HI R2, R3, 0x2aaaaaab, RZ ;  /* 0x2aaaaaab03027827 */ /* 0x000fc800078e02ff */
[----:B------:R-:W-:Y:S01]  /*0850*/  IMAD.MOV.U32 R0, RZ, RZ, R172 ;  /* 0x000000ffff007224 */ /* 0x000fe200078e00ac */
[----:B------:R-:W-:Y:S01]  /*0860*/  @P3 SHF.R.U32.HI R0, RZ, c[0x0][0x2cc], R4 ;  /* 0x0000b300ff003a19 */ /* 0x000fe20000011604 */
[----:B------:R-:W-:Y:S01]  /*0870*/  IMAD.IADD R249, R229, 0x1, -R230 ;  /* 0x00000001e5f97824 */ /* 0x000fe200078e0ae6 */
[----:B------:R-:W-:Y:S02]  /*0880*/  SHF.R.U32.HI R4, RZ, 0x1f, R5 ;  /* 0x0000001fff047819 */ /* 0x000fe40000011605 */
[----:B------:R-:W-:Y:S01]  /*0890*/  SHF.R.U32.HI R3, RZ, 0x1f, R2 ;  /* 0x0000001fff037819 */ /* 0x000fe20000011602 */
[----:B------:R-:W-:Y:S01]  /*08a0*/  IMAD.IADD R0, R249, 0x1, R0 ;  /* 0x00000001f9007824 */ /* 0x000fe200078e0200 */
[----:B------:R-:W-:Y:S02]  /*08b0*/  LEA.HI.SX32 R4, R5, R4, 0x1d ;  /* 0x0000000405047211 */ /* 0x000fe400078feaff */
[----:B------:R-:W-:Y:S02]  /*08c0*/  LEA.HI.SX32 R2, R2, R3, 0x1d ;  /* 0x0000000302027211 */ /* 0x000fe400078feaff */
[----:B------:R-:W-:-:S02]  /*08d0*/  IADD3 R3, R0, -c[0x0][0x324], RZ ;  /* 0x8000c90000037a10 */ /* 0x000fc40007ffe0ff */
[----:B------:R-:W-:Y:S01]  /*08e0*/  IMNMX R224, R2, R4, PT ;  /* 0x0000000402e07217 */ /* 0x000fe20003800200 */
[----:B------:R-:W-:Y:S05]  /*08f0*/  @!P1 BRA `(.L_x_278) ;  /* 0x000000d000009947 */ /* 0x000fea0003800000 */
[----:B------:R-:W-:-:S13]  /*0900*/  ISETP.GT.AND P0, PT, R0, -0x1, PT ;  /* 0xffffffff0000780c */ /* 0x000fda0003f04270 */
[----:B------:R-:W-:Y:S05]  /*0910*/  @P0 BRA `(.L_x_279) ;  /* 0x0000006000000947 */ /* 0x000fea0003800000 */
[----:B------:R-:W-:Y:S02]  /*0920*/  ISETP.NE.AND P0, PT, R6, 0x1, PT ;  /* 0x000000010600780c */ /* 0x000fe40003f05270 */
[----:B------:R-:W-:-:S11]  /*0930*/  LOP3.LUT R0, RZ, R0, RZ, 0x33, !PT ;  /* 0x00000000ff007212 */ /* 0x000fd600078e33ff */
[----:B------:R-:W-:-:S05]  /*0940*/  @P0 IMAD.HI.U32 R2, R0, c[0x0][0x330], RZ ;  /* 0x0000cc0000020a27 */ /* 0x000fca00078e00ff */
[----:B------:R-:W-:-:S04]  /*0950*/  @P0 SHF.R.U32.HI R0, RZ, c[0x0][0x334], R2 ;  /* 0x0000cd00ff000a19 */ /* 0x000fc80000011602 */
[----:B------:R-:W-:Y:S01]  /*0960*/  LOP3.LUT R0, RZ, R0, RZ, 0x33, !PT ;  /* 0x00000000ff007212 */ /* 0x000fe200078e33ff */
[----:B------:R-:W-:Y:S05]  /*0970*/  BRA `(.L_x_280) ;  /* 0x0000003000007947 */ /* 0x000fea0003800000 */
.L_x_279:
[----:B------:R-:W-:-:S13]  /*0980*/  ISETP.NE.AND P0, PT, R6, 0x1, PT ;  /* 0x000000010600780c */ /* 0x000fda0003f05270 */
[----:B------:R-:W-:-:S05]  /*0990*/  @P0 IMAD.HI.U32 R2, R0, c[0x0][0x330], RZ ;  /* 0x0000cc0000020a27 */ /* 0x000fca00078e00ff */
[----:B------:R-:W-:-:S05]  /*09a0*/  @P0 SHF.R.U32.HI R0, RZ, c[0x0][0x334], R2 ;  /* 0x0000cd00ff000a19 */ /* 0x000fca0000011602 */
.L_x_280:
[----:B------:R-:W-:-:S05]  /*09b0*/  IMAD R0, R0, c[0x0][0x32c], RZ ;  /* 0x0000cb0000007a24 */ /* 0x000fca00078e02ff */
[----:B------:R-:W-:-:S05]  /*09c0*/  IMNMX R3, R3, R0, !PT ;  /* 0x0000000003037217 */ /* 0x000fca0007800200 */
.L_x_278:
[----:B------:R-:W-:Y:S01]  /*09d0*/  IMAD.HI R0, R3, 0x2aaaaaab, RZ ;  /* 0x2aaaaaab03007827 */ /* 0x000fe200078e02ff */
[----:B------:R-:W-:Y:S01]  /*09e0*/  PLOP3.LUT P4, PT, PT, PT, PT, 0x80, 0x0 ;  /* 0x000000000000781c */ /* 0x000fe20003f8f070 */
[----:B------:R-:W-:Y:S01]  /*09f0*/  CS2R R94, SRZ ;  /* 0x00000000005e7805 */ /* 0x000fe2000001ff00 */
[----:B------:R-:W-:Y:S01]  /*0a00*/  CS2R R98, SRZ ;  /* 0x0000000000627805 */ /* 0x000fe2000001ff00 */
[----:B------:R-:W-:Y:S01]  /*0a10*/  IMAD.MOV.U32 R11, RZ, RZ, RZ ;  /* 0x000000ffff0b7224 */ /* 0x000fe200078e00ff */
[----:B------:R-:W-:Y:S01]  /*0a20*/  SHF.R.U32.HI R2, RZ, 0x1f, R0 ;  /* 0x0000001fff027819 */ /* 0x000fe20000011600 */
[----:B------:R-:W-:Y:S01]  /*0a30*/  IMAD.MOV.U32 R92, RZ, RZ, RZ ;  /* 0x000000ffff5c7224 */ /* 0x000fe200078e00ff */
[----:B------:R-:W-:Y:S01]  /*0a40*/  CS2R R96, SRZ ;  /* 0x0000000000607805 */ /* 0x000fe2000001ff00 */
[----:B------:R-:W-:Y:S01]  /*0a50*/  CS2R R12, SRZ ;  /* 0x00000000000c7805 */ /* 0x000fe2000001ff00 */
[----:B------:R-:W-:Y:S01]  /*0a60*/  LEA.HI.SX32 R0, R0, R2, 0x1d ;  /* 0x0000000200007211 */ /* 0x000fe200078feaff */
[----:B------:R-:W-:Y:S01]  /*0a70*/  CS2R R88, SRZ ;  /* 0x0000000000587805 */ /* 0x000fe2000001ff00 */
[----:B------:R-:W-:Y:S01]  /*0a80*/  MOV R90, RZ ;  /* 0x000000ff005a7202 */ /* 0x000fe20000000f00 */
[----:B------:R-:W-:Y:S01]  /*0a90*/  CS2R R86, SRZ ;  /* 0x0000000000567805 */ /* 0x000fe2000001ff00 */
[----:B------:R-:W-:Y:S01]  /*0aa0*/  IMNMX R4, RZ, R0, !PT ;  /* 0x00000000ff047217 */ /* 0x000fe20007800200 */
[----:B------:R-:W-:Y:S01]  /*0ab0*/  CS2R R84, SRZ ;  /* 0x0000000000547805 */ /* 0x000fe2000001ff00 */
[----:B------:R-:W-:Y:S01]  /*0ac0*/  CS2R R14, SRZ ;  /* 0x00000000000e7805 */ /* 0x000fe2000001ff00 */
[----:B------:R-:W-:Y:S01]  /*0ad0*/  IMAD.MOV.U32 R78, RZ, RZ, RZ ;  /* 0x000000ffff4e7224 */ /* 0x000fe200078e00ff */
[----:B------:R-:W-:Y:S01]  /*0ae0*/  ISETP.GT.AND P0, PT, R224, R4, PT ;  /* 0x00000004e000720c */ /* 0x000fe20003f04270 */
[----:B------:R1:W-:Y:S01]  /*0af0*/  STL [R1+0x18], R4 ;  /* 0x0000180401007387 */ /* 0x0003e20000100800 */
        /* <DEDUP_REMOVED lines=55> */
[----:B------:R-:W-:Y:S01]  /*0e70*/  CS2R R50, SRZ ;  /* 0x0000000000327805 */ /* 0x000fe2000001ff00 */
[----:B------:R-:W-:Y:S05]  /*0e80*/  @!P0 BRA `(.L_x_281) ;  /* 0x0001236000008947 */ /* 0x000fea0003800000 */
[----:B-1----:R-:W-:-:S04]  /*0e90*/  ISETP.NE.U32.AND P1, PT, RZ, c[0x0][0x340], PT ;  /* 0x0000d000ff007a0c */ /* 0x002fc80003f25070 */
[----:B------:R-:W-:-:S13]  /*0ea0*/  ISETP.NE.AND.EX P1, PT, RZ, c[0x0][0x344], PT, P1 ;  /* 0x0000d100ff007a0c */ /* 0x000fda0003f25310 */
[----:B------:R-:W-:-:S05]  /*0eb0*/  @P1 IMAD.WIDE R2, R52, R10, c[0x0][0x340] ;  /* 0x0000d00034021625 */ /* 0x000fca00078e020a */
[----:B------:R1:W5:Y:S01]  /*0ec0*/  @P1 LDG.E R15, [R2.64] ;  /* 0x00000006020f1981 */ /* 0x000362000c1e1900 */
[----:B------:R-:W-:Y:S01]  /*0ed0*/  SHF.R.S32.HI R10, RZ, 0x1f, R48 ;  /* 0x0000001fff0a7819 */ /* 0x000fe20000011430 */
[----:B------:R-:W-:Y:S01]  /*0ee0*/  IMAD R6, R61, c[0x0][0x1b8], RZ ;  /* 0x00006e003d067a24 */ /* 0x000fe200078e02ff */
[----:B------:R-:W-:Y:S01]  /*0ef0*/  SHF.R.S32.HI R0, RZ, 0x1f, R9 ;  /* 0x0000001fff007819 */ /* 0x000fe20000011409 */
[----:B------:R-:W-:Y:S01]  /*0f00*/  IMAD R12, R230, c[0x0][0x2c4], RZ ;  /* 0x0000b100e60c7a24 */ /* 0x000fe200078e02ff */
[CC--:B------:R-:W-:Y:S01]  /*0f10*/  LEA.HI R5, R10.reuse, R48.reuse, RZ, 0x2 ;  /* 0x000000300a057211 */ /* 0x0c0fe200078f10ff */
[----:B------:R-:W-:Y:S01]  /*0f20*/  IMAD R6, R29, c[0x0][0x1bc], R6 ;  /* 0x00006f001d067a24 */ /* 0x000fe200078e0206 */
[-C--:B------:R-:W-:Y:S01]  /*0f30*/  LEA.HI R20, R10, R48.reuse, RZ, 0x4 ;  /* 0x000000300a147211 */ /* 0x080fe200078f20ff */
[----:B------:R-:W-:Y:S01]  /*0f40*/  IMAD R0, R0, c[0x0][0x178], RZ ;  /* 0x00005e0000007a24 */ /* 0x000fe200078e02ff */
[----:B------:R-:W-:Y:S01]  /*0f50*/  LOP3.LUT R4, R5, 0xfffffffc, RZ, 0xc0, !PT ;  /* 0xfffffffc05047812 */ /* 0x000fe200078ec0ff */
[----:B------:R-:W-:Y:S01]  /*0f60*/  BSSY B0, `(.L_x_282) ;  /* 0x0000056000007945 */ /* 0x000fe20003800000 */
[----:B------:R-:W-:Y:S01]  /*0f70*/  SHF.R.S32.HI R22, RZ, 0x2, R5 ;  /* 0x00000002ff167819 */ /* 0x000fe20000011405 */
[----:B------:R-:W-:Y:S01]  /*0f80*/  IMAD R0, R9, c[0x0][0x17c], R0 ;  /* 0x00005f0009007a24 */ /* 0x000fe200078e0200 */
[-C--:B------:R-:W-:Y:S01]  /*0f90*/  LEA.HI R21, R10, R48.reuse, RZ, 0x3 ;  /* 0x000000300a157211 */ /* 0x080fe200078f18ff */
[----:B------:R-:W-:Y:S01]  /*0fa0*/  IMAD.IADD R41, R48, 0x1, -R4 ;  /* 0x0000000130297824 */ /* 0x000fe200078e0a04 */
[----:B------:R-:W-:Y:S01]  /*0fb0*/  SEL R4, R52, RZ, !P2 ;  /* 0x000000ff34047207 */ /* 0x000fe20005000000 */
[--C-:B------:R-:W-:Y:S01]  /*0fc0*/  IMAD.IADD R11, R172, 0x1, R22.reuse ;  /* 0x00000001ac0b7824 */ /* 0x100fe200078e0216 */
[----:B------:R-:W-:Y:S01]  /*0fd0*/  SHF.R.S32.HI R19, RZ, 0x3, R21 ;  /* 0x00000003ff137819 */ /* 0x000fe20000011415 */
[C---:B------:R-:W-:Y:S01]  /*0fe0*/  IMAD R31, R41.reuse, 0x20, R22 ;  /* 0x00000020291f7824 */ /* 0x040fe200078e0216 */
[----:B------:R-:W-:Y:S01]  /*0ff0*/  LEA.HI R126, R10, R48, RZ, 0x5 ;  /* 0x000000300a7e7211 */ /* 0x000fe200078f28ff */
[----:B------:R-:W-:Y:S01]  /*1000*/  IMAD.SHL.U32 R226, R41, 0x8, RZ ;  /* 0x0000000829e27824 */ /* 0x000fe200078e00ff */
[----:B------:R-:W-:Y:S01]  /*1010*/  ISETP.GE.AND P4, PT, R11, R12, PT ;  /* 0x0000000c0b00720c */ /* 0x000fe20003f86270 */
[----:B------:R-:W-:Y:S01]  /*1020*/  IMAD.IADD R5, R172, 0x1, R31 ;  /* 0x00000001ac057824 */ /* 0x000fe200078e021f */
[----:B------:R2:W-:Y:S01]  /*1030*/  STL [R1+0x1c], R31 ;  /* 0x00001c1f01007387 */ /* 0x0005e20000100800 */
[----:B------:R-:W-:Y:S01]  /*1040*/  SHF.R.S32.HI R125, RZ, 0x5, R126 ;  /* 0x00000005ff7d7819 */ /* 0x000fe2000001147e */
[----:B-1----:R-:W-:Y:S01]  /*1050*/  IMAD.WIDE.U32 R2, R9, c[0x0][0x178], RZ ;  /* 0x00005e0009027a25 */ /* 0x002fe200078e00ff */
[----:B------:R-:W-:-:S03]  /*1060*/  IADD3 R51, R226, 0x40, RZ ;  /* 0x00000040e2337810 */ /* 0x000fc60007ffe0ff */
[----:B------:R-:W-:Y:S01]  /*1070*/  IMAD.IADD R3, R3, 0x1, R0 ;  /* 0x0000000103037824 */ /* 0x000fe200078e0200 */
[----:B------:R-:W-:Y:S01]  /*1080*/  SHF.R.S32.HI R0, RZ, 0x1f, R52 ;  /* 0x0000001fff007819 */ /* 0x000fe20000011434 */
[----:B------:R-:W-:-:S03]  /*1090*/  @P3 IMAD.HI.U32 R8, R5, c[0x0][0x2c8], RZ ;  /* 0x0000b20005083a27 */ /* 0x000fc600078e00ff */
[----:B------:R-:W-:Y:S01]  /*10a0*/  SEL R7, R0, RZ, !P2 ;  /* 0x000000ff00077207 */ /* 0x000fe20005000000 */
[----:B------:R-:W-:-:S04]  /*10b0*/  IMAD.WIDE.U32 R2, R29, c[0x0][0x1b8], R2 ;  /* 0x00006e001d027a25 */ /* 0x000fc800078e0002 */
[----:B------:R-:W-:Y:S02]  /*10c0*/  IMAD.IADD R3, R3, 0x1, R6 ;  /* 0x0000000103037824 */ /* 0x000fe400078e0206 */
[----:B------:R-:W-:Y:S01]  /*10d0*/  IMAD.MOV.U32 R0, RZ, RZ, R5 ;  /* 0x000000ffff007224 */ /* 0x000fe200078e0005 */
[----:B------:R-:W-:Y:S01]  /*10e0*/  @P3 SHF.R.U32.HI R0, RZ, c[0x0][0x2cc], R8 ;  /* 0x0000b300ff003a19 */ /* 0x000fe20000011608 */
[----:B------:R-:W-:Y:S01]  /*10f0*/  IMAD R6, R7, c[0x0][0x1c0], RZ ;  /* 0x0000700007067a24 */ /* 0x000fe200078e02ff */
[----:B------:R-:W-:Y:S01]  /*1100*/  ISETP.GE.AND P3, PT, R51, c[0x0][0x198], PT ;  /* 0x0000660033007a0c */ /* 0x000fe20003f66270 */
[----:B------:R-:W-:-:S04]  /*1110*/  IMAD.WIDE.U32 R2, R4, c[0x0][0x1c0], R2 ;  /* 0x0000700004027a25 */ /* 0x000fc800078e0002 */
[----:B------:R-:W-:Y:S01]  /*1120*/  IMAD R7, R4, c[0x0][0x1c4], R6 ;  /* 0x0000710004077a24 */ /* 0x000fe200078e0206 */
[--C-:B------:R-:W-:Y:S01]  /*1130*/  SHF.R.S32.HI R6, RZ, 0x1f, R0.reuse ;  /* 0x0000001fff067819 */ /* 0x100fe20000011400 */
[----:B------:R-:W-:Y:S02]  /*1140*/  IMAD.MOV R4, RZ, RZ, -R0 ;  /* 0x000000ffff047224 */ /* 0x000fe400078e0a00 */
[----:B------:R-:W-:Y:S02]  /*1150*/  IMAD.IADD R3, R3, 0x1, R7 ;  /* 0x0000000103037824 */ /* 0x000fe400078e0207 */
[----:B------:R-:W-:Y:S02]  /*1160*/  IMAD R6, R6, c[0x0][0x1b0], RZ ;  /* 0x00006c0006067a24 */ /* 0x000fe400078e02ff */
[----:B------:R-:W-:Y:S01]  /*1170*/  IMAD R4, R4, c[0x0][0x2c4], R5 ;  /* 0x0000b10004047a24 */ /* 0x000fe200078e0205 */
[----:B------:R-:W-:Y:S01]  /*1180*/  LOP3.LUT R5, R20, 0xfffffff0, RZ, 0xc0, !PT ;  /* 0xfffffff014057812 */ /* 0x000fe200078ec0ff */
[----:B------:R-:W-:-:S02]  /*1190*/  IMAD R6, R0, c[0x0][0x1b4], R6 ;  /* 0x00006d0000067a24 */ /* 0x000fc400078e0206 */
[----:B------:R-:W-:Y:S01]  /*11a0*/  IMAD.WIDE.U32 R2, R0, c[0x0][0x1b0], R2 ;  /* 0x00006c0000027a25 */ /* 0x000fe200078e0002 */
[----:B------:R-:W-:-:S03]  /*11b0*/  SHF.R.S32.HI R0, RZ, 0x1f, R4 ;  /* 0x0000001fff007819 */ /* 0x000fc60000011404 */
[----:B------:R-:W-:Y:S02]  /*11c0*/  IMAD.IADD R16, R48, 0x1, -R5 ;  /* 0x0000000130107824 */ /* 0x000fe400078e0a05 */
[----:B------:R-:W-:Y:S02]  /*11d0*/  IMAD R0, R0, c[0x0][0x1a8], RZ ;  /* 0x00006a0000007a24 */ /* 0x000fe400078e02ff */
[----:B------:R-:W-:Y:S01]  /*11e0*/  IMAD.SHL.U32 R5, R19, 0x40, RZ ;  /* 0x0000004013057824 */ /* 0x000fe200078e00ff */
[----:B------:R-:W-:Y:S01]  /*11f0*/  LEA.HI R17, R16, R16, RZ, 0x1 ;  /* 0x0000001010117211 */ /* 0x000fe200078f08ff */
[----:B------:R-:W-:Y:S02]  /*1200*/  IMAD.IADD R3, R3, 0x1, R6 ;  /* 0x0000000103037824 */ /* 0x000fe400078e0206 */
[C---:B------:R-:W-:Y:S01]  /*1210*/  IMAD R6, R4.reuse, c[0x0][0x1ac], R0 ;  /* 0x00006b0004067a24 */ /* 0x040fe200078e0200 */
[----:B------:R-:W-:Y:S01]  /*1220*/  LOP3.LUT R0, R5, 0xc0, RZ, 0xc0, !PT ;  /* 0x000000c005007812 */ /* 0x000fe200078ec0ff */
[----:B------:R-:W-:Y:S01]  /*1230*/  IMAD.WIDE.U32 R2, R4, c[0x0][0x1a8], R2 ;  /* 0x00006a0004027a25 */ /* 0x000fe200078e0002 */
[----:B------:R-:W-:-:S02]  /*1240*/  SHF.R.S32.HI R5, RZ, 0x1, R17 ;  /* 0x00000001ff057819 */ /* 0x000fc40000011411 */
[----:B------:R-:W-:Y:S01]  /*1250*/  SHF.R.S32.HI R4, RZ, 0x1f, R17 ;  /* 0x0000001fff047819 */ /* 0x000fe20000011411 */
[----:B------:R-:W-:Y:S01]  /*1260*/  IMAD.IADD R6, R3, 0x1, R6 ;  /* 0x0000000103067824 */ /* 0x000fe200078e0206 */
[----:B------:R-:W-:Y:S02]  /*1270*/  SHF.R.U32.HI R7, RZ, 0x3, R0 ;  /* 0x00000003ff077819 */ /* 0x000fe40000011600 */
[----:B------:R-:W-:Y:S02]  /*1280*/  LOP3.LUT R0, R0, 0x18, R226, 0xf8, !PT ;  /* 0x0000001800007812 */ /* 0x000fe400078ef8e2 */
[----:B------:R-:W-:Y:S02]  /*1290*/  LEA.HI R3, R4, R5, RZ, 0x2 ;  /* 0x0000000504037211 */ /* 0x000fe400078f10ff */
[----:B------:R-:W-:Y:S02]  /*12a0*/  LEA R14, P0, R2, c[0x0][0x160], 0x1 ;  /* 0x00005800020e7a11 */ /* 0x000fe400078008ff */
[----:B------:R-:W-:-:S02]  /*12b0*/  LOP3.LUT R4, R0, R7, RZ, 0x3c, !PT ;  /* 0x0000000700047212 */ /* 0x000fc400078e3cff */
[----:B------:R-:W-:Y:S02]  /*12c0*/  LOP3.LUT R0, R3, 0xfffffffc, RZ, 0xc0, !PT ;  /* 0xfffffffc03007812 */ /* 0x000fe400078ec0ff */
[----:B------:R-:W-:Y:S02]  /*12d0*/  LEA.HI.X R13, R2, c[0x0][0x164], R6, 0x1, P0 ;  /* 0x00005900020d7a11 */ /* 0x000fe400000f0c06 */
[----:B------:R-:W-:Y:S01]  /*12e0*/  LEA.HI R6, R22, R22, RZ, 0x1 ;  /* 0x0000001616067211 */ /* 0x000fe200078f08ff */
[----:B------:R-:W-:Y:S01]  /*12f0*/  IMAD.IADD R18, R5, 0x1, -R0 ;  /* 0x0000000105127824 */ /* 0x000fe200078e0a00 */
[----:B------:R2:W1:Y:S01]  /*1300*/  SHFL.IDX PT, R2, R14, RZ, 0x1c1f ;  /* 0x001c1fff0e027589 */ /* 0x00046200000e0000 */
[----:B------:R-:W-:Y:S01]  /*1310*/  IMAD.MOV.U32 R5, RZ, RZ, 0x10 ;  /* 0x00000010ff057424 */ /* 0x000fe200078e00ff */
[----:B------:R-:W-:Y:S02]  /*1320*/  LOP3.LUT R0, R6, 0x7fffffe, RZ, 0xc0, !PT ;  /* 0x07fffffe06007812 */ /* 0x000fe400078ec0ff */
[----:B------:R-:W-:Y:S01]  /*1330*/  LOP3.LUT P0, RZ, R18, 0x2, RZ, 0xc0, !PT ;  /* 0x0000000212ff7812 */ /* 0x000fe2000780c0ff */
[----:B------:R2:W3:Y:S02]  /*1340*/  SHFL.IDX PT, R3, R13, RZ, 0x1c1f ;  /* 0x001c1fff0d037589 */ /* 0x0004e400000e0000 */
[----:B------:R-:W-:-:S04]  /*1350*/  IMAD.IADD R0, R22, 0x1, -R0 ;  /* 0x0000000116007824 */ /* 0x000fc800078e0a00 */
[----:B------:R-:W-:-:S04]  /*1360*/  IMAD R0, R125, 0x8, R0 ;  /* 0x000000087d007824 */ /* 0x000fc800078e0200 */
[----:B------:R-:W-:Y:S01]  /*1370*/  IMAD.U32 R222, R0, 0x20, R4 ;  /* 0x0000002000de7824 */ /* 0x000fe200078e0004 */
[----:B------:R-:W-:Y:S01]  /*1380*/  SEL R4, R5, 0xfffffff0, !P0 ;  /* 0xfffffff005047807 */ /* 0x000fe20004000000 */
[----:B------:R-:W-:Y:S01]  /*1390*/  @!P1 IMAD.MOV.U32 R15, RZ, RZ, R52 ;  /* 0x000000ffff0f9224 */ /* 0x000fe200078e0034 */
[C---:B------:R-:W-:Y:S02]  /*13a0*/  IADD3 R52, R226.reuse, 0x20, RZ ;  /* 0x00000020e2347810 */ /* 0x040fe40007ffe0ff */
[----:B------:R-:W-:Y:S02]  /*13b0*/  ISETP.GE.AND P1, PT, R226, c[0x0][0x198], PT ;  /* 0x00006600e2007a0c */ /* 0x000fe40003f26270 */
[----:B------:R-:W-:Y:S01]  /*13c0*/  ISETP.GE.AND P2, PT, R52, c[0x0][0x198], PT ;  /* 0x0000660034007a0c */ /* 0x000fe20003f46270 */
[----:B------:R-:W-:Y:S07]  /*13d0*/  @P4 BRA `(.L_x_283) ;  /* 0x000000e000004947 */ /* 0x000fee0003800000 */
[----:B-123--:R-:W-:Y:S01]  /*13e0*/  SHF.R.S32.HI R5, RZ, 0x1f, R52 ;  /* 0x0000001fff057819 */ /* 0x00efe20000011434 */
[----:B------:R-:W-:Y:S01]  /*13f0*/  IMAD.WIDE R8, R226, 0x2, R2 ;  /* 0x00000002e2087825 */ /* 0x000fe200078e0202 */
[----:B------:R-:W-:-:S02]  /*1400*/  SHF.R.S32.HI R0, RZ, 0x1f, R51 ;  /* 0x0000001fff007819 */ /* 0x000fc40000011433 */
[----:B------:R-:W-:Y:S02]  /*1410*/  LEA.HI R5, R5, R52, RZ, 0x3 ;  /* 0x0000003405057211 */ /* 0x000fe400078f18ff */
[----:B------:R-:W-:Y:S02]  /*1420*/  LEA.HI R0, R0, R51, RZ, 0x3 ;  /* 0x0000003300007211 */ /* 0x000fe400078f18ff */
        /* <DEDUP_REMOVED lines=9> */
.L_x_283:
[----:B-123--:R-:W-:Y:S05]  /*14c0*/  BSYNC B0 ;  /* 0x0000000000007941 */ /* 0x00efea0003800000 */
.L_x_282:
        /* <DEDUP_REMOVED lines=20> */
.L_x_285:
[----:B------:R-:W-:Y:S05]  /*1610*/  BSYNC B0 ;  /* 0x0000000000007941 */ /* 0x000fea0003800000 */
.L_x_284:
        /* <DEDUP_REMOVED lines=20> */
.L_x_287:
[----:B------:R-:W-:Y:S05]  /*1760*/  BSYNC B0 ;  /* 0x0000000000007941 */ /* 0x000fea0003800000 */
.L_x_286:
[----:B---3--:R-:W-:Y:S01]  /*1770*/  SHFL.IDX PT, R2, R14, 0x3, 0x1c1f ;  /* 0x007c1f000e027f89 */ /* 0x008fe200000e0000 */
[----:B------:R-:W-:Y:S01]  /*1780*/  IADD3 R0, R11, 0x60, RZ ;  /* 0x000000600b007810 */ /* 0x000fe20007ffe0ff */
[----:B------:R-:W-:Y:S01]  /*1790*/  IMAD.MOV.U32 R5, RZ, RZ, c[0x0][0x2b8] ;  /* 0x0000ae00ff057624 */ /* 0x000fe200078e00ff */
[----:B------:R-:W-:Y:S01]  /*17a0*/  SHF.R.S32.HI R9, RZ, 0x1f, R51 ;  /* 0x0000001fff097819 */ /* 0x000fe20000011433 */
[----:B----4-:R3:W4:Y:S01]  /*17b0*/  SHFL.IDX PT, R3, R13, 0x3, 0x1c1f ;  /* 0x007c1f000d037f89 */ /* 0x01072200000e0000 */
[----:B------:R-:W-:Y:S01]  /*17c0*/  ISETP.GE.AND P0, PT, R0, R12, PT ;  /* 0x0000000c0000720c */ /* 0x000fe20003f06270 */
[----:B------:R-:W-:Y:S01]  /*17d0*/  IMAD.MOV.U32 R40, RZ, RZ, 0x30 ;  /* 0x00000030ff287424 */ /* 0x000fe200078e00ff */
[----:B------:R-:W-:Y:S01]  /*17e0*/  ISETP.NE.AND P4, PT, R5, 0x1, PT ;  /* 0x000000010500780c */ /* 0x000fe20003f85270 */
[----:B------:R-:W-:Y:S01]  /*17f0*/  IMAD.SHL.U32 R222, R222, 0x2, RZ ;  /* 0x00000002dede7824 */ /* 0x000fe200078e00ff */
[----:B------:R-:W-:Y:S01]  /*1800*/  SHF.R.S32.HI R5, RZ, 0x1f, R52 ;  /* 0x0000001fff057819 */ /* 0x000fe20000011434 */
[----:B------:R-:W-:Y:S01]  /*1810*/  IMAD R43, R224, R40, -0x30 ;  /* 0xffffffd0e02b7424 */ /* 0x000fe200078e0228 */
[----:B-----5:R-:W-:Y:S01]  /*1820*/  SHF.R.S32.HI R8, RZ, 0x1f, R15 ;  /* 0x0000001fff087819 */ /* 0x020fe2000001140f */
[----:B------:R-:W-:Y:S01]  /*1830*/  IMAD.MOV.U32 R223, RZ, RZ, RZ ;  /* 0x000000ffffdf7224 */ /* 0x000fe200078e00ff */
[----:B------:R-:W-:Y:S01]  /*1840*/  LEA.HI R5, R5, R52, RZ, 0x3 ;  /* 0x0000003405057211 */ /* 0x000fe200078f18ff */
[----:B------:R-:W-:Y:S01]  /*1850*/  IMAD.IADD R0, R31, 0x1, R43 ;  /* 0x000000011f007824 */ /* 0x000fe200078e022b */
[----:B------:R-:W-:-:S02]  /*1860*/  LEA.HI R9, R9, R51, RZ, 0x3 ;  /* 0x0000003309097211 */ /* 0x000fc400078f18ff */
[----:B------:R-:W-:Y:S01]  /*1870*/  LOP3.LUT R50, R5, 0xfffffff8, RZ, 0xc0, !PT ;  /* 0xfffffff805327812 */ /* 0x000fe200078ec0ff */
[----:B-123--:R-:W-:-:S04]  /*1880*/  IMAD.WIDE.U32 R12, R15, c[0x0][0x2b0], RZ ;  /* 0x0000ac000f0c7a25 */ /* 0x00efc800078e00ff */
[----:B----4-:R-:W-:Y:S01]  /*1890*/  @!P0 IMAD.WIDE R6, R226, 0x2, R2 ;  /* 0x00000002e2068825 */ /* 0x010fe200078e0202 */
[----:B------:R-:W-:Y:S04]  /*18a0*/  STL.64 [R1+0x30], R12 ;  /* 0x0000300c01007387 */ /* 0x000fe80000100a00 */
[----:B------:R-:W-:Y:S01]  /*18b0*/  @!PT LDS RZ, [RZ] ;  /* 0x00000000fffff984 */ /* 0x000fe20000000800 */
[----:B------:R1:W-:Y:S01]  /*18c0*/  @!P0 LDGSTS.E.BYPASS.LTC128B.128 [R222+0x7880], [R6.64], !P1 ;  /* 0x0788000006de8fae */ /* 0x0003e2000c901d46 */
[----:B------:R-:W-:-:S04]  /*18d0*/  ISETP.GE.AND P1, PT, R0, R229, PT ;  /* 0x000000e50000720c */ /* 0x000fc80003f26270 */
[----:B------:R-:W-:Y:S01]  /*18e0*/  ISETP.GT.OR P1, PT, R31, 0x2f, P1 ;  /* 0x0000002f1f00780c */ /* 0x000fe20000f24670 */
[----:B-1----:R-:W-:Y:S02]  /*18f0*/  IMAD R6, R8, c[0x0][0x2b0], RZ ;  /* 0x0000ac0008067a24 */ /* 0x002fe400078e02ff */
[----:B------:R-:W-:Y:S01]  /*1900*/  IMAD.IADD R8, R0, 0x1, R49 ;  /* 0x0000000100087824 */ /* 0x000fe200078e0231 */
[----:B------:R-:W-:Y:S01]  /*1910*/  LOP3.LUT R49, R9, 0xfffffff8, RZ, 0xc0, !PT ;  /* 0xfffffff809317812 */ /* 0x000fe200078ec0ff */
[----:B------:R-:W-:Y:S02]  /*1920*/  IMAD R10, R15, c[0x0][0x2b4], R6 ;  /* 0x0000ad000f0a7a24 */ /* 0x000fe400078e0206 */
[----:B------:R-:W-:-:S04]  /*1930*/  @!P0 IMAD.WIDE R6, R50, 0x2, R2 ;  /* 0x0000000232068825 */ /* 0x000fc800078e0202 */
[----:B------:R-:W-:Y:S01]  /*1940*/  @!P0 IMAD.WIDE R2, R49, 0x2, R2 ;  /* 0x0000000231028825 */ /* 0x000fe200078e0202 */
[----:B------:R1:W-:Y:S03]  /*1950*/  @!P0 LDGSTS.E.BYPASS.LTC128B.128 [R222+0x9880], [R6.64], !P2 ;  /* 0x0988000006de8fae */ /* 0x0003e6000d101d46 */
[----:B------:R-:W-:Y:S01]  /*1960*/  @P4 IMAD.HI.U32 R5, R8, c[0x0][0x2bc], RZ ;  /* 0x0000af0008054a27 */ /* 0x000fe200078e00ff */
[----:B------:R2:W-:Y:S03]  /*1970*/  @!P0 LDGSTS.E.BYPASS.LTC128B.128 [R222+0xb880], [R2.64], !P3 ;  /* 0x0b88000002de8fae */ /* 0x0005e6000d901d46 */
[----:B------:R-:W-:Y:S01]  /*1980*/  IMAD.MOV.U32 R0, RZ, RZ, R8 ;  /* 0x000000ffff007224 */ /* 0x000fe200078e0008 */
[----:B------:R-:W0:Y:S01]  /*1990*/  LDGDEPBAR ;  /* 0x00000000000079af */ /* 0x000e220000000000 */
[----:B------:R-:W-:Y:S01]  /*19a0*/  @P4 SHF.R.U32.HI R0, RZ, c[0x0][0x2c0], R5 ;  /* 0x0000b000ff004a19 */ /* 0x000fe20000011605 */
[----:B------:R-:W-:-:S03]  /*19b0*/  IMAD.IADD R11, R13, 0x1, R10 ;  /* 0x000000010d0b7824 */ /* 0x000fc600078e020a */
[C---:B------:R-:W-:Y:S02]  /*19c0*/  @!P1 IADD3 R5, P2, R0.reuse, R12, RZ ;  /* 0x0000000c00059210 */ /* 0x040fe40007f5e0ff */
[----:B------:R3:W-:Y:S02]  /*19d0*/  STL [R1+0x38], R11 ;  /* 0x0000380b01007387 */ /* 0x0007e40000100800 */
[----:B-1----:R-:W-:Y:S02]  /*19e0*/  @!P1 LEA.HI.X.SX32 R7, R0, R11, 0x1, P2 ;  /* 0x0000000b00079211 */ /* 0x002fe400010f0eff */
[----:B------:R-:W-:-:S04]  /*19f0*/  @!P1 LEA R6, P2, R5, c[0x0][0x2a0], 0x2 ;  /* 0x0000a80005069a11 */ /* 0x000fc800078410ff */
[----:B------:R-:W-:Y:S01]  /*1a00*/  @!P1 LEA.HI.X R7, R5, c[0x0][0x2a4], R7, 0x2, P2 ;  /* 0x0000a90005079a11 */ /* 0x000fe200010f1407 */
[----:B------:R-:W-:Y:S06]  /*1a10*/  BAR.SYNC.DEFER_BLOCKING 0x0 ;  /* 0x0000000000007b1d */ /* 0x000fec0000010000 */
[----:B------:R-:W4:Y:S01]  /*1a20*/  @!P1 LDG.E R223, [R6.64] ;  /* 0x0000000606df9981 */ /* 0x000f22000c1e1900 */
[----:B------:R-:W-:Y:S01]  /*1a30*/  IMAD.MOV R0, RZ, RZ, -R0 ;  /* 0x000000ffff007224 */ /* 0x000fe200078e0a00 */
[----:B------:R-:W-:Y:S01]  /*1a40*/  ISETP.GE.AND P6, PT, R226, c[0x0][0x1d4], PT ;  /* 0x00007500e2007a0c */ /* 0x000fe20003fc6270 */
[----:B---3--:R-:W-:Y:S01]  /*1a50*/  IMAD.WIDE.U32 R10, R29, c[0x0][0x1e8], RZ ;  /* 0x00007a001d0a7a25 */ /* 0x008fe200078e00ff */
[----:B------:R-:W-:Y:S01]  /*1a60*/  ISETP.GE.AND P5, PT, R52, c[0x0][0x1d4], PT ;  /* 0x0000750034007a0c */ /* 0x000fe20003fa6270 */
[----:B------:R-:W-:Y:S01]  /*1a70*/  BSSY B0, `(.L_x_288) ;  /* 0x00000ac000007945 */ /* 0x000fe20003800000 */
[----:B------:R-:W-:Y:S01]  /*1a80*/  ISETP.GE.AND P4, PT, R51, c[0x0][0x1d4], PT ;  /* 0x0000750033007a0c */ /* 0x000fe20003f86270 */
[----:B------:R-:W-:Y:S01]  /*1a90*/  IMAD R225, R0, c[0x0][0x2b8], R8 ;  /* 0x0000ae0000e17a24 */ /* 0x000fe200078e0208 */
[----:B------:R-:W-:Y:S01]  /*1aa0*/  ISETP.GE.AND P3, PT, R226, c[0x0][0x1d4], PT ;  /* 0x00007500e2007a0c */ /* 0x000fe20003f66270 */
[----:B------:R-:W-:Y:S01]  /*1ab0*/  IMAD R40, R224, -0x30, R40 ;  /* 0xffffffd0e0287824 */ /* 0x000fe200078e0228 */
[----:B------:R-:W-:Y:S01]  /*1ac0*/  ISETP.GE.AND P2, PT, R52, c[0x0][0x1d4], PT ;  /* 0x0000750034007a0c */ /* 0x000fe20003f46270 */
[----:B--2---:R-:W-:Y:S01]  /*1ad0*/  IMAD.WIDE.U32 R2, R225, c[0x0][0x1e0], RZ ;  /* 0x00007800e1027a25 */ /* 0x004fe200078e00ff */
[----:B------:R-:W-:-:S02]  /*1ae0*/  SHF.R.S32.HI R12, RZ, 0x1f, R225 ;  /* 0x0000001fff0c7819 */ /* 0x000fc400000114e1 */
[----:B------:R-:W-:Y:S01]  /*1af0*/  ISETP.GE.AND P1, PT, R51, c[0x0][0x1d4], PT ;  /* 0x0000750033007a0c */ /* 0x000fe20003f26270 */
[----:B------:R-:W-:Y:S01]  /*1b00*/  IMAD.IADD R42, R229, 0x1, R40 ;  /* 0x00000001e52a7824 */ /* 0x000fe200078e0228 */
[----:B------:R-:W-:Y:S01]  /*1b10*/  IADD3 R124, R224, -0x1, RZ ;  /* 0xffffffffe07c7810 */ /* 0x000fe20007ffe0ff */
[----:B------:R-:W-:Y:S02]  /*1b20*/  IMAD R0, R12, c[0x0][0x1e0], RZ ;  /* 0x000078000c007a24 */ /* 0x000fe400078e02ff */
[----:B------:R-:W-:-:S04]  /*1b30*/  IMAD.WIDE.U32 R14, R29, c[0x0][0x210], RZ ;  /* 0x000084001d0e7a25 */ /* 0x000fc800078e00ff */
[----:B------:R-:W-:-:S04]  /*1b40*/  IMAD R0, R225, c[0x0][0x1e4], R0 ;  /* 0x00007900e1007a24 */ /* 0x000fc800078e0200 */
[----:B------:R-:W-:Y:S02]  /*1b50*/  IMAD.IADD R3, R3, 0x1, R0 ;  /* 0x0000000103037824 */ /* 0x000fe400078e0200 */
[----:B------:R-:W-:-:S04]  /*1b60*/  IMAD R0, R61, c[0x0][0x1e8], RZ ;  /* 0x00007a003d007a24 */ /* 0x000fc800078e02ff */
[----:B------:R-:W-:-:S04]  /*1b70*/  IMAD R0, R29, c[0x0][0x1ec], R0 ;  /* 0x00007b001d007a24 */ /* 0x000fc800078e0200 */
[----:B------:R-:W-:Y:S01]  /*1b80*/  IMAD.IADD R9, R11, 0x1, R0 ;  /* 0x000000010b097824 */ /* 0x000fe200078e0200 */
[----:B----4-:R-:W-:Y:S01]  /*1b90*/  SHF.R.S32.HI R13, RZ, 0x1f, R223 ;  /* 0x0000001fff0d7819 */ /* 0x010fe200000114df */
[----:B------:R-:W-:-:S04]  /*1ba0*/  IMAD.WIDE.U32 R2, R223, c[0x0][0x1f0], R2 ;  /* 0x00007c00df027a25 */ /* 0x000fc800078e0002 */
[----:B------:R-:W-:Y:S01]  /*1bb0*/  IMAD R5, R13, c[0x0][0x1f0], RZ ;  /* 0x00007c000d057a24 */ /* 0x000fe200078e02ff */
[----:B------:R-:W-:-:S03]  /*1bc0*/  IADD3 R0, P0, R10, R2, RZ ;  /* 0x000000020a007210 */ /* 0x000fc60007f1e0ff */
[----:B------:R-:W-:-:S05]  /*1bd0*/  IMAD R5, R223, c[0x0][0x1f4], R5 ;  /* 0x00007d00df057a24 */ /* 0x000fca00078e0205 */
[----:B------:R-:W-:Y:S02]  /*1be0*/  IADD3.X R2, R9, R3, R5, P0, !PT ;  /* 0x0000000309027210 */ /* 0x000fe400007fe405 */
[----:B------:R-:W-:Y:S02]  /*1bf0*/  LEA R6, P0, R0, c[0x0][0x1c8], 0x1 ;  /* 0x0000720000067a11 */ /* 0x000fe400078008ff */
[----:B------:R-:W-:Y:S02]  /*1c00*/  IMNMX R5, R42, 0x30, PT ;  /* 0x000000302a057817 */ /* 0x000fe40003800200 */
[----:B------:R-:W-:Y:S02]  /*1c10*/  LEA.HI.X R0, R0, c[0x0][0x1cc], R2, 0x1, P0 ;  /* 0x0000730000007a11 */ /* 0x000fe400000f0c02 */
[----:B------:R-:W-:Y:S01]  /*1c20*/  SHFL.IDX PT, R2, R6, RZ, 0x1c1f ;  /* 0x001c1fff06027589 */ /* 0x000fe200000e0000 */
[----:B------:R-:W-:-:S03]  /*1c30*/  IMAD.IADD R5, R5, 0x1, -R22 ;  /* 0x0000000105057824 */ /* 0x000fc600078e0a16 */
[----:B------:R-:W1:Y:S02]  /*1c40*/  SHFL.IDX PT, R3, R0, RZ, 0x1c1f ;  /* 0x001c1fff00037589 */ /* 0x000e6400000e0000 */
[----:B------:R-:W-:Y:S02]  /*1c50*/  ISETP.GE.AND P0, PT, R5, 0x1, PT ;  /* 0x000000010500780c */ /* 0x000fe40003f06270 */
[----:B------:R-:W-:Y:S04]  /*1c60*/  SHFL.IDX PT, R6, R6, 0x1, 0x1c1f ;  /* 0x003c1f0006067f89 */ /* 0x000fe800000e0000 */
[----:B------:R2:W3:Y:S07]  /*1c70*/  SHFL.IDX PT, R7, R0, 0x1, 0x1c1f ;  /* 0x003c1f0000077f89 */ /* 0x0004ee00000e0000 */
[----:B-1----:R-:W-:-:S04]  /*1c80*/  @P0 IMAD.WIDE R10, R226, 0x2, R2 ;  /* 0x00000002e20a0825 */ /* 0x002fc800078e0202 */
[--C-:B------:R-:W-:Y:S01]  /*1c90*/  @P0 IMAD.WIDE R8, R50, 0x2, R2.reuse ;  /* 0x0000000232080825 */ /* 0x100fe200078e0202 */
[----:B------:R3:W-:Y:S03]  /*1ca0*/  @P0 LDGSTS.E.BYPASS.LTC128B.128 [R222+0x3c80], [R10.64], !P6 ;  /* 0x03c800000ade0fae */ /* 0x0007e6000f101d46 */
[----:B------:R-:W-:Y:S01]  /*1cb0*/  @P0 IMAD.WIDE R2, R49, 0x2, R2 ;  /* 0x0000000231020825 */ /* 0x000fe200078e0202 */
[----:B------:R1:W-:Y:S03]  /*1cc0*/  @P0 LDGSTS.E.BYPASS.LTC128B.128 [R222+0x4880], [R8.64], !P5 ;  /* 0x0488000008de0fae */ /* 0x0003e6000e901d46 */
[----:B--2---:R-:W-:Y:S01]  /*1cd0*/  IMAD R0, R12, c[0x0][0x208], RZ ;  /* 0x000082000c007a24 */ /* 0x004fe200078e02ff */
[----:B------:R2:W-:Y:S01]  /*1ce0*/  @P0 LDGSTS.E.BYPASS.LTC128B.128 [R222+0x5480], [R2.64], !P4 ;  /* 0x0548000002de0fae */ /* 0x0005e2000e101d46 */
[----:B------:R-:W-:Y:S01]  /*1cf0*/  ISETP.GT.AND P0, PT, R5, 0x20, PT ;  /* 0x000000200500780c */ /* 0x000fe20003f04270 */
[----:B------:R-:W-:-:S02]  /*1d00*/  IMAD R5, R13, c[0x0][0x218], RZ ;  /* 0x000086000d057a24 */ /* 0x000fc400078e02ff */
[----:B------:R-:W-:Y:S02]  /*1d10*/  IMAD R0, R225, c[0x0][0x20c], R0 ;  /* 0x00008300e1007a24 */ /* 0x000fe400078e0200 */
[----:B------:R-:W-:-:S08]  /*1d20*/  IMAD R5, R223, c[0x0][0x21c], R5 ;  /* 0x00008700df057a24 */ /* 0x000fd000078e0205 */
[----:B---3--:R-:W-:-:S04]  /*1d30*/  @P0 IMAD.WIDE R10, R226, 0x2, R6 ;  /* 0x00000002e20a0825 */ /* 0x008fc800078e0206 */
[--C-:B-1----:R-:W-:Y:S01]  /*1d40*/  @P0 IMAD.WIDE R8, R50, 0x2, R6.reuse ;  /* 0x0000000232080825 */ /* 0x102fe200078e0206 */
[----:B------:R1:W-:Y:S03]  /*1d50*/  @P0 LDGSTS.E.BYPASS.LTC128B.128 [R222+0x4480], [R10.64], !P6 ;  /* 0x044800000ade0fae */ /* 0x0003e6000f101d46 */
[----:B------:R-:W-:Y:S01]  /*1d60*/  @P0 IMAD.WIDE R6, R49, 0x2, R6 ;  /* 0x0000000231060825 */ /* 0x000fe200078e0206 */
[----:B------:R3:W-:Y:S03]  /*1d70*/  @P0 LDGSTS.E.BYPASS.LTC128B.128 [R222+0x5080], [R8.64], !P5 ;  /* 0x0508000008de0fae */ /* 0x0007e6000e901d46 */
[----:B--2---:R-:W-:Y:S01]  /*1d80*/  IMAD.WIDE.U32 R2, R225, c[0x0][0x208], RZ ;  /* 0x00008200e1027a25 */ /* 0x004fe200078e00ff */
[----:B------:R2:W-:Y:S01]  /*1d90*/  @P0 LDGSTS.E.BYPASS.LTC128B.128 [R222+0x5c80], [R6.64], !P4 ;  /* 0x05c8000006de0fae */ /* 0x0005e2000e101d46 */
[----:B------:R-:W-:-:S02]  /*1da0*/  ISETP.GT.AND P4, PT, R31, 0x2f, PT ;  /* 0x0000002f1f00780c */ /* 0x000fc40003f84270 */
[----:B------:R-:W-:Y:S01]  /*1db0*/  IMAD.IADD R3, R3, 0x1, R0 ;  /* 0x0000000103037824 */ /* 0x000fe200078e0200 */
[----:B------:R-:W0:Y:S01]  /*1dc0*/  LDGDEPBAR ;  /* 0x00000000000079af */ /* 0x000e220000000000 */
[----:B------:R-:W-:Y:S02]  /*1dd0*/  IMAD R0, R61, c[0x0][0x210], RZ ;  /* 0x000084003d007a24 */ /* 0x000fe400078e02ff */
[----:B------:R-:W-:-:S04]  /*1de0*/  IMAD.WIDE.U32 R2, R223, c[0x0][0x218], R2 ;  /* 0x00008600df027a25 */ /* 0x000fc800078e0002 */
[----:B------:R-:W-:Y:S01]  /*1df0*/  IMAD R0, R29, c[0x0][0x214], R0 ;  /* 0x000085001d007a24 */ /* 0x000fe200078e0200 */
[----:B------:R-:W-:-:S03]  /*1e00*/  IADD3 R2, P0, R14, R2, RZ ;  /* 0x000000020e027210 */ /* 0x000fc60007f1e0ff */
[----:B-1----:R-:W-:Y:S01]  /*1e10*/  IMAD.IADD R11, R15, 0x1, R0 ;  /* 0x000000010f0b7824 */ /* 0x002fe200078e0200 */
[----:B------:R-:W-:Y:S02]  /*1e20*/  SHF.R.S32.HI R10, RZ, 0x4, R20 ;  /* 0x00000004ff0a7819 */ /* 0x000fe40000011414 */
[----:B---3--:R-:W-:Y:S02]  /*1e30*/  LOP3.LUT R8, R17, 0x7fffffe, RZ, 0xc0, !PT ;  /* 0x07fffffe11087812 */ /* 0x008fe400078ec0ff */
[----:B------:R-:W-:Y:S02]  /*1e40*/  IADD3.X R3, R11, R3, R5, P0, !PT ;  /* 0x000000030b037210 */ /* 0x000fe400007fe405 */
[----:B--2---:R-:W-:Y:S01]  /*1e50*/  LOP3.LUT R7, R21, 0xfffffff8, RZ, 0xc0, !PT ;  /* 0xfffffff815077812 */ /* 0x004fe200078ec0ff */
[----:B------:R-:W-:Y:S01]  /*1e60*/  IMAD.IADD R29, R16, 0x1, -R8 ;  /* 0x00000001101d7824 */ /* 0x000fe200078e0a08 */
[----:B------:R-:W-:Y:S01]  /*1e70*/  LEA.HI R6, R20, R10, RZ, 0x1 ;  /* 0x0000000a14067211 */ /* 0x000fe200078f08ff */
[----:B------:R-:W-:-:S04]  /*1e80*/  DEPBAR.LE SB0, 0x1 ;  /* 0x000080400000791a */ /* 0x000fc80000000000 */
[----:B------:R-:W-:Y:S01]  /*1e90*/  IMAD.IADD R7, R48, 0x1, -R7 ;  /* 0x0000000130077824 */ /* 0x000fe200078e0a07 */
[----:B------:R-:W-:Y:S01]  /*1ea0*/  LEA R30, P0, R2, c[0x0][0x1f8], 0x1 ;  /* 0x00007e00021e7a11 */ /* 0x000fe200078008ff */
[----:B------:R-:W-:-:S04]  /*1eb0*/  DEPBAR.LE SB0, 0x0 ;  /* 0x000080000000791a */ /* 0x000fc80000000000 */
[C---:B------:R-:W-:Y:S01]  /*1ec0*/  LEA.HI R0, R7.reuse, R7, RZ, 0x1 ;  /* 0x0000000707007211 */ /* 0x040fe200078f08ff */
[----:B------:R-:W-:Y:S01]  /*1ed0*/  SHFL.IDX PT, R24, R30, RZ, 0x1c1f ;  /* 0x001c1fff1e187589 */ /* 0x000fe200000e0000 */
[----:B------:R-:W-:Y:S02]  /*1ee0*/  SHF.R.S32.HI R9, RZ, 0x1f, R16 ;  /* 0x0000001fff097819 */ /* 0x000fe40000011410 */
[----:B------:R-:W-:Y:S02]  /*1ef0*/  LOP3.LUT R5, R0, 0x3fffffe, RZ, 0xc0, !PT ;  /* 0x03fffffe00057812 */ /* 0x000fe400078ec0ff */
[----:B------:R-:W-:Y:S02]  /*1f00*/  SHF.R.S32.HI R0, RZ, 0x1, R0 ;  /* 0x00000001ff007819 */ /* 0x000fe40000011400 */
[----:B------:R-:W-:Y:S01]  /*1f10*/  LOP3.LUT R6, R6, 0xfffffffe, RZ, 0xc0, !PT ;  /* 0xfffffffe06067812 */ /* 0x000fe200078ec0ff */
[----:B------:R-:W-:Y:S01]  /*1f20*/  IMAD.IADD R5, R7, 0x1, -R5 ;  /* 0x0000000107057824 */ /* 0x000fe200078e0a05 */
[----:B------:R-:W-:Y:S01]  /*1f30*/  LEA.HI.X R28, R2, c[0x0][0x1fc], R3, 0x1, P0 ;  /* 0x00007f00021c7a11 */ /* 0x000fe200000f0c03 */
[----:B------:R-:W-:Y:S01]  /*1f40*/  IMAD.SHL.U32 R2, R0, 0x40, RZ ;  /* 0x0000004000027824 */ /* 0x000fe200078e00ff */
[----:B------:R-:W-:Y:S01]  /*1f50*/  LEA.HI R9, R9, R16, RZ, 0x3 ;  /* 0x0000001009097211 */ /* 0x000fe200078f18ff */
[----:B------:R-:W-:Y:S01]  /*1f60*/  IMAD.SHL.U32 R3, R18, 0x40, RZ ;  /* 0x0000004012037824 */ /* 0x000fe200078e00ff */
[----:B------:R-:W-:Y:S01]  /*1f70*/  IADD3 R8, R10, -R6, RZ ;  /* 0x800000060a087210 */ /* 0x000fe20007ffe0ff */
[----:B------:R-:W-:Y:S01]  /*1f80*/  IMAD.SHL.U32 R10, R19, 0x8, RZ ;  /* 0x00000008130a7824 */ /* 0x000fe200078e00ff */
[----:B------:R-:W-:Y:S01]  /*1f90*/  BAR.SYNC.DEFER_BLOCKING 0x0 ;  /* 0x0000000000007b1d */ /* 0x000fe20000010000 */
[----:B------:R-:W-:Y:S01]  /*1fa0*/  LOP3.LUT P0, RZ, R0, 0x2, RZ, 0xc0, !PT ;  /* 0x0000000200ff7812 */ /* 0x000fe2000780c0ff */
[----:B------:R-:W-:Y:S01]  /*1fb0*/  IMAD.SHL.U32 R6, R9, 0x20, RZ ;  /* 0x0000002009067824 */ /* 0x000fe200078e00ff */
[----:B------:R-:W-:Y:S01]  /*1fc0*/  LOP3.LUT R0, R2, 0xc0, RZ, 0xc0, !PT ;  /* 0x000000c002007812 */ /* 0x000fe200078ec0ff */
[C---:B------:R-:W-:Y:S01]  /*1fd0*/  IMAD R7, R8.reuse, 0x8, R5 ;  /* 0x0000000808077824 */ /* 0x040fe200078e0205 */
[----:B------:R-:W-:Y:S01]  /*1fe0*/  LOP3.LUT R2, R3, 0xc0, RZ, 0xc0, !PT ;  /* 0x000000c003027812 */ /* 0x000fe200078ec0ff */
[----:B------:R-:W-:Y:S01]  /*1ff0*/  IMAD.SHL.U32 R5, R8, 0x8, RZ ;  /* 0x0000000808057824 */ /* 0x000fe200078e00ff */
[----:B------:R-:W-:Y:S01]  /*2000*/  LOP3.LUT R3, R0, 0x8, R10, 0xf8, !PT ;  /* 0x0000000800037812 */ /* 0x000fe200078ef80a */
[----:B------:R-:W1:Y:S01]  /*2010*/  SHFL.IDX PT, R25, R28, RZ, 0x1c1f ;  /* 0x001c1fff1c197589 */ /* 0x000e6200000e0000 */
[----:B------:R-:W-:-:S02]  /*2020*/  SHF.R.U32.HI R0, RZ, 0x3, R0 ;  /* 0x00000003ff007819 */ /* 0x000fc40000011600 */
[----:B------:R-:W-:Y:S02]  /*2030*/  LOP3.LUT R27, R6, 0xffffff00, RZ, 0xc0, !PT ;  /* 0xffffff00061b7812 */ /* 0x000fe400078ec0ff */
[----:B------:R-:W-:Y:S02]  /*2040*/  LOP3.LUT R0, R3, R0, RZ, 0x3c, !PT ;  /* 0x0000000003007212 */ /* 0x000fe400078e3cff */
[----:B------:R-:W-:Y:S02]  /*2050*/  LOP3.LUT R5, R2, 0x8, R5, 0xf8, !PT ;  /* 0x0000000802057812 */ /* 0x000fe400078ef805 */
[----:B------:R-:W-:Y:S01]  /*2060*/  SHF.R.U32.HI R3, RZ, 0x3, R2 ;  /* 0x00000003ff037819 */ /* 0x000fe20000011602 */
[----:B------:R-:W-:Y:S02]  /*2070*/  IMAD R2, R125, 0x200, R27 ;  /* 0x000002007d027824 */ /* 0x000fe400078e021b */
[----:B------:R-:W-:Y:S01]  /*2080*/  IMAD.U32 R0, R7, 0x20, R0 ;  /* 0x0000002007007824 */ /* 0x000fe200078e0000 */
[----:B------:R-:W-:Y:S01]  /*2090*/  LOP3.LUT R3, R5, R3, RZ, 0x3c, !PT ;  /* 0x0000000305037212 */ /* 0x000fe200078e3cff */
[----:B------:R-:W-:Y:S01]  /*20a0*/  IMAD.IADD R5, R42, 0x1, -R22 ;  /* 0x000000012a057824 */ /* 0x000fe200078e0a16 */
[----:B------:R-:W-:Y:S01]  /*20b0*/  LEA R2, R29, R2, 0x5 ;  /* 0x000000021d027211 */ /* 0x000fe200078e28ff */
[----:B------:R-:W-:-:S04]  /*20c0*/  IMAD.SHL.U32 R208, R0, 0x2, RZ ;  /* 0x0000000200d07824 */ /* 0x000fc800078e00ff */
[----:B------:R-:W-:Y:S01]  /*20d0*/  IMAD.IADD R0, R3, 0x1, R2 ;  /* 0x0000000103007824 */ /* 0x000fe200078e0202 */
[C---:B------:R-:W-:Y:S01]  /*20e0*/  IADD3 R2, R208.reuse, 0x3c80, RZ ;  /* 0x00003c80d0027810 */ /* 0x040fe20007ffe0ff */
[----:B------:R2:W3:Y:S01]  /*20f0*/  LDSM.16.M88.4 R44, [R208+0x3c80] ;  /* 0x003c8000d02c783b */ /* 0x0004e20000000200 */
[----:B------:R-:W-:Y:S01]  /*2100*/  IADD3 R213, R208, 0x3ca0, RZ ;  /* 0x00003ca0d0d57810 */ /* 0x000fe20007ffe0ff */
[----:B------:R-:W-:Y:S01]  /*2110*/  IMAD.SHL.U32 R211, R0, 0x2, RZ ;  /* 0x0000000200d37824 */ /* 0x000fe200078e00ff */
[----:B------:R-:W-:Y:S01]  /*2120*/  @P0 IADD3 R213, R2, -0x20, RZ ;  /* 0xffffffe002d50810 */ /* 0x000fe20007ffe0ff */
[----:B-1----:R-:W-:Y:S01]  /*2130*/  IMAD.WIDE R6, R226, 0x2, R24 ;  /* 0x00000002e2067825 */ /* 0x002fe200078e0218 */
[----:B------:R-:W-:Y:S01]  /*2140*/  ISETP.LT.OR P0, PT, R5, 0x1, P3 ;  /* 0x000000010500780c */ /* 0x000fe20001f01670 */
[----:B------:R2:W1:Y:S01]  /*2150*/  LDSM.16.M88.4 R36, [R208+0x4080] ;  /* 0x00408000d024783b */ /* 0x0004620000000200 */
[----:B------:R-:W-:Y:S01]  /*2160*/  SHF.R.S32.HI R2, RZ, 0x1f, R49 ;  /* 0x0000001fff027819 */ /* 0x000fe20000011431 */
[----:B------:R-:W-:Y:S01]  /*2170*/  IMAD R212, R4, 0x2, R211 ;  /* 0x0000000204d47824 */ /* 0x000fe200078e02d3 */
[----:B------:R-:W-:Y:S01]  /*2180*/  IADD3 R221, R213, 0x400, RZ ;  /* 0x00000400d5dd7810 */ /* 0x000fe20007ffe0ff */
[----:B------:R2:W4:Y:S01]  /*2190*/  LDSM.16.M88.4 R16, [R211+0x6080] ;  /* 0x00608000d310783b */ /* 0x0005220000000200 */
[----:B------:R-:W-:Y:S01]  /*21a0*/  IMAD R0, R29, 0x20, R27 ;  /* 0x000000201d007824 */ /* 0x000fe200078e021b */
[----:B------:R-:W-:-:S02]  /*21b0*/  IADD3 R220, R213, 0x800, RZ ;  /* 0x00000800d5dc7810 */ /* 0x000fc40007ffe0ff */
[----:B------:R2:W1:Y:S01]  /*21c0*/  LDSM.16.M88.4 R12, [R211+0x7080] ;  /* 0x00708000d30c783b */ /* 0x0004620000000200 */
[----:B------:R-:W-:Y:S01]  /*21d0*/  IMAD.IADD R0, R3, 0x1, R0 ;  /* 0x0000000103007824 */ /* 0x000fe200078e0200 */
[----:B------:R-:W-:Y:S02]  /*21e0*/  SHF.R.S32.HI R3, RZ, 0x1f, R50 ;  /* 0x0000001fff037819 */ /* 0x000fe40000011432 */
[----:B------:R2:W1:Y:S04]  /*21f0*/  LDSM.16.M88.4 R32, [R208+0x4480] ;  /* 0x00448000d020783b */ /* 0x0004680000000200 */
        /* <DEDUP_REMOVED lines=12> */
[----:B--2---:R-:W-:-:S05]  /*22c0*/  IMAD.WIDE R6, R50, 0x2, R24 ;  /* 0x0000000232067825 */ /* 0x004fca00078e0218 */
[----:B------:R2:W-:Y:S01]  /*22d0*/  LDGSTS.E.BYPASS.LTC128B.128 [R222+0x2480], [R6.64], !P0 ;  /* 0x0248000006de7fae */ /* 0x0005e2000c101d46 */
[----:B------:R-:W-:Y:S01]  /*22e0*/  ISETP.LT.OR P0, PT, R5, 0x1, P1 ;  /* 0x000000010500780c */ /* 0x000fe20000f01670 */
[----:B--2---:R-:W-:-:S12]  /*22f0*/  IMAD.WIDE R6, R49, 0x2, R24 ;  /* 0x0000000231067825 */ /* 0x004fd800078e0218 */
[----:B------:R2:W-:Y:S01]  /*2300*/  LDGSTS.E.BYPASS.LTC128B.128 [R222+0x3080], [R6.64], !P0 ;  /* 0x0308000006de7fae */ /* 0x0005e2000c101d46 */
[----:B------:R-:W-:Y:S02]  /*2310*/  ISETP.GT.AND P0, PT, R48, 0x3f, PT ;  /* 0x0000003f3000780c */ /* 0x000fe40003f04270 */
[----:B--2---:R-:W-:-:S11]  /*2320*/  SHF.R.S32.HI R6, RZ, 0x1f, R226 ;  /* 0x0000001fff067819 */ /* 0x004fd600000114e2 */
[----:B------:R-:W-:Y:S05]  /*2330*/  @P0 BRA `(.L_x_289) ;  /* 0x000001f000000947 */ /* 0x000fea0003800000 */
[----:B-1-34-:R-:W-:Y:S05]  /*2340*/  BRA.DIV ~URZ, `(.L_x_290) ;  /* 0x000132327f007947 */ /* 0x01afea000b800000 */
[----:B------:R1:W2:Y:S04]  /*2350*/  SHFL.IDX PT, R6, R28, 0x1, 0x1c1f ;  /* 0x003c1f001c067f89 */ /* 0x0002a800000e0000 */
[----:B------:R1:W3:Y:S02]  /*2360*/  SHFL.IDX PT, R2, R30, 0x1, 0x1c1f ;  /* 0x003c1f001e027f89 */ /* 0x0002e400000e0000 */
.L_x_384:
[----:B------:R-:W4:Y:S04]  /*2370*/  LDL R31, [R1+0x40] ;  /* 0x00004000011f7983 */ /* 0x000f280000100800 */
[----:B------:R-:W5:Y:S01]  /*2380*/  LDL R29, [R1+0x3c] ;  /* 0x00003c00011d7983 */ /* 0x000f620000100800 */
[C---:B------:R-:W-:Y:S02]  /*2390*/  IADD3 R3, R226.reuse, 0x20, RZ ;  /* 0x00000020e2037810 */ /* 0x040fe40007ffe0ff */
[----:B-1----:R-:W-:-:S02]  /*23a0*/  IADD3 R30, R226, 0x20, RZ ;  /* 0x00000020e21e7810 */ /* 0x002fc40007ffe0ff */
[----:B------:R-:W-:Y:S02]  /*23b0*/  SHF.R.S32.HI R3, RZ, 0x1f, R3 ;  /* 0x0000001fff037819 */ /* 0x000fe40000011403 */
[C---:B------:R-:W-:Y:S02]  /*23c0*/  IADD3 R7, R226.reuse, 0x40, RZ ;  /* 0x00000040e2077810 */ /* 0x040fe40007ffe0ff */
[----:B------:R-:W-:Y:S02]  /*23d0*/  LEA.HI R3, R3, R30, RZ, 0x3 ;  /* 0x0000001e03037211 */ /* 0x000fe400078f18ff */
[C---:B------:R-:W-:Y:S02]  /*23e0*/  IADD3 R28, R226.reuse, 0x40, RZ ;  /* 0x00000040e21c7810 */ /* 0x040fe40007ffe0ff */
[----:B------:R-:W-:Y:S02]  /*23f0*/  SHF.R.S32.HI R7, RZ, 0x1f, R7 ;  /* 0x0000001fff077819 */ /* 0x000fe40000011407 */
[----:B---3--:R-:W-:-:S02]  /*2400*/  LEA R26, P0, R226, R2, 0x1 ;  /* 0x00000002e21a7211 */ /* 0x008fc400078008ff */
[----:B------:R-:W-:Y:S02]  /*2410*/  SHF.R.S32.HI R24, RZ, 0x1f, R226 ;  /* 0x0000001fff187819 */ /* 0x000fe400000114e2 */
[----:B------:R-:W-:Y:S02]  /*2420*/  LOP3.LUT R3, R3, 0xfffffff8, RZ, 0xc0, !PT ;  /* 0xfffffff803037812 */ /* 0x000fe400078ec0ff */
[----:B------:R-:W-:Y:S02]  /*2430*/  LEA.HI R7, R7, R28, RZ, 0x3 ;  /* 0x0000001c07077211 */ /* 0x000fe400078f18ff */
[----:B--2---:R-:W-:Y:S02]  /*2440*/  LEA.HI.X R27, R226, R6, R24, 0x1, P0 ;  /* 0x00000006e21b7211 */ /* 0x004fe400000f0c18 */
[----:B------:R-:W-:Y:S02]  /*2450*/  LEA R24, P0, R3, R2, 0x1 ;  /* 0x0000000203187211 */ /* 0x000fe400078008ff */
[----:B------:R-:W-:-:S02]  /*2460*/  LOP3.LUT R7, R7, 0xfffffff8, RZ, 0xc0, !PT ;  /* 0xfffffff807077812 */ /* 0x000fc400078ec0ff */
        /* <DEDUP_REMOVED lines=12> */
.L_x_289:
[----:B-1-34-:R-:W-:Y:S05]  /*2530*/  BSYNC B0 ;  /* 0x0000000000007941 */ /* 0x01afea0003800000 */
.L_x_288:
        /* <DEDUP_REMOVED lines=19> */
[C---:B------:R-:W-:Y:S01]  /*2670*/  HMMA.16816.F32 R92, R16.reuse, R38, RZ ;  /* 0x00000026105c723c */ /* 0x040fe200000018ff */
[----:B------:R-:W-:Y:S07]  /*2680*/  LDSM.16.M88.4 R36, [R208+0x4880] ;  /* 0x00488000d024783b */ /* 0x000fee0000000200 */
[----:B------:R-:W-:Y:S01]  /*2690*/  HMMA.16816.F32 R100, R16, R34, RZ ;  /* 0x000000221064723c */ /* 0x000fe200000018ff */
[----:B------:R-:W-:Y:S04]  /*26a0*/  LDSM.16.M88.4 R32, [R208+0x4c80] ;  /* 0x004c8000d020783b */ /* 0x000fe80000000200 */
[----:B------:R-:W-:Y:S03]  /*26b0*/  LDSM.16.M88.4 R16, [R208+0x5080] ;  /* 0x00508000d010783b */ /* 0x000fe60000000200 */
[C---:B------:R-:W-:Y:S01]  /*26c0*/  HMMA.16816.F32 R116, R8.reuse, R64, R56 ;  /* 0x000000400874723c */ /* 0x040fe20000001838 */
[----:B------:R-:W-:Y:S07]  /*26d0*/  LDSM.16.M88.4 R56, [R213+0x1000] ;  /* 0x00100000d538783b */ /* 0x000fee0000000200 */
[C---:B------:R-:W-:Y:S08]  /*26e0*/  HMMA.16816.F32 R112, R8.reuse, R76, R48 ;  /* 0x0000004c0870723c */ /* 0x040ff00000001830 */
        /* <DEDUP_REMOVED lines=33> */
[----:B------:R-:W-:Y:S01]  /*2900*/  HMMA.16816.F32 R116, R24, R56, R112 ;  /* 0x000000381874723c */ /* 0x000fe20000001870 */
[----:B--2---:R-:W-:-:S07]  /*2910*/  ISETP.GT.AND P0, PT, R124, R250, PT ;  /* 0x000000fa7c00720c */ /* 0x004fce0003f04270 */
[C---:B----4-:R-:W-:Y:S08]  /*2920*/  HMMA.16816.F32 R72, R24.reuse, R60, R88 ;  /* 0x0000003c1848723c */ /* 0x050ff00000001858 */
[C---:B------:R-:W-:Y:S08]  /*2930*/  HMMA.16816.F32 R68, R24.reuse, R62, R104 ;  /* 0x0000003e1844723c */ /* 0x040ff00000001868 */
[C---:B------:R-:W-:Y:S08]  /*2940*/  HMMA.16816.F32 R112, R24.reuse, R58, R96 ;  /* 0x0000003a1870723c */ /* 0x040ff00000001860 */
[C---:B-----5:R-:W-:Y:S08]  /*2950*/  HMMA.16816.F32 R120, R24.reuse, R64, R108 ;  /* 0x000000401878723c */ /* 0x060ff0000000186c */
[----:B------:R-:W-:Y:S01]  /*2960*/  HMMA.16816.F32 R108, R24, R66, R84 ;  /* 0x00000042186c723c */ /* 0x000fe20000001854 */
[----:B------:R-:W-:Y:S07]  /*2970*/  LDSM.16.M88.4 R24, [R213+0x2000] ;  /* 0x00200000d518783b */ /* 0x000fee0000000200 */
[C---:B------:R-:W-:Y:S08]  /*2980*/  HMMA.16816.F32 R104, R28.reuse, R60, R80 ;  /* 0x0000003c1c68723c */ /* 0x040ff00000001850 */
[C---:B------:R-:W-:Y:S01]  /*2990*/  HMMA.16816.F32 R96, R28.reuse, R56, R36 ;  /* 0x000000381c60723c */ /* 0x040fe20000001824 */
[----:B------:R-:W-:Y:S07]  /*29a0*/  LDSM.16.M88.4 R36, [R213+0x1800] ;  /* 0x00180000d524783b */ /* 0x000fee0000000200 */
[C---:B------:R-:W-:Y:S08]  /*29b0*/  HMMA.16816.F32 R100, R28.reuse, R62, R76 ;  /* 0x0000003e1c64723c */ /* 0x040ff0000000184c */
        /* <DEDUP_REMOVED lines=8> */
[C---:B------:R-:W-:Y:S08]  /*2a40*/  HMMA.16816.F32 R76, R16.reuse, R54, R68 ;  /* 0x00000036104c723c */ /* 0x040ff00000001844 */
[C---:B------:R-:W-:Y:S08]  /*2a50*/  HMMA.16816.F32 R72, R16.reuse, R48, R116 ;  /* 0x000000301048723c */ /* 0x040ff00000001874 */
[C---:B------:R-:W-:Y:S08]  /*2a60*/  HMMA.16816.F32 R68, R16.reuse, R50, R112 ;  /* 0x000000321044723c */ /* 0x040ff00000001870 */
[C---:B------:R-:W-:Y:S08]  /*2a70*/  HMMA.16816.F32 R64, R16.reuse, R44, R120 ;  /* 0x0000002c1040723c */ /* 0x040ff00000001878 */
[----:B------:R-:W-:Y:S08]  /*2a80*/  HMMA.16816.F32 R60, R16, R46, R108 ;  /* 0x0000002e103c723c */ /* 0x000ff0000000186c */
[C---:B---3--:R-:W-:Y:S08]  /*2a90*/  HMMA.16816.F32 R56, R20.reuse, R52, R104 ;  /* 0x000000341438723c */ /* 0x048ff00000001868 */
[C---:B------:R-:W-:Y:S08]  /*2aa0*/  HMMA.16816.F32 R28, R20.reuse, R48, R96 ;  /* 0x00000030141c723c */ /* 0x040ff00000001860 */
[C---:B------:R-:W-:Y:S08]  /*2ab0*/  HMMA.16816.F32 R52, R20.reuse, R54, R100 ;  /* 0x000000361434723c */ /* 0x040ff00000001864 */
[C---:B------:R-:W-:Y:S08]  /*2ac0*/  HMMA.16816.F32 R48, R20.reuse, R50, R92 ;  /* 0x000000321430723c */ /* 0x040ff0000000185c */
[C---:B------:R-:W-:Y:S08]  /*2ad0*/  HMMA.16816.F32 R16, R20.reuse, R44, R88 ;  /* 0x0000002c1410723c */ /* 0x040ff00000001858 */
[----:B------:R-:W-:Y:S08]  /*2ae0*/  HMMA.16816.F32 R20, R20, R46, R84 ;  /* 0x0000002e1414723c */ /* 0x000ff00000001854 */
[C---:B--2---:R-:W-:Y:S08]  /*2af0*/  HMMA.16816.F32 R80, R8.reuse, R36, R80 ;  /* 0x000000240850723c */ /* 0x044ff00000001850 */
[----:B------:R-:W-:Y:S08]  /*2b00*/  HMMA.16816.F32 R76, R8, R38, R76 ;  /* 0x00000026084c723c */ /* 0x000ff0000000184c */
[C---:B----4-:R-:W-:Y:S08]  /*2b10*/  HMMA.16816.F32 R56, R12.reuse, R36, R56 ;  /* 0x000000240c38723c */ /* 0x050ff00000001838 */
[C---:B------:R-:W-:Y:S08]  /*2b20*/  HMMA.16816.F32 R52, R12.reuse, R38, R52 ;  /* 0x000000260c34723c */ /* 0x040ff00000001834 */
[-C--:B------:R-:W-:Y:S08]  /*2b30*/  HMMA.16816.F32 R44, R12, R32.reuse, R28 ;  /* 0x000000200c2c723c */ /* 0x080ff0000000181c */
[C---:B------:R-:W-:Y:S08]  /*2b40*/  HMMA.16816.F32 R72, R8.reuse, R32, R72 ;  /* 0x000000200848723c */ /* 0x040ff00000001848 */
[C---:B------:R-:W-:Y:S08]  /*2b50*/  HMMA.16816.F32 R68, R8.reuse, R34, R68 ;  /* 0x000000220844723c */ /* 0x040ff00000001844 */
[C---:B------:R-:W-:Y:S08]  /*2b60*/  HMMA.16816.F32 R64, R8.reuse, R24, R64 ;  /* 0x000000180840723c */ /* 0x040ff00000001840 */
[----:B------:R-:W-:Y:S08]  /*2b70*/  HMMA.16816.F32 R60, R8, R26, R60 ;  /* 0x0000001a083c723c */ /* 0x000ff0000000183c */
[C---:B------:R-:W-:Y:S08]  /*2b80*/  HMMA.16816.F32 R48, R12.reuse, R34, R48 ;  /* 0x000000220c30723c */ /* 0x040ff00000001830 */
[C---:B------:R-:W-:Y:S08]  /*2b90*/  HMMA.16816.F32 R36, R12.reuse, R24, R16 ;  /* 0x000000180c24723c */ /* 0x040ff00000001810 */
[----:B------:R-:W-:Y:S01]  /*2ba0*/  HMMA.16816.F32 R28, R12, R26, R20 ;  /* 0x0000001a0c1c723c */ /* 0x000fe20000001814 */
[----:B------:R-:W-:Y:S06]  /*2bb0*/  BAR.SYNC.DEFER_BLOCKING 0x0 ;  /* 0x0000000000007b1d */ /* 0x000fec0000010000 */
[----:B------:R-:W-:Y:S05]  /*2bc0*/  @!P0 BRA `(.L_x_291) ;  /* 0x0000065000008947 */ /* 0x000fea0003800000 */
[----:B------:R-:W2:Y:S04]  /*2bd0*/  LDL R3, [R1+0x28] ;  /* 0x0000280001037983 */ /* 0x000ea80000100800 */
[----:B------:R-:W3:Y:S04]  /*2be0*/  LDL.64 R128, [R1+0x30] ;  /* 0x0000300001807983 */ /* 0x000ee80000100a00 */
[----:B------:R-:W4:Y:S04]  /*2bf0*/  LDL R6, [R1+0x40] ;  /* 0x0000400001067983 */ /* 0x000f280000100800 */
[----:B------:R-:W5:Y:S04]  /*2c00*/  LDL R7, [R1+0x38] ;  /* 0x0000380001077983 */ /* 0x000f680000100800 */
[----:B------:R-:W1:Y:S04]  /*2c10*/  S2R R5, SR_TID.X ;  /* 0x0000000000057919 */ /* 0x000e680000002100 */
[----:B------:R-:W5:Y:S01]  /*2c20*/  LDL R127, [R1+0x3c] ;  /* 0x00003c00017f7983 */ /* 0x000f620000100800 */
[----:B-1----:R-:W-:-:S04]  /*2c30*/  SHF.R.S32.HI R2, RZ, 0x1f, R5 ;  /* 0x0000001fff027819 */ /* 0x002fc80000011405 */
[----:B------:R-:W-:Y:S01]  /*2c40*/  LEA.HI R2, R2, R5, RZ, 0x2 ;  /* 0x0000000502027211 */ /* 0x000fe200078f10ff */
[----:B------:R-:W-:-:S03]  /*2c50*/  IMAD.MOV.U32 R5, RZ, RZ, c[0x0][0x2b8] ;  /* 0x0000ae00ff057624 */ /* 0x000fc600078e00ff */
[----:B------:R-:W-:Y:S02]  /*2c60*/  SHF.R.S32.HI R2, RZ, 0x2, R2 ;  /* 0x00000002ff027819 */ /* 0x000fe40000011402 */
[----:B------:R-:W-:-:S03]  /*2c70*/  ISETP.NE.AND P2, PT, R5, 0x1, PT ;  /* 0x000000010500780c */ /* 0x000fc60003f45270 */
[----:B------:R-:W-:-:S05]  /*2c80*/  IMAD R2, R41, 0x20, R2 ;  /* 0x0000002029027824 */ /* 0x000fca00078e0202 */
[C---:B------:R-:W-:Y:S01]  /*2c90*/  ISETP.GT.AND P1, PT, R2.reuse, 0x2f, PT ;  /* 0x0000002f0200780c */ /* 0x040fe20003f24270 */
[----:B------:R-:W-:Y:S01]  /*2ca0*/  IMAD.MOV.U32 R223, RZ, RZ, RZ ;  /* 0x000000ffffdf7224 */ /* 0x000fe200078e00ff */
[----:B--2---:R-:W-:-:S04]  /*2cb0*/  IADD3 R3, R2, R43, R3 ;  /* 0x0000002b02037210 */ /* 0x004fc80007ffe003 */
[----:B------:R-:W-:-:S05]  /*2cc0*/  IADD3 R3, R3, -0x30, RZ ;  /* 0xffffffd003037810 */ /* 0x000fca0007ffe0ff */
[----:B------:R-:W-:-:S04]  /*2cd0*/  @P2 IMAD.HI.U32 R5, R3, c[0x0][0x2bc], RZ ;  /* 0x0000af0003052a27 */ /* 0x000fc800078e00ff */
[----:B------:R-:W-:Y:S01]  /*2ce0*/  IMAD.MOV.U32 R2, RZ, RZ, R3 ;  /* 0x000000ffff027224 */ /* 0x000fe200078e0003 */
[----:B------:R-:W-:-:S04]  /*2cf0*/  @P2 SHF.R.U32.HI R2, RZ, c[0x0][0x2c0], R5 ;  /* 0x0000b000ff022a19 */ /* 0x000fc80000011605 */
[----:B---3--:R-:W-:Y:S01]  /*2d00*/  @!P1 IADD3 R5, P0, R2, R128, RZ ;  /* 0x0000008002059210 */ /* 0x008fe20007f1e0ff */
[----:B----4-:R-:W-:-:S03]  /*2d10*/  IMAD.MOV.U32 R132, RZ, RZ, R6 ;  /* 0x000000ffff847224 */ /* 0x010fc600078e0006 */
[----:B-----5:R-:W-:Y:S02]  /*2d20*/  @!P1 LEA.HI.X.SX32 R7, R2, R7, 0x1, P0 ;  /* 0x0000000702079211 */ /* 0x020fe400000f0eff */
[----:B------:R-:W-:-:S04]  /*2d30*/  @!P1 LEA R6, P0, R5, c[0x0][0x2a0], 0x2 ;  /* 0x0000a80005069a11 */ /* 0x000fc800078010ff */
[----:B------:R-:W-:-:S05]  /*2d40*/  @!P1 LEA.HI.X R7, R5, c[0x0][0x2a4], R7, 0x2, P0 ;  /* 0x0000a90005079a11 */ /* 0x000fca00000f1407 */
[----:B------:R-:W2:Y:S01]  /*2d50*/  @!P1 LDG.E R223, [R6.64] ;  /* 0x0000000606df9981 */ /* 0x000ea2000c1e1900 */
[----:B------:R-:W-:-:S03]  /*2d60*/  IMAD.MOV.U32 R129, RZ, RZ, R127 ;  /* 0x000000ffff817224 */ /* 0x000fc600078e007f */
[----:B------:R-:W1:Y:S01]  /*2d70*/  S2R R127, SR_CTAID.Y ;  /* 0x00000000007f7919 */ /* 0x000e620000002600 */
[----:B------:R-:W-:-:S03]  /*2d80*/  IMAD.MOV R2, RZ, RZ, -R2 ;  /* 0x000000ffff027224 */ /* 0x000fc600078e0a02 */
[----:B------:R-:W3:Y:S01]  /*2d90*/  S2R R128, SR_CTAID.Y ;  /* 0x0000000000807919 */ /* 0x000ee20000002600 */
[----:B------:R-:W-:-:S05]  /*2da0*/  IMAD R225, R2, c[0x0][0x2b8], R3 ;  /* 0x0000ae0002e17a24 */ /* 0x000fca00078e0203 */
[----:B------:R-:W-:-:S05]  /*2db0*/  SHF.R.S32.HI R2, RZ, 0x1f, R225 ;  /* 0x0000001fff027819 */ /* 0x000fca00000114e1 */
[----:B------:R-:W-:Y:S02]  /*2dc0*/  IMAD R5, R2, c[0x0][0x1e0], RZ ;  /* 0x0000780002057a24 */ /* 0x000fe400078e02ff */
[----:B------:R-:W-:-:S04]  /*2dd0*/  IMAD.WIDE.U32 R2, R225, c[0x0][0x1e0], RZ ;  /* 0x00007800e1027a25 */ /* 0x000fc800078e00ff */
[----:B------:R-:W-:Y:S01]  /*2de0*/  IMAD R5, R225, c[0x0][0x1e4], R5 ;  /* 0x00007900e1057a24 */ /* 0x000fe200078e0205 */
[----:B-1----:R-:W-:-:S03]  /*2df0*/  SHF.R.S32.HI R127, RZ, 0x1f, R127 ;  /* 0x0000001fff7f7819 */ /* 0x002fc6000001147f */
[----:B------:R-:W-:Y:S02]  /*2e00*/  IMAD.IADD R3, R3, 0x1, R5 ;  /* 0x0000000103037824 */ /* 0x000fe400078e0205 */
[----:B------:R-:W-:Y:S02]  /*2e10*/  IMAD R127, R127, c[0x0][0x1e8], RZ ;  /* 0x00007a007f7f7a24 */ /* 0x000fe400078e02ff */
[----:B---3--:R-:W-:-:S04]  /*2e20*/  IMAD.WIDE.U32 R130, R128, c[0x0][0x1e8], RZ ;  /* 0x00007a0080827a25 */ /* 0x008fc800078e00ff */
[----:B------:R-:W-:-:S04]  /*2e30*/  IMAD R127, R128, c[0x0][0x1ec], R127 ;  /* 0x00007b00807f7a24 */ /* 0x000fc800078e027f */
[----:B------:R-:W-:Y:S01]  /*2e40*/  IMAD.IADD R127, R131, 0x1, R127 ;  /* 0x00000001837f7824 */ /* 0x000fe200078e027f */
[C---:B------:R-:W-:Y:S02]  /*2e50*/  IADD3 R128, R226.reuse, 0x40, RZ ;  /* 0x00000040e2807810 */ /* 0x040fe40007ffe0ff */
[C---:B------:R-:W-:Y:S01]  /*2e60*/  IADD3 R131, R226.reuse, 0x20, RZ ;  /* 0x00000020e2837810 */ /* 0x040fe20007ffe0ff */
[----:B------:R-:W-:Y:S01]  /*2e70*/  BSSY B0, `(.L_x_292) ;  /* 0x000002a000007945 */ /* 0x000fe20003800000 */
[C---:B------:R-:W-:Y:S02]  /*2e80*/  IADD3 R9, R226.reuse, 0x40, RZ ;  /* 0x00000040e2097810 */ /* 0x040fe40007ffe0ff */
[----:B------:R-:W-:Y:S02]  /*2e90*/  IADD3 R8, R226, 0x20, RZ ;  /* 0x00000020e2087810 */ /* 0x000fe40007ffe0ff */
[----:B------:R-:W-:Y:S02]  /*2ea0*/  ISETP.GE.AND P1, PT, R9, c[0x0][0x1d4], PT ;  /* 0x0000750009007a0c */ /* 0x000fe40003f26270 */
[----:B------:R-:W-:-:S02]  /*2eb0*/  ISETP.GE.AND P2, PT, R8, c[0x0][0x1d4], PT ;  /* 0x0000750008007a0c */ /* 0x000fc40003f46270 */
[----:B------:R-:W-:Y:S02]  /*2ec0*/  ISETP.GE.AND P3, PT, R226, c[0x0][0x1d4], PT ;  /* 0x00007500e2007a0c */ /* 0x000fe40003f66270 */
[----:B------:R-:W-:Y:S02]  /*2ed0*/  SHF.R.S32.HI R133, RZ, 0x1f, R226 ;  /* 0x0000001fff857819 */ /* 0x000fe400000114e2 */
[----:B--2---:R-:W-:Y:S01]  /*2ee0*/  SHF.R.S32.HI R5, RZ, 0x1f, R223 ;  /* 0x0000001fff057819 */ /* 0x004fe200000114df */
[----:B------:R-:W-:-:S04]  /*2ef0*/  IMAD.WIDE.U32 R2, R223, c[0x0][0x1f0], R2 ;  /* 0x00007c00df027a25 */ /* 0x000fc800078e0002 */
[----:B------:R-:W-:Y:S01]  /*2f00*/  IMAD R5, R5, c[0x0][0x1f0], RZ ;  /* 0x00007c0005057a24 */ /* 0x000fe200078e02ff */
[----:B------:R-:W-:-:S03]  /*2f10*/  IADD3 R2, P0, R130, R2, RZ ;  /* 0x0000000282027210 */ /* 0x000fc60007f1e0ff */
[----:B------:R-:W-:-:S05]  /*2f20*/  IMAD R5, R223, c[0x0][0x1f4], R5 ;  /* 0x00007d00df057a24 */ /* 0x000fca00078e0205 */
[----:B------:R-:W-:Y:S02]  /*2f30*/  IADD3.X R3, R127, R3, R5, P0, !PT ;  /* 0x000000037f037210 */ /* 0x000fe400007fe405 */
[----:B------:R-:W1:Y:S01]  /*2f40*/  S2R R127, SR_TID.X ;  /* 0x00000000007f7919 */ /* 0x000e620000002100 */
[----:B------:R-:W-:-:S04]  /*2f50*/  LEA R10, P0, R2, c[0x0][0x1c8], 0x1 ;  /* 0x00007200020a7a11 */ /* 0x000fc800078008ff */
[----:B------:R-:W-:Y:S02]  /*2f60*/  LEA.HI.X R5, R2, c[0x0][0x1cc], R3, 0x1, P0 ;  /* 0x0000730002057a11 */ /* 0x000fe400000f0c03 */
[----:B-1----:R-:W-:-:S04]  /*2f70*/  SHF.R.S32.HI R11, RZ, 0x1f, R127 ;  /* 0x0000001fff0b7819 */ /* 0x002fc8000001147f */
[----:B------:R-:W-:-:S04]  /*2f80*/  LEA.HI R11, R11, R127, RZ, 0x2 ;  /* 0x0000007f0b0b7211 */ /* 0x000fc800078f10ff */
[----:B------:R-:W-:-:S04]  /*2f90*/  SHF.R.S32.HI R11, RZ, 0x2, R11 ;  /* 0x00000002ff0b7819 */ /* 0x000fc8000001140b */
[----:B------:R-:W-:-:S04]  /*2fa0*/  IADD3 R11, -R11, 0x30, RZ ;  /* 0x000000300b0b7810 */ /* 0x000fc80007ffe1ff */
[----:B------:R-:W-:Y:S02]  /*2fb0*/  ISETP.GE.AND P0, PT, R11, 0x1, PT ;  /* 0x000000010b00780c */ /* 0x000fe40003f06270 */
[C---:B------:R-:W-:Y:S02]  /*2fc0*/  IADD3 R127, R226.reuse, 0x40, RZ ;  /* 0x00000040e27f7810 */ /* 0x040fe40007ffe0ff */
[----:B------:R-:W-:Y:S02]  /*2fd0*/  IADD3 R130, R226, 0x20, RZ ;  /* 0x00000020e2827810 */ /* 0x000fe40007ffe0ff */
[----:B------:R-:W-:Y:S02]  /*2fe0*/  SHF.R.S32.HI R127, RZ, 0x1f, R127 ;  /* 0x0000001fff7f7819 */ /* 0x000fe4000001147f */
[----:B------:R-:W-:Y:S01]  /*2ff0*/  SHF.R.S32.HI R130, RZ, 0x1f, R130 ;  /* 0x0000001fff827819 */ /* 0x000fe20000011482 */
[----:B------:R1:W2:Y:S01]  /*3000*/  SHFL.IDX PT, R2, R10, RZ, 0x1c1f ;  /* 0x001c1fff0a027589 */ /* 0x0002a200000e0000 */
[----:B------:R-:W-:-:S02]  /*3010*/  LEA.HI R127, R127, R128, RZ, 0x3 ;  /* 0x000000807f7f7211 */ /* 0x000fc400078f18ff */
[----:B------:R-:W-:Y:S01]  /*3020*/  LEA.HI R130, R130, R131, RZ, 0x3 ;  /* 0x0000008382827211 */ /* 0x000fe200078f18ff */
[----:B------:R1:W3:Y:S01]  /*3030*/  SHFL.IDX PT, R3, R5, RZ, 0x1c1f ;  /* 0x001c1fff05037589 */ /* 0x0002e200000e0000 */
[----:B------:R-:W-:Y:S02]  /*3040*/  LOP3.LUT R127, R127, 0xfffffff8, RZ, 0xc0, !PT ;  /* 0xfffffff87f7f7812 */ /* 0x000fe400078ec0ff */
[----:B------:R-:W-:Y:S01]  /*3050*/  LOP3.LUT R130, R130, 0xfffffff8, RZ, 0xc0, !PT ;  /* 0xfffffff882827812 */ /* 0x000fe200078ec0ff */
[----:B------:R-:W-:Y:S05]  /*3060*/  @!P0 BRA `(.L_x_293) ;  /* 0x000000a000008947 */ /* 0x000fea0003800000 */
[----:B--2---:R-:W-:-:S04]  /*3070*/  LEA R8, P0, R226, R2, 0x1 ;  /* 0x00000002e2087211 */ /* 0x004fc800078008ff */
[----:B---3--:R-:W-:Y:S02]  /*3080*/  LEA.HI.X R9, R226, R3, R133, 0x1, P0 ;  /* 0x00000003e2097211 */ /* 0x008fe400000f0c85 */
[----:B------:R-:W-:-:S03]  /*3090*/  LEA R6, P0, R130, R2, 0x1 ;  /* 0x0000000282067211 */ /* 0x000fc600078008ff */
[----:B------:R-:W-:Y:S01]  /*30a0*/  @!PT LDS RZ, [RZ] ;  /* 0x00000000fffff984 */ /* 0x000fe20000000800 */
[----:B------:R2:W-:Y:S01]  /*30b0*/  LDGSTS.E.BYPASS.LTC128B.128 [R222+0x3c80], [R8.64], !P3 ;  /* 0x03c8000008de7fae */ /* 0x0005e2000d901d46 */
[----:B------:R-:W-:Y:S02]  /*30c0*/  LEA.HI.X R7, R130, R3, R132, 0x1, P0 ;  /* 0x0000000382077211 */ /* 0x000fe400000f0c84 */
[----:B------:R-:W-:-:S03]  /*30d0*/  LEA R2, P0, R127, R2, 0x1 ;  /* 0x000000027f027211 */ /* 0x000fc600078008ff */
[----:B------:R2:W-:Y:S01]  /*30e0*/  LDGSTS.E.BYPASS.LTC128B.128 [R222+0x4880], [R6.64], !P2 ;  /* 0x0488000006de7fae */ /* 0x0005e2000d101d46 */
[----:B------:R-:W-:-:S05]  /*30f0*/  LEA.HI.X R3, R127, R3, R129, 0x1, P0 ;  /* 0x000000037f037211 */ /* 0x000fca00000f0c81 */
[----:B------:R2:W-:Y:S04]  /*3100*/  LDGSTS.E.BYPASS.LTC128B.128 [R222+0x5480], [R2.64], !P1 ;  /* 0x0548000002de7fae */ /* 0x0005e8000c901d46 */
.L_x_293:
[----:B------:R-:W-:Y:S05]  /*3110*/  BSYNC B0 ;  /* 0x0000000000007941 */ /* 0x000fea0003800000 */
.L_x_292:
[----:B------:R-:W-:Y:S01]  /*3120*/  ISETP.GE.AND P0, PT, R11, 0x21, PT ;  /* 0x000000210b00780c */ /* 0x000fe20003f06270 */
[----:B--23--:R2:W3:Y:S01]  /*3130*/  SHFL.IDX PT, R3, R5, 0x1, 0x1c1f ;  /* 0x003c1f0005037f89 */ /* 0x00c4e200000e0000 */
[----:B------:R-:W-:Y:S03]  /*3140*/  BSSY B0, `(.L_x_291) ;  /* 0x000000d000007945 */ /* 0x000fe60003800000 */
[----:B------:R2:W4:Y:S08]  /*3150*/  SHFL.IDX PT, R2, R10, 0x1, 0x1c1f ;  /* 0x003c1f000a027f89 */ /* 0x00053000000e0000 */
[----:B------:R-:W-:Y:S05]  /*3160*/  @!P0 BRA `(.L_x_294) ;  /* 0x000000a000008947 */ /* 0x000fea0003800000 */
[----:B----4-:R-:W-:-:S04]  /*3170*/  LEA R8, P0, R226, R2, 0x1 ;  /* 0x00000002e2087211 */ /* 0x010fc800078008ff */
        /* <DEDUP_REMOVED lines=9> */
.L_x_294:
[----:B------:R-:W-:Y:S05]  /*3210*/  BSYNC B0 ;  /* 0x0000000000007941 */ /* 0x000fea0003800000 */
.L_x_291:
[----:B---3--:R-:W3:Y:S01]  /*3220*/  S2R R6, SR_TID.X ;  /* 0x0000000000067919 */ /* 0x008ee20000002100 */
[----:B----4-:R-:W-:Y:S01]  /*3230*/  FMUL.FTZ R2, R48, c[0x0][0x320] ;  /* 0x0000c80030027a20 */ /* 0x010fe20000410000 */
[----:B-12---:R-:W-:Y:S01]  /*3240*/  SHF.R.S32.HI R5, RZ, 0x1f, R125 ;  /* 0x0000001fff057819 */ /* 0x006fe2000001147d */
[----:B------:R-:W-:Y:S01]  /*3250*/  FMUL.FTZ R3, R52, c[0x0][0x320] ;  /* 0x0000c80034037a20 */ /* 0x000fe20000410000 */
[----:B------:R-:W-:Y:S01]  /*3260*/  MOV R252, c[0x0][0x2c4] ;  /* 0x0000b10000fc7a02 */ /* 0x000fe20000000f00 */
[----:B------:R1:W2:Y:S01]  /*3270*/  MUFU.TANH R23, R2 ;  /* 0x0000000200177308 */ /* 0x0002a20000002400 */
[----:B------:R-:W-:Y:S01]  /*3280*/  LEA.HI R5, R5, R125, RZ, 0x2 ;  /* 0x0000007d05057211 */ /* 0x000fe200078f10ff */
[----:B------:R-:W-:Y:S01]  /*3290*/  IMAD.MOV.U32 R251, RZ, RZ, c[0x0][0x32c] ;  /* 0x0000cb00fffb7624 */ /* 0x000fe200078e00ff */
[----:B------:R-:W-:Y:S01]  /*32a0*/  ISETP.NE.AND P0, PT, R252, 0x1, PT ;  /* 0x00000001fc00780c */ /* 0x000fe20003f05270 */
[----:B------:R-:W-:Y:S01]  /*32b0*/  ULDC UR4, c[0x0][0x324] ;  /* 0x0000c90000047ab9 */ /* 0x000fe20000000800 */
[----:B------:R-:W0:Y:S01]  /*32c0*/  LDGDEPBAR ;  /* 0x00000000000079af */ /* 0x000e220000000000 */
[----:B------:R-:W-:-:S02]  /*32d0*/  ULOP3.LUT UR4, URZ, UR4, URZ, 0x33, !UPT ;  /* 0x000000043f047292 */ /* 0x000fc4000f8e333f */
[----:B------:R4:W2:Y:S01]  /*32e0*/  MUFU.TANH R17, R3 ;  /* 0x0000000300117308 */ /* 0x0008a20000002400 */
[----:B-1----:R-:W-:-:S07]  /*32f0*/  FMUL.FTZ R2, R56, c[0x0][0x320] ;  /* 0x0000c80038027a20 */ /* 0x002fce0000410000 */
[----:B------:R1:W1:Y:S01]  /*3300*/  MUFU.TANH R22, R2 ;  /* 0x0000000200167308 */ /* 0x0002620000002400 */
[----:B----4-:R-:W-:-:S07]  /*3310*/  FMUL.FTZ R3, R53, c[0x0][0x320] ;  /* 0x0000c80035037a20 */ /* 0x010fce0000410000 */
[----:B------:R4:W2:Y:S01]  /*3320*/  MUFU.TANH R15, R3 ;  /* 0x00000003000f7308 */ /* 0x0008a20000002400 */
[----:B-1----:R-:W-:-:S07]  /*3330*/  FMUL.FTZ R2, R57, c[0x0][0x320] ;  /* 0x0000c80039027a20 */ /* 0x002fce0000410000 */
[----:B------:R1:W1:Y:S01]  /*3340*/  MUFU.TANH R20, R2 ;  /* 0x0000000200147308 */ /* 0x0002620000002400 */
[----:B----4-:R-:W-:-:S04]  /*3350*/  LEA.HI R3, R41, R41, RZ, 0x1 ;  /* 0x0000002929037211 */ /* 0x010fc800078f08ff */
[C---:B------:R-:W-:Y:S02]  /*3360*/  SHF.L.U32 R8, R3.reuse, 0x5, RZ ;  /* 0x0000000503087819 */ /* 0x040fe400000006ff */
[----:B------:R-:W-:Y:S02]  /*3370*/  LOP3.LUT R3, R3, 0x1ffffffe, RZ, 0xc0, !PT ;  /* 0x1ffffffe03037812 */ /* 0x000fe400078ec0ff */
[----:B-1----:R-:W-:-:S05]  /*3380*/  LOP3.LUT R2, R126, 0xffffffe0, RZ, 0xc0, !PT ;  /* 0xffffffe07e027812 */ /* 0x002fca00078ec0ff */
[----:B---3--:R-:W-:Y:S01]  /*3390*/  IMAD.IADD R2, R6, 0x1, -R2 ;  /* 0x0000000106027824 */ /* 0x008fe200078e0a02 */
[----:B------:R-:W-:-:S04]  /*33a0*/  LOP3.LUT R6, R5, 0xffffffc, RZ, 0xc0, !PT ;  /* 0x0ffffffc05067812 */ /* 0x000fc800078ec0ff */
[----:B------:R-:W-:Y:S01]  /*33b0*/  SHF.R.S32.HI R7, RZ, 0x1f, R2 ;  /* 0x0000001fff077819 */ /* 0x000fe20000011402 */
[----:B------:R-:W-:-:S03]  /*33c0*/  IMAD.IADD R9, R125, 0x1, -R6 ;  /* 0x000000017d097824 */ /* 0x000fc600078e0a06 */
[----:B------:R-:W-:Y:S01]  /*33d0*/  LEA.HI R5, R7, R2, RZ, 0x2 ;  /* 0x0000000207057211 */ /* 0x000fe200078f10ff */
[----:B------:R-:W-:-:S03]  /*33e0*/  FMUL.FTZ R7, R44, c[0x0][0x320] ;  /* 0x0000c8002c077a20 */ /* 0x000fc60000410000 */
[----:B------:R-:W-:Y:S01]  /*33f0*/  LEA.HI.SX32 R6, R5, R172, 0x1e ;  /* 0x000000ac05067211 */ /* 0x000fe200078ff2ff */
[----:B------:R1:W3:Y:S04]  /*3400*/  MUFU.TANH R14, R7 ;  /* 0x00000007000e7308 */ /* 0x0002e80000002400 */
[----:B------:R-:W-:Y:S01]  /*3410*/  IMAD R9, R9, 0x10, R6 ;  /* 0x0000001009097824 */ /* 0x000fe200078e0206 */
[----:B------:R-:W-:-:S05]  /*3420*/  LOP3.LUT R6, R8, 0xffffffc0, RZ, 0xc0, !PT ;  /* 0xffffffc008067812 */ /* 0x000fca00078ec0ff */
[----:B------:R-:W-:Y:S02]  /*3430*/  IMAD.IADD R6, R6, 0x1, R9 ;  /* 0x0000000106067824 */ /* 0x000fe400078e0209 */
[----:B-1----:R-:W-:Y:S02]  /*3440*/  IMAD.IADD R7, R41, 0x1, -R3 ;  /* 0x0000000129077824 */ /* 0x002fe400078e0a03 */
[----:B------:R-:W-:Y:S02]  /*3450*/  FMUL.FTZ R3, R45, c[0x0][0x320] ;  /* 0x0000c8002d037a20 */ /* 0x000fe40000410000 */
[----:B------:R-:W-:Y:S02]  /*3460*/  IMAD R10, R7, 0x8, R6 ;  /* 0x00000008070a7824 */ /* 0x000fe400078e0206 */
[----:B------:R1:W4:Y:S02]  /*3470*/  MUFU.TANH R13, R3 ;  /* 0x00000003000d7308 */ /* 0x0003240000002400 */
[----:B------:R-:W-:Y:S01]  /*3480*/  @P0 IMAD.HI.U32 R6, R10, c[0x0][0x2c8], RZ ;  /* 0x0000b2000a060a27 */ /* 0x000fe200078e00ff */
[----:B------:R-:W-:Y:S01]  /*3490*/  MOV R9, R10 ;  /* 0x0000000a00097202 */ /* 0x000fe20000000f00 */
[----:B------:R5:W-:Y:S03]  /*34a0*/  STL [R1+0x20], R10 ;  /* 0x0000200a01007387 */ /* 0x000be60000100800 */
[----:B------:R-:W-:Y:S01]  /*34b0*/  @P0 SHF.R.U32.HI R9, RZ, c[0x0][0x2cc], R6 ;  /* 0x0000b300ff090a19 */ /* 0x000fe20000011606 */
[----:B------:R-:W-:Y:S01]  /*34c0*/  FMUL.FTZ R6, R37, c[0x0][0x320] ;  /* 0x0000c80025067a20 */ /* 0x000fe20000410000 */
[----:B------:R-:W-:Y:S01]  /*34d0*/  ISETP.GE.AND P0, PT, R251, 0x1, PT ;  /* 0x00000001fb00780c */ /* 0x000fe20003f06270 */
[----:B-1----:R-:W-:-:S04]  /*34e0*/  FMUL.FTZ R3, R49, c[0x0][0x320] ;  /* 0x0000c80031037a20 */ /* 0x002fc80000410000 */
[----:B------:R1:W1:Y:S08]  /*34f0*/  MUFU.TANH R12, R3 ;  /* 0x00000003000c7308 */ /* 0x0002700000002400 */
[----:B-----5:R-:W2:Y:S01]  /*3500*/  MUFU.TANH R10, R6 ;  /* 0x00000006000a7308 */ /* 0x020ea20000002400 */
[----:B-1----:R-:W-:-:S07]  /*3510*/  FMUL.FTZ R3, R36, c[0x0][0x320] ;  /* 0x0000c80024037a20 */ /* 0x002fce0000410000 */
[----:B------:R1:W1:Y:S02]  /*3520*/  MUFU.TANH R11, R3 ;  /* 0x00000003000b7308 */ /* 0x0002640000002400 */
[----:B-1----:R-:W-:Y:S02]  /*3530*/  LOP3.LUT R3, R5, 0x7ffffffc, RZ, 0xc0, !PT ;  /* 0x7ffffffc05037812 */ /* 0x002fe400078ec0ff */
[----:B------:R-:W1:Y:S03]  /*3540*/  SHFL.IDX PT, R5, R9, RZ, 0x1c1f ;  /* 0x001c1fff09057589 */ /* 0x000e6600000e0000 */
[----:B------:R-:W-:Y:S02]  /*3550*/  IMAD.IADD R3, R2, 0x1, -R3 ;  /* 0x0000000102037824 */ /* 0x000fe400078e0a03 */
[----:B------:R-:W-:Y:S02]  /*3560*/  FMUL.FTZ R2, R28, c[0x0][0x320] ;  /* 0x0000c8001c027a20 */ /* 0x000fe40000410000 */
[----:B------:R-:W-:-:S02]  /*3570*/  IMAD.SHL.U32 R21, R3, 0x2, RZ ;  /* 0x0000000203157824 */ /* 0x000fc400078e00ff */
[----:B------:R5:W1:Y:S01]  /*3580*/  MUFU.TANH R8, R2 ;  /* 0x0000000200087308 */ /* 0x000a620000002400 */
[----:B------:R-:W-:Y:S02]  /*3590*/  FMUL.FTZ R3, R29, c[0x0][0x320] ;  /* 0x0000c8001d037a20 */ /* 0x000fe40000410000 */
[C---:B------:R-:W-:Y:S01]  /*35a0*/  IADD3 R18, -R21.reuse, R229, R40 ;  /* 0x000000e515127210 */ /* 0x040fe20007ffe128 */
[----:B------:R2:W-:Y:S04]  /*35b0*/  STL [R1+0x4], R21 ;  /* 0x0000041501007387 */ /* 0x0005e80000100800 */
[----:B------:R1:W1:Y:S01]  /*35c0*/  MUFU.TANH R7, R3 ;  /* 0x0000000300077308 */ /* 0x0002620000002400 */
[----:B-----5:R-:W-:-:S04]  /*35d0*/  IADD3 R2, -R21, 0x1, R42 ;  /* 0x0000000115027810 */ /* 0x020fc80007ffe12a */
[----:B------:R-:W-:-:S04]  /*35e0*/  IADD3 R2, R2, -R230, RZ ;  /* 0x800000e602027210 */ /* 0x000fc80007ffe0ff */
[C---:B------:R-:W-:Y:S02]  /*35f0*/  IADD3 R16, R2.reuse, c[0x0][0x328], RZ ;  /* 0x0000ca0002107a10 */ /* 0x040fe40007ffe0ff */
[----:B------:R-:W-:Y:S02]  /*3600*/  IADD3 R19, R2, UR4, RZ ;  /* 0x0000000402137c10 */ /* 0x000fe4000fffe0ff */
[-C--:B-1----:R-:W-:Y:S01]  /*3610*/  IADD3 R3, R16, R5.reuse, RZ ;  /* 0x0000000510037210 */ /* 0x082fe20007ffe0ff */
[----:B--2---:R-:W-:Y:S01]  /*3620*/  IMAD.IADD R21, R40, 0x1, -R21 ;  /* 0x0000000128157824 */ /* 0x004fe200078e0a15 */
[----:B------:R-:W-:Y:S02]  /*3630*/  IADD3 R2, R19, R5, RZ ;  /* 0x0000000513027210 */ /* 0x000fe40007ffe0ff */
[----:B------:R-:W-:Y:S01]  /*3640*/  IMNMX R3, R3, R18, PT ;  /* 0x0000001203037217 */ /* 0x000fe20003800200 */
[----:B------:R-:W-:Y:S05]  /*3650*/  @!P0 BRA `(.L_x_295) ;  /* 0x0000014000008947 */ /* 0x000fea0003800000 */
[----:B---34-:R-:W-:Y:S01]  /*3660*/  IADD3 R5, -R230, R229, R5 ;  /* 0x000000e5e6057210 */ /* 0x018fe20007ffe105 */
[----:B------:R-:W-:Y:S03]  /*3670*/  BSSY B0, `(.L_x_296) ;  /* 0x000000e000007945 */ /* 0x000fe60003800000 */
        /* <DEDUP_REMOVED lines=9> */
.L_x_297:
[----:B------:R-:W-:-:S04]  /*3710*/  MOV R6, 0x1 ;  /* 0x0000000100067802 */ /* 0x000fc80000000f00 */
[----:B------:R-:W-:-:S13]  /*3720*/  ISETP.NE.AND P0, PT, R6, c[0x0][0x32c], PT ;  /* 0x0000cb0006007a0c */ /* 0x000fda0003f05270 */
[----:B------:R-:W-:-:S05]  /*3730*/  @P0 IMAD.HI.U32 R6, R5, c[0x0][0x330], RZ ;  /* 0x0000cc0005060a27 */ /* 0x000fca00078e00ff */
[----:B------:R-:W-:Y:S02]  /*3740*/  @P0 SHF.R.U32.HI R5, RZ, c[0x0][0x334], R6 ;  /* 0x0000cd00ff050a19 */ /* 0x000fe40000011606 */
.L_x_298:
[----:B------:R-:W-:Y:S05]  /*3750*/  BSYNC B0 ;  /* 0x0000000000007941 */ /* 0x000fea0003800000 */
.L_x_296:
[----:B------:R-:W-:-:S05]  /*3760*/  IMAD R5, R5, c[0x0][0x32c], R21 ;  /* 0x0000cb0005057a24 */ /* 0x000fca00078e0215 */
[----:B------:R-:W-:Y:S02]  /*3770*/  IADD3 R6, R5, c[0x0][0x32c], RZ ;  /* 0x0000cb0005067a10 */ /* 0x000fe40007ffe0ff */
[----:B------:R-:W-:Y:S02]  /*3780*/  IMNMX R2, R2, R5, !PT ;  /* 0x0000000502027217 */ /* 0x000fe40007800200 */
[----:B------:R-:W-:Y:S02]  /*3790*/  IMNMX R3, R3, R6, PT ;  /* 0x0000000603037217 */ /* 0x000fe40003800200 */
.L_x_295:
        /* <DEDUP_REMOVED lines=11> */
[----:B------:R-:W-:Y:S02]  /*3850*/  ISETP.LT.OR P0, PT, R3, 0x9, P0 ;  /* 0x000000090300780c */ /* 0x000fe40000701670 */
        /* <DEDUP_REMOVED lines=46> */
[----:B------:R-:W-:Y:S02]  /*3b40*/  ISETP.GE.AND P0, PT, R251, 0x1, PT ;  /* 0x00000001fb00780c */ /* 0x000fe40003f06270 */
        /* <DEDUP_REMOVED lines=25> */
[----:B--234-:R-:W-:Y:S01]  /*3ce0*/  IADD3 R5, -R230, R229, R5 ;  /* 0x000000e5e6057210 */ /* 0x01cfe20007ffe105 */
        /* <DEDUP_REMOVED lines=10> */
.L_x_301:
[----:B------:R-:W-:-:S04]  /*3d90*/  MOV R6, 0x1 ;  /* 0x0000000100067802 */ /* 0x000fc80000000f00 */
[----:B------:R-:W-:-:S13]  /*3da0*/  ISETP.NE.AND P0, PT, R6, c[0x0][0x32c], PT ;  /* 0x0000cb0006007a0c */ /* 0x000fda0003f05270 */
[----:B------:R-:W-:-:S05]  /*3db0*/  @P0 IMAD.HI.U32 R6, R5, c[0x0][0x330], RZ ;  /* 0x0000cc0005060a27 */ /* 0x000fca00078e00ff */
[----:B------:R-:W-:Y:S02]  /*3dc0*/  @P0 SHF.R.U32.HI R5, RZ, c[0x0][0x334], R6 ;  /* 0x0000cd00ff050a19 */ /* 0x000fe40000011606 */
.L_x_302:
[----:B------:R-:W-:Y:S05]  /*3dd0*/  BSYNC B0 ;  /* 0x0000000000007941 */ /* 0x000fea0003800000 */
.L_x_300:
[----:B------:R-:W-:-:S05]  /*3de0*/  IMAD R5, R5, c[0x0][0x32c], R21 ;  /* 0x0000cb0005057a24 */ /* 0x000fca00078e0215 */
[----:B------:R-:W-:Y:S02]  /*3df0*/  IADD3 R6, R5, c[0x0][0x32c], RZ ;  /* 0x0000cb0005067a10 */ /* 0x000fe40007ffe0ff */
[----:B------:R-:W-:Y:S02]  /*3e00*/  IMNMX R2, R2, R5, !PT ;  /* 0x0000000502027217 */ /* 0x000fe40007800200 */
[----:B------:R-:W-:Y:S02]  /*3e10*/  IMNMX R3, R3, R6, PT ;  /* 0x0000000603037217 */ /* 0x000fe40003800200 */
.L_x_299:
        /* <DEDUP_REMOVED lines=83> */
.L_x_305:
[----:B------:R-:W-:-:S04]  /*4350*/  MOV R6, 0x1 ;  /* 0x0000000100067802 */ /* 0x000fc80000000f00 */
[----:B------:R-:W-:-:S13]  /*4360*/  ISETP.NE.AND P0, PT, R6, c[0x0][0x32c], PT ;  /* 0x0000cb0006007a0c */ /* 0x000fda0003f05270 */
[----:B------:R-:W-:-:S05]  /*4370*/  @P0 IMAD.HI.U32 R6, R5, c[0x0][0x330], RZ ;  /* 0x0000cc0005060a27 */ /* 0x000fca00078e00ff */
[----:B------:R-:W-:Y:S02]  /*4380*/  @P0 SHF.R.U32.HI R5, RZ, c[0x0][0x334], R6 ;  /* 0x0000cd00ff050a19 */ /* 0x000fe40000011606 */
.L_x_306:
[----:B------:R-:W-:Y:S05]  /*4390*/  BSYNC B0 ;  /* 0x0000000000007941 */ /* 0x000fea0003800000 */
.L_x_304:
[----:B------:R-:W-:-:S05]  /*43a0*/  IMAD R5, R5, c[0x0][0x32c], R21 ;  /* 0x0000cb0005057a24 */ /* 0x000fca00078e0215 */
[----:B------:R-:W-:Y:S02]  /*43b0*/  IADD3 R6, R5, c[0x0][0x32c], RZ ;  /* 0x0000cb0005067a10 */ /* 0x000fe40007ffe0ff */
[----:B------:R-:W-:Y:S02]  /*43c0*/  IMNMX R2, R2, R5, !PT ;  /* 0x0000000502027217 */ /* 0x000fe40007800200 */
[----:B------:R-:W-:Y:S02]  /*43d0*/  IMNMX R3, R3, R6, PT ;  /* 0x0000000603037217 */ /* 0x000fe40003800200 */
.L_x_303:
        /* <DEDUP_REMOVED lines=83> */
.L_x_309:
[----:B------:R-:W-:-:S04]  /*4910*/  MOV R6, 0x1 ;  /* 0x0000000100067802 */ /* 0x000fc80000000f00 */
[----:B------:R-:W-:-:S13]  /*4920*/  ISETP.NE.AND P0, PT, R6, c[0x0][0x32c], PT ;  /* 0x0000cb0006007a0c */ /* 0x000fda0003f05270 */
[----:B------:R-:W-:-:S05]  /*4930*/  @P0 IMAD.HI.U32 R6, R5, c[0x0][0x330], RZ ;  /* 0x0000cc0005060a27 */ /* 0x000fca00078e00ff */
[----:B------:R-:W-:Y:S02]  /*4940*/  @P0 SHF.R.U32.HI R5, RZ, c[0x0][0x334], R6 ;  /* 0x0000cd00ff050a19 */ /* 0x000fe40000011606 */
.L_x_310:
[----:B------:R-:W-:Y:S05]  /*4950*/  BSYNC B0 ;  /* 0x0000000000007941 */ /* 0x000fea0003800000 */
.L_x_308:
[----:B------:R-:W-:-:S05]  /*4960*/  IMAD R5, R5, c[0x0][0x32c], R21 ;  /* 0x0000cb0005057a24 */ /* 0x000fca00078e0215 */
[----:B------:R-:W-:Y:S02]  /*4970*/  IADD3 R6, R5, c[0x0][0x32c], RZ ;  /* 0x0000cb0005067a10 */ /* 0x000fe40007ffe0ff */
[----:B------:R-:W-:Y:S02]  /*4980*/  IMNMX R2, R2, R5, !PT ;  /* 0x0000000502027217 */ /* 0x000fe40007800200 */
[----:B------:R-:W-:Y:S02]  /*4990*/  IMNMX R3, R3, R6, PT ;  /* 0x0000000603037217 */ /* 0x000fe40003800200 */
.L_x_307:
        /* <DEDUP_REMOVED lines=29> */
[----:B------:R-:W-:Y:S02]  /*4b70*/  FMNMX.FTZ R106, R114, R106, !PT ;  /* 0x0000006a726a7209 */ /* 0x000fe40007810000 */
[----:B------:R-:W-:Y:S02]  /*4b80*/  FSEL R85, R13, -INF , !P0 ;  /* 0xff8000000d557808 */ /* 0x000fe40004000000 */
[----:B------:R-:W-:Y:S02]  /*4b90*/  ISETP.NE.AND P0, PT, R26, RZ, PT ;  /* 0x000000ff1a00720c */ /* 0x000fe40003f05270 */
[----:B------:R-:W-:-:S02]  /*4ba0*/  FMNMX.FTZ R106, R113, R106, !PT ;  /* 0x0000006a716a7209 */ /* 0x000fc40007810000 */
[----:B------:R-:W-:Y:S02]  /*4bb0*/  ISETP.GT.AND P0, PT, R2, 0x10, !P0 ;  /* 0x000000100200780c */ /* 0x000fe40004704270 */
[----:B------:R-:W-:Y:S02]  /*4bc0*/  FMNMX.FTZ R106, R122, R106, !PT ;  /* 0x0000006a7a6a7209 */ /* 0x000fe40007810000 */
[----:B------:R-:W-:Y:S02]  /*4bd0*/  ISETP.LT.OR P0, PT, R3, 0x11, P0 ;  /* 0x000000110300780c */ /* 0x000fe40000701670 */
[----:B------:R-:W-:Y:S02]  /*4be0*/  IADD3 R224, R224, -0x2, RZ ;  /* 0xfffffffee0e07810 */ /* 0x000fe40007ffe0ff */
[----:B------:R-:W-:Y:S02]  /*4bf0*/  FSEL R92, R11, -INF , !P0 ;  /* 0xff8000000b5c7808 */ /* 0x000fe40004000000 */
[----:B------:R-:W-:-:S02]  /*4c00*/  ISETP.GT.AND P0, PT, R2, 0x11, !P6 ;  /* 0x000000110200780c */ /* 0x000fc40007704270 */
[----:B------:R-:W-:Y:S02]  /*4c10*/  ISETP.NE.AND P6, PT, R24, RZ, PT ;  /* 0x000000ff1800720c */ /* 0x000fe40003fc5270 */
[----:B------:R-:W-:-:S04]  /*4c20*/  ISETP.LT.OR P0, PT, R3, 0x12, P0 ;  /* 0x000000120300780c */ /* 0x000fc80000701670 */
[----:B------:R-:W-:Y:S02]  /*4c30*/  FSEL R87, R20, -INF , !P0 ;  /* 0xff80000014577808 */ /* 0x000fe40004000000 */
[----:B------:R-:W-:Y:S02]  /*4c40*/  ISETP.GT.AND P0, PT, R2, 0x18, !P5 ;  /* 0x000000180200780c */ /* 0x000fe40006f04270 */
[----:B------:R-:W-:Y:S02]  /*4c50*/  ISETP.NE.AND P5, PT, R25, RZ, PT ;  /* 0x000000ff1900720c */ /* 0x000fe40003fa5270 */
[----:B------:R-:W-:Y:S01]  /*4c60*/  ISETP.LT.OR P0, PT, R3, 0x19, P0 ;  /* 0x000000190300780c */ /* 0x000fe20000701670 */
[----:B------:R-:W-:Y:S03]  /*4c70*/  LDSM.16.MT88.4 R24, [R209+0x2480] ;  /* 0x00248000d118783b */ /* 0x000fe60000004200 */
[----:B------:R-:W-:-:S02]  /*4c80*/  FSEL R94, R7, -INF , !P0 ;  /* 0xff800000075e7808 */ /* 0x000fc40004000000 */
[----:B------:R-:W-:-:S04]  /*4c90*/  ISETP.GT.AND P0, PT, R2, 0x19, !P4 ;  /* 0x000000190200780c */ /* 0x000fc80006704270 */
[----:B------:R-:W-:-:S04]  /*4ca0*/  ISETP.LT.OR P0, PT, R3, 0x1a, P0 ;  /* 0x0000001a0300780c */ /* 0x000fc80000701670 */
[----:B------:R-:W-:Y:S02]  /*4cb0*/  FSEL R93, R22, -INF , !P0 ;  /* 0xff800000165d7808 */ /* 0x000fe40004000000 */
[----:B------:R-:W-:Y:S01]  /*4cc0*/  ISETP.GT.AND P0, PT, R2, 0x20, !P3 ;  /* 0x000000200200780c */ /* 0x000fe20005f04270 */
[----:B------:R-:W-:Y:S03]  /*4cd0*/  LDSM.16.MT88.4 R20, [R210+0x1880] ;  /* 0x00188000d214783b */ /* 0x000fe60000004200 */
[----:B------:R-:W-:-:S04]  /*4ce0*/  ISETP.LT.OR P0, PT, R3, 0x21, P0 ;  /* 0x000000210300780c */ /* 0x000fc80000701670 */
[----:B------:R-:W-:Y:S02]  /*4cf0*/  FSEL R173, R17, -INF , !P0 ;  /* 0xff80000011ad7808 */ /* 0x000fe40004000000 */
[----:B------:R-:W-:Y:S01]  /*4d00*/  ISETP.GT.AND P0, PT, R2, 0x21, !P2 ;  /* 0x000000210200780c */ /* 0x000fe20005704270 */
[----:B------:R-:W-:Y:S03]  /*4d10*/  LDSM.16.MT88.4 R16, [R209+0x1880] ;  /* 0x00188000d110783b */ /* 0x000fe60000004200 */
[----:B------:R-:W-:-:S04]  /*4d20*/  ISETP.LT.OR P0, PT, R3, 0x22, P0 ;  /* 0x000000220300780c */ /* 0x000fc80000701670 */
[----:B------:R-:W-:Y:S02]  /*4d30*/  FSEL R174, R15, -INF , !P0 ;  /* 0xff8000000fae7808 */ /* 0x000fe40004000000 */
[----:B------:R-:W-:-:S04]  /*4d40*/  ISETP.GT.AND P0, PT, R2, 0x28, !P1 ;  /* 0x000000280200780c */ /* 0x000fc80004f04270 */
[----:B------:R-:W-:-:S04]  /*4d50*/  ISETP.LT.OR P0, PT, R3, 0x29, P0 ;  /* 0x000000290300780c */ /* 0x000fc80000701670 */
[----:B------:R-:W-:Y:S02]  /*4d60*/  FSEL R175, R9, -INF , !P0 ;  /* 0xff80000009af7808 */ /* 0x000fe40004000000 */
[----:B------:R-:W-:-:S04]  /*4d70*/  ISETP.GT.AND P0, PT, R2, RZ, !P5 ;  /* 0x000000ff0200720c */ /* 0x000fc80006f04270 */
[----:B------:R-:W-:-:S04]  /*4d80*/  ISETP.LT.OR P0, PT, R3, 0x1, P0 ;  /* 0x000000010300780c */ /* 0x000fc80000701670 */
[----:B------:R-:W-:Y:S02]  /*4d90*/  FSEL R14, R12, -INF , !P0 ;  /* 0xff8000000c0e7808 */ /* 0x000fe40004000000 */
[----:B------:R-:W-:Y:S02]  /*4da0*/  ISETP.GT.AND P0, PT, R2, 0x29, !P6 ;  /* 0x000000290200780c */ /* 0x000fe40007704270 */
[----:B------:R-:W1:Y:S01]  /*4db0*/  SHFL.BFLY PT, R2, R106, 0x2, 0x1f ;  /* 0x0c401f006a027f89 */ /* 0x000e6200000e0000 */
[----:B------:R-:W-:Y:S02]  /*4dc0*/  ISETP.NE.AND P6, PT, R252, 0x1, PT ;  /* 0x00000001fc00780c */ /* 0x000fe40003fc5270 */
[----:B------:R-:W-:-:S04]  /*4dd0*/  ISETP.LT.OR P0, PT, R3, 0x2a, P0 ;  /* 0x0000002a0300780c */ /* 0x000fc80000701670 */
[----:B------:R-:W-:Y:S02]  /*4de0*/  FSEL R15, R8, -INF , !P0 ;  /* 0xff800000080f7808 */ /* 0x000fe40004000000 */
[----:B-1----:R-:W-:-:S05]  /*4df0*/  FMNMX.FTZ R106, R106, R2, !PT ;  /* 0x000000026a6a7209 */ /* 0x002fca0007810000 */
[----:B------:R-:W1:Y:S02]  /*4e00*/  SHFL.BFLY PT, R2, R106, 0x1, 0x1f ;  /* 0x0c201f006a027f89 */ /* 0x000e6400000e0000 */
[----:B-1----:R-:W-:Y:S02]  /*4e10*/  FMNMX.FTZ R106, R106, R2, !PT ;  /* 0x000000026a6a7209 */ /* 0x002fe40007810000 */
[----:B------:R-:W-:Y:S02]  /*4e20*/  FMNMX.FTZ R2, R30, R31, !PT ;  /* 0x0000001f1e027209 */ /* 0x000fe40007810000 */
[C---:B------:R-:W-:Y:S01]  /*4e30*/  FSETP.NEU.FTZ.AND P0, PT, R106.reuse, -INF , PT ;  /* 0xff8000006a00780b */ /* 0x040fe20003f1d000 */
[----:B------:R-:W-:Y:S01]  /*4e40*/  FMUL.FTZ R3, R106, c[0x0][0x2d0] ;  /* 0x0000b4006a037a20 */ /* 0x000fe20000410000 */
[----:B------:R-:W-:-:S04]  /*4e50*/  FMNMX.FTZ R2, R32, R2, !PT ;  /* 0x0000000220027209 */ /* 0x000fc80007810000 */
[----:B------:R-:W-:Y:S02]  /*4e60*/  FMNMX.FTZ R2, R33, R2, !PT ;  /* 0x0000000221027209 */ /* 0x000fe40007810000 */
[----:B------:R-:W-:Y:S02]  /*4e70*/  FSEL R3, R3, RZ, P0 ;  /* 0x000000ff03037208 */ /* 0x000fe40000000000 */
[----:B------:R-:W-:-:S04]  /*4e80*/  FMNMX.FTZ R2, R41, R2, !PT ;  /* 0x0000000229027209 */ /* 0x000fc80007810000 */
[----:B------:R-:W-:-:S04]  /*4e90*/  FMNMX.FTZ R2, R42, R2, !PT ;  /* 0x000000022a027209 */ /* 0x000fc80007810000 */
[----:B------:R-:W-:-:S04]  /*4ea0*/  FMNMX.FTZ R2, R43, R2, !PT ;  /* 0x000000022b027209 */ /* 0x000fc80007810000 */
[----:B------:R-:W-:-:S04]  /*4eb0*/  FMNMX.FTZ R2, R44, R2, !PT ;  /* 0x000000022c027209 */ /* 0x000fc80007810000 */
[----:B------:R-:W-:-:S04]  /*4ec0*/  FMNMX.FTZ R2, R107, R2, !PT ;  /* 0x000000026b027209 */ /* 0x000fc80007810000 */
[----:B------:R-:W-:-:S04]  /*4ed0*/  FMNMX.FTZ R2, R115, R2, !PT ;  /* 0x0000000273027209 */ /* 0x000fc80007810000 */
[----:B------:R-:W-:-:S04]  /*4ee0*/  FMNMX.FTZ R2, R121, R2, !PT ;  /* 0x0000000279027209 */ /* 0x000fc80007810000 */
[----:B------:R-:W-:-:S05]  /*4ef0*/  FMNMX.FTZ R2, R120, R2, !PT ;  /* 0x0000000278027209 */ /* 0x000fca0007810000 */
[----:B------:R-:W1:Y:S02]  /*4f00*/  SHFL.BFLY PT, R5, R2, 0x2, 0x1f ;  /* 0x0c401f0002057f89 */ /* 0x000e6400000e0000 */
        /* <DEDUP_REMOVED lines=16> */
[----:B------:R-:W-:-:S03]  /*5010*/  FMNMX.FTZ R5, R192, R5, !PT ;  /* 0x00000005c0057209 */ /* 0x000fc60007810000 */
[--C-:B------:R-:W-:Y:S02]  /*5020*/  FFMA.FTZ R0, R31, c[0x0][0x2d0], -R2.reuse ;  /* 0x0000b4001f007a23 */ /* 0x100fe40000010802 */
[----:B------:R-:W1:Y:S02]  /*5030*/  SHFL.BFLY PT, R6, R5, 0x2, 0x1f ;  /* 0x0c401f0005067f89 */ /* 0x000e6400000e0000 */
[----:B------:R2:W-:Y:S02]  /*5040*/  MUFU.EX2 R233, R0 ;  /* 0x0000000000e97308 */ /* 0x0005e40000000800 */
[----:B--2---:R-:W-:-:S06]  /*5050*/  FFMA.FTZ R0, R32, c[0x0][0x2d0], -R2 ;  /* 0x0000b40020007a23 */ /* 0x004fcc0000010802 */
[----:B------:R2:W-:Y:S01]  /*5060*/  MUFU.EX2 R236, R0 ;  /* 0x0000000000ec7308 */ /* 0x0005e20000000800 */
[----:B-1----:R-:W-:-:S05]  /*5070*/  FMNMX.FTZ R5, R5, R6, !PT ;  /* 0x0000000605057209 */ /* 0x002fca0007810000 */
[----:B------:R-:W1:Y:S01]  /*5080*/  SHFL.BFLY PT, R104, R5, 0x1, 0x1f ;  /* 0x0c201f0005687f89 */ /* 0x000e6200000e0000 */
[----:B--2---:R-:W-:-:S04]  /*5090*/  FFMA.FTZ R0, R33, c[0x0][0x2d0], -R2 ;  /* 0x0000b40021007a23 */ /* 0x004fc80000010802 */
[----:B------:R2:W3:Y:S01]  /*50a0*/  MUFU.EX2 R237, R0 ;  /* 0x0000000000ed7308 */ /* 0x0004e20000000800 */
[----:B-1----:R-:W-:Y:S02]  /*50b0*/  FMNMX.FTZ R104, R5, R104, !PT ;  /* 0x0000006805687209 */ /* 0x002fe40007810000 */
[----:B------:R-:W-:Y:S02]  /*50c0*/  FMNMX.FTZ R5, R14, R84, !PT ;  /* 0x000000540e057209 */ /* 0x000fe40007810000 */
[----:B------:R-:W-:Y:S01]  /*50d0*/  FSETP.NEU.FTZ.AND P0, PT, R104, -INF , PT ;  /* 0xff8000006800780b */ /* 0x000fe20003f1d000 */
[----:B--2---:R-:W-:Y:S01]  /*50e0*/  FFMA.FTZ R0, R45, c[0x0][0x2d0], -R3 ;  /* 0x0000b4002d007a23 */ /* 0x004fe20000010803 */
[----:B------:R-:W-:Y:S01]  /*50f0*/  FMNMX.FTZ R5, R86, R5, !PT ;  /* 0x0000000556057209 */ /* 0x000fe20007810000 */
[----:B------:R-:W-:Y:S01]  /*5100*/  FMUL.FTZ R13, R104, c[0x0][0x2d0] ;  /* 0x0000b400680d7a20 */ /* 0x000fe20000410000 */
[----:B---3--:R-:W-:Y:S01]  /*5110*/  F2FP.PACK_AB R11, R237, R236 ;  /* 0x000000eced0b723e */ /* 0x008fe200000000ff */
[----:B------:R1:W-:Y:S01]  /*5120*/  MUFU.EX2 R241, R0 ;  /* 0x0000000000f17308 */ /* 0x0003e20000000800 */
[----:B------:R-:W-:-:S02]  /*5130*/  FMNMX.FTZ R5, R85, R5, !PT ;  /* 0x0000000555057209 */ /* 0x000fc40007810000 */
[----:B------:R-:W-:Y:S02]  /*5140*/  FSEL R13, R13, RZ, P0 ;  /* 0x000000ff0d0d7208 */ /* 0x000fe40000000000 */
[----:B------:R-:W-:-:S04]  /*5150*/  FMNMX.FTZ R5, R92, R5, !PT ;  /* 0x000000055c057209 */ /* 0x000fc80007810000 */
[----:B------:R-:W-:-:S04]  /*5160*/  FMNMX.FTZ R5, R87, R5, !PT ;  /* 0x0000000557057209 */ /* 0x000fc80007810000 */
[----:B------:R-:W-:Y:S01]  /*5170*/  FMNMX.FTZ R5, R94, R5, !PT ;  /* 0x000000055e057209 */ /* 0x000fe20007810000 */
[----:B-1----:R-:W-:-:S03]  /*5180*/  FFMA.FTZ R0, R48, c[0x0][0x2d0], -R3 ;  /* 0x0000b40030007a23 */ /* 0x002fc60000010803 */
[----:B------:R-:W-:Y:S01]  /*5190*/  FMNMX.FTZ R5, R93, R5, !PT ;  /* 0x000000055d057209 */ /* 0x000fe20007810000 */
[----:B------:R1:W2:Y:S03]  /*51a0*/  MUFU.EX2 R243, R0 ;  /* 0x0000000000f37308 */ /* 0x0002a60000000800 */
[----:B------:R-:W-:-:S04]  /*51b0*/  FMNMX.FTZ R5, R173, R5, !PT ;  /* 0x00000005ad057209 */ /* 0x000fc80007810000 */
[----:B------:R-:W-:-:S04]  /*51c0*/  FMNMX.FTZ R5, R174, R5, !PT ;  /* 0x00000005ae057209 */ /* 0x000fc80007810000 */
[----:B------:R-:W-:-:S04]  /*51d0*/  FMNMX.FTZ R5, R175, R5, !PT ;  /* 0x00000005af057209 */ /* 0x000fc80007810000 */
[----:B------:R-:W-:Y:S01]  /*51e0*/  FMNMX.FTZ R5, R15, R5, !PT ;  /* 0x000000050f057209 */ /* 0x000fe20007810000 */
[----:B-1----:R-:W-:Y:S01]  /*51f0*/  FFMA.FTZ R0, R49, c[0x0][0x2d0], -R3 ;  /* 0x0000b40031007a23 */ /* 0x002fe20000010803 */
[----:B--2---:R-:W-:-:S03]  /*5200*/  F2FP.PACK_AB R4, R243, R241 ;  /* 0x000000f1f304723e */ /* 0x004fc600000000ff */
[----:B------:R-:W1:Y:S01]  /*5210*/  SHFL.BFLY PT, R6, R5, 0x2, 0x1f ;  /* 0x0c401f0005067f89 */ /* 0x000e6200000e0000 */
[----:B------:R2:W-:Y:S02]  /*5220*/  MUFU.EX2 R247, R0 ;  /* 0x0000000000f77308 */ /* 0x0005e40000000800 */
[----:B--2---:R-:W-:-:S06]  /*5230*/  FFMA.FTZ R0, R56, c[0x0][0x2d0], -R3 ;  /* 0x0000b40038007a23 */ /* 0x004fcc0000010803 */
[----:B------:R2:W3:Y:S01]  /*5240*/  MUFU.EX2 R248, R0 ;  /* 0x0000000000f87308 */ /* 0x0004e20000000800 */
[----:B-1----:R-:W-:-:S05]  /*5250*/  FMNMX.FTZ R5, R5, R6, !PT ;  /* 0x0000000605057209 */ /* 0x002fca0007810000 */
[----:B------:R-:W1:Y:S01]  /*5260*/  SHFL.BFLY PT, R100, R5, 0x1, 0x1f ;  /* 0x0c201f0005647f89 */ /* 0x000e6200000e0000 */
[----:B--2---:R-:W-:Y:S01]  /*5270*/  FFMA.FTZ R0, R41, c[0x0][0x2d0], -R2 ;  /* 0x0000b40029007a23 */ /* 0x004fe20000010802 */
[----:B---3--:R-:W-:-:S03]  /*5280*/  F2FP.PACK_AB R6, R248, R247 ;  /* 0x000000f7f806723e */ /* 0x008fc600000000ff */
[----:B------:R2:W-:Y:S01]  /*5290*/  MUFU.EX2 R235, R0 ;  /* 0x0000000000eb7308 */ /* 0x0005e20000000800 */
[----:B-1----:R-:W-:Y:S01]  /*52a0*/  FMNMX.FTZ R100, R100, R5, !PT ;  /* 0x0000000564647209 */ /* 0x002fe20007810000 */
[----:B------:R-:W-:-:S03]  /*52b0*/  FFMA.FTZ R5, R34, c[0x0][0x2d0], -R3 ;  /* 0x0000b40022057a23 */ /* 0x000fc60000010803 */
[----:B------:R-:W-:Y:S01]  /*52c0*/  FSETP.NEU.FTZ.AND P0, PT, R100, -INF , PT ;  /* 0xff8000006400780b */ /* 0x000fe20003f1d000 */
[----:B--2---:R-:W-:Y:S02]  /*52d0*/  FFMA.FTZ R0, R42, c[0x0][0x2d0], -R2 ;  /* 0x0000b4002a007a23 */ /* 0x004fe40000010802 */
[----:B------:R1:W-:Y:S01]  /*52e0*/  MUFU.EX2 R239, R5 ;  /* 0x0000000500ef7308 */ /* 0x0003e20000000800 */
[----:B------:R-:W-:-:S05]  /*52f0*/  FMUL.FTZ R12, R100, c[0x0][0x2d0] ;  /* 0x0000b400640c7a20 */ /* 0x000fca0000410000 */
[----:B------:R-:W-:Y:S02]  /*5300*/  FSEL R12, R12, RZ, P0 ;  /* 0x000000ff0c0c7208 */ /* 0x000fe40000000000 */
[----:B------:R2:W-:Y:S01]  /*5310*/  MUFU.EX2 R240, R0 ;  /* 0x0000000000f07308 */ /* 0x0005e20000000800 */
[----:B-1----:R-:W-:Y:S02]  /*5320*/  FFMA.FTZ R5, R35, c[0x0][0x2d0], -R3 ;  /* 0x0000b40023057a23 */ /* 0x002fe40000010803 */
[----:B------:R-:W-:Y:S05]  /*5330*/  LDSM.16.MT88.4 R32, [R209+0x3080] ;  /* 0x00308000d120783b */ /* 0x000fea0000004200 */
[----:B------:R1:W3:Y:S01]  /*5340*/  MUFU.EX2 R238, R5 ;  /* 0x0000000500ee7308 */ /* 0x0002e20000000800 */
[----:B--2---:R-:W-:-:S07]  /*5350*/  FFMA.FTZ R0, R43, c[0x0][0x2d0], -R2 ;  /* 0x0000b4002b007a23 */ /* 0x004fce0000010802 */
[----:B------:R2:W-:Y:S01]  /*5360*/  MUFU.EX2 R242, R0 ;  /* 0x0000000000f27308 */ /* 0x0005e20000000800 */
[----:B-1----:R-:W-:Y:S01]  /*5370*/  FFMA.FTZ R5, R37, c[0x0][0x2d0], -R3 ;  /* 0x0000b40025057a23 */ /* 0x002fe20000010803 */
[----:B---3--:R-:W-:-:S06]  /*5380*/  F2FP.PACK_AB R8, R238, R239 ;  /* 0x000000efee08723e */ /* 0x008fcc00000000ff */
[----:B------:R1:W-:Y:S01]  /*5390*/  MUFU.EX2 R244, R5 ;  /* 0x0000000500f47308 */ /* 0x0003e20000000800 */
[----:B--2---:R-:W-:-:S07]  /*53a0*/  FFMA.FTZ R0, R44, c[0x0][0x2d0], -R2 ;  /* 0x0000b4002c007a23 */ /* 0x004fce0000010802 */
[----:B------:R2:W3:Y:S01]  /*53b0*/  MUFU.EX2 R246, R0 ;  /* 0x0000000000f67308 */ /* 0x0004e20000000800 */
[----:B-1----:R-:W-:Y:S02]  /*53c0*/  FFMA.FTZ R5, R36, c[0x0][0x2d0], -R3 ;  /* 0x0000b40024057a23 */ /* 0x002fe40000010803 */
[----:B------:R-:W-:Y:S05]  /*53d0*/  LDSM.16.MT88.4 R36, [R210+0x3080] ;  /* 0x00308000d224783b */ /* 0x000fea0000004200 */
[----:B------:R1:W4:Y:S01]  /*53e0*/  MUFU.EX2 R245, R5 ;  /* 0x0000000500f57308 */ /* 0x0003220000000800 */
[----:B--2---:R-:W-:Y:S01]  /*53f0*/  FFMA.FTZ R0, R40, c[0x0][0x2d0], -R13 ;  /* 0x0000b40028007a23 */ /* 0x004fe2000001080d */
[----:B---3--:R-:W-:-:S06]  /*5400*/  F2FP.PACK_AB R7, R246, R242 ;  /* 0x000000f2f607723e */ /* 0x008fcc00000000ff */
[----:B------:R2:W-:Y:S01]  /*5410*/  MUFU.EX2 R232, R0 ;  /* 0x0000000000e87308 */ /* 0x0005e20000000800 */
[----:B-1----:R-:W-:Y:S01]  /*5420*/  FFMA.FTZ R5, R30, c[0x0][0x2d0], -R2 ;  /* 0x0000b4001e057a23 */ /* 0x002fe20000010802 */
[----:B----4-:R-:W-:Y:S01]  /*5430*/  F2FP.PACK_AB R10, R245, R244 ;  /* 0x000000f4f50a723e */ /* 0x010fe200000000ff */
[----:B------:R-:W1:Y:S05]  /*5440*/  LDSM.16.MT88.4 R28, [R210+0x2480] ;  /* 0x00248000d21c783b */ /* 0x000e6a0000004200 */
[----:B------:R-:W3:Y:S01]  /*5450*/  MUFU.EX2 R234, R5 ;  /* 0x0000000500ea7308 */ /* 0x000ee20000000800 */
[----:B--2---:R-:W-:-:S07]  /*5460*/  FFMA.FTZ R0, R95, c[0x0][0x2d0], -R13 ;  /* 0x0000b4005f007a23 */ /* 0x004fce000001080d */
[----:B------:R2:W-:Y:S01]  /*5470*/  MUFU.EX2 R227, R0 ;  /* 0x0000000000e37308 */ /* 0x0005e20000000800 */
[----:B---3--:R-:W-:Y:S02]  /*5480*/  F2FP.PACK_AB R9, R233, R234 ;  /* 0x000000eae909723e */ /* 0x008fe400000000ff */
[----:B------:R-:W-:-:S05]  /*5490*/  F2FP.PACK_AB R5, R240, R235 ;  /* 0x000000ebf005723e */ /* 0x000fca00000000ff */
[----:B------:R-:W-:Y:S01]  /*54a0*/  HMMA.16816.F32 R52, R8, R16, RZ ;  /* 0x000000100834723c */ /* 0x000fe200000018ff */
[----:B--2---:R-:W-:-:S04]  /*54b0*/  FFMA.FTZ R0, R97, c[0x0][0x2d0], -R13 ;  /* 0x0000b40061007a23 */ /* 0x004fc8000001080d */
[----:B------:R2:W-:Y:S03]  /*54c0*/  MUFU.EX2 R228, R0 ;  /* 0x0000000000e47308 */ /* 0x0005e60000000800 */
[C---:B------:R-:W-:Y:S08]  /*54d0*/  HMMA.16816.F32 R60, R8.reuse, R20, RZ ;  /* 0x00000014083c723c */ /* 0x040ff000000018ff */
[----:B-1----:R-:W-:Y:S01]  /*54e0*/  HMMA.16816.F32 R72, R8, R28, RZ ;  /* 0x0000001c0848723c */ /* 0x002fe200000018ff */
[----:B--2---:R-:W-:-:S07]  /*54f0*/  FFMA.FTZ R0, R96, c[0x0][0x2d0], -R13 ;  /* 0x0000b40060007a23 */ /* 0x004fce000001080d */
[C---:B------:R-:W-:Y:S01]  /*5500*/  HMMA.16816.F32 R76, R8.reuse, R24, RZ ;  /* 0x00000018084c723c */ /* 0x040fe200000018ff */
[----:B------:R1:W-:Y:S07]  /*5510*/  MUFU.EX2 R231, R0 ;  /* 0x0000000000e77308 */ /* 0x0003ee0000000800 */
[C---:B------:R-:W-:Y:S08]  /*5520*/  HMMA.16816.F32 R68, R8.reuse, R32, RZ ;  /* 0x000000200844723c */ /* 0x040ff000000018ff */
[----:B------:R-:W-:Y:S01]  /*5530*/  HMMA.16816.F32 R64, R8, R36, RZ ;  /* 0x000000240840723c */ /* 0x000fe200000018ff */
[----:B-1----:R-:W-:-:S04]  /*5540*/  FFMA.FTZ R0, R14, c[0x0][0x2d0], -R12 ;  /* 0x0000b4000e007a23 */ /* 0x002fc8000001080c */
[----:B------:R1:W-:Y:S03]  /*5550*/  MUFU.EX2 R103, R0 ;  /* 0x0000000000677308 */ /* 0x0003e60000000800 */
        /* <DEDUP_REMOVED lines=8> */
[----:B------:R1:W-:Y:S03]  /*55e0*/  MUFU.EX2 R207, R0 ;  /* 0x0000000000cf7308 */ /* 0x0003e60000000800 */
[----:B------:R-:W-:Y:S08]  /*55f0*/  HMMA.16816.F32 R8, R8, R38, RZ ;  /* 0x000000260808723c */ /* 0x000ff000000018ff */
        /* <DEDUP_REMOVED lines=8> */
[C---:B------:R-:W-:Y:S08]  /*5680*/  HMMA.16816.F32 R156, R4.reuse, R118, R48 ;  /* 0x00000076049c723c */ /* 0x040ff00000001830 */
[----:B------:R-:W-:Y:S01]  /*5690*/  HMMA.16816.F32 R128, R4, R108, R60 ;  /* 0x0000006c0480723c */ /* 0x000fe2000000183c */
[----:B------:R-:W-:Y:S01]  /*56a0*/  LDSM.16.MT88.4 R60, [R210+0x2c80] ;  /* 0x002c8000d23c783b */ /* 0x000fe20000004200 */
[----:B-1----:R-:W-:-:S06]  /*56b0*/  FFMA.FTZ R0, R114, c[0x0][0x2d0], -R3 ;  /* 0x0000b40072007a23 */ /* 0x002fcc0000010803 */
[C---:B------:R-:W-:Y:S01]  /*56c0*/  HMMA.16816.F32 R144, R4.reuse, R116, R76 ;  /* 0x000000740490723c */ /* 0x040fe2000000184c */
[----:B------:R1:W2:Y:S01]  /*56d0*/  MUFU.EX2 R203, R0 ;  /* 0x0000000000cb7308 */ /* 0x0002a20000000800 */
[----:B------:R-:W-:Y:S06]  /*56e0*/  LDSM.16.MT88.4 R76, [R209+0x3880] ;  /* 0x00388000d14c783b */ /* 0x000fec0000004200 */
[C---:B------:R-:W-:Y:S08]  /*56f0*/  HMMA.16816.F32 R68, R4.reuse, R160, R68 ;  /* 0x000000a00444723c */ /* 0x040ff00000001844 */
[----:B------:R-:W-:Y:S01]  /*5700*/  HMMA.16816.F32 R56, R4, R110, R56 ;  /* 0x0000006e0438723c */ /* 0x000fe20000001838 */
[--C-:B-1----:R-:W-:Y:S01]  /*5710*/  FFMA.FTZ R0, R113, c[0x0][0x2d0], -R3.reuse ;  /* 0x0000b40071007a23 */ /* 0x102fe20000010803 */
[----:B--2---:R-:W-:Y:S01]  /*5720*/  F2FP.PACK_AB R96, R203, R204 ;  /* 0x000000cccb60723e */ /* 0x004fe200000000ff */
[----:B------:R-:W-:-:S02]  /*5730*/  FFMA.FTZ R3, R122, c[0x0][0x2d0], -R3 ;  /* 0x0000b4007a037a23 */ /* 0x000fc40000010803 */
[----:B------:R1:W-:Y:S03]  /*5740*/  MUFU.EX2 R202, R0 ;  /* 0x0000000000ca7308 */ /* 0x0003e60000000800 */
[C---:B------:R-:W-:Y:S05]  /*5750*/  HMMA.16816.F32 R64, R4.reuse, R150, R44 ;  /* 0x000000960440723c */ /* 0x040fea000000182c */
[----:B------:R2:W3:Y:S03]  /*5760*/  MUFU.EX2 R198, R3 ;  /* 0x0000000300c67308 */ /* 0x0004e60000000800 */
[----:B------:R-:W-:Y:S01]  /*5770*/  HMMA.16816.F32 R80, R4, R162, R40 ;  /* 0x000000a20450723c */ /* 0x000fe20000001828 */
[----:B-1----:R-:W-:-:S07]  /*5780*/  FFMA.FTZ R0, R99, c[0x0][0x2d0], -R13 ;  /* 0x0000b40063007a23 */ /* 0x002fce000001080d */
[----:B------:R-:W-:Y:S01]  /*5790*/  HMMA.16816.F32 R48, R4, R166, R8 ;  /* 0x000000a60430723c */ /* 0x000fe20000001808 */
[----:B------:R1:W-:Y:S01]  /*57a0*/  MUFU.EX2 R197, R0 ;  /* 0x0000000000c57308 */ /* 0x0003e20000000800 */
[----:B--2---:R-:W-:-:S05]  /*57b0*/  FFMA.FTZ R3, R107, c[0x0][0x2d0], -R2 ;  /* 0x0000b4006b037a23 */ /* 0x004fca0000010802 */
[----:B------:R-:W-:Y:S02]  /*57c0*/  F2FP.PACK_AB R4, R227, R232 ;  /* 0x000000e8e304723e */ /* 0x000fe400000000ff */
[----:B------:R-:W-:Y:S01]  /*57d0*/  F2FP.PACK_AB R6, R231, R228 ;  /* 0x000000e4e706723e */ /* 0x000fe200000000ff */
[----:B------:R2:W-:Y:S01]  /*57e0*/  MUFU.EX2 R107, R3 ;  /* 0x00000003006b7308 */ /* 0x0005e20000000800 */
[----:B------:R-:W-:Y:S02]  /*57f0*/  F2FP.PACK_AB R5, R206, R103 ;  /* 0x00000067ce05723e */ /* 0x000fe400000000ff */
[----:B------:R-:W-:Y:S01]  /*5800*/  F2FP.PACK_AB R7, R205, R207 ;  /* 0x000000cfcd07723e */ /* 0x000fe200000000ff */
[----:B-1----:R-:W-:Y:S01]  /*5810*/  FFMA.FTZ R0, R98, c[0x0][0x2d0], -R13 ;  /* 0x0000b40062007a23 */ /* 0x002fe2000001080d */
[----:B---3--:R-:W-:-:S05]  /*5820*/  F2FP.PACK_AB R98, R198, R202 ;  /* 0x000000cac662723e */ /* 0x008fca00000000ff */
[----:B------:R-:W-:Y:S01]  /*5830*/  HMMA.16816.F32 R40, R4, R28, RZ ;  /* 0x0000001c0428723c */ /* 0x000fe200000018ff */
[----:B------:R1:W3:Y:S01]  /*5840*/  MUFU.EX2 R200, R0 ;  /* 0x0000000000c87308 */ /* 0x0002e20000000800 */
[----:B--2---:R-:W-:-:S06]  /*5850*/  @P6 IMAD.HI.U32 R3, R172, c[0x0][0x2c8], RZ ;  /* 0x0000b200ac036a27 */ /* 0x004fcc00078e00ff */
[----:B------:R-:W-:Y:S01]  /*5860*/  HMMA.16816.F32 R176, R4, R30, RZ ;  /* 0x0000001e04b0723c */ /* 0x000fe200000018ff */
[----:B------:R-:W-:Y:S02]  /*5870*/  @P6 SHF.R.U32.HI R172, RZ, c[0x0][0x2cc], R3 ;  /* 0x0000b300ffac6a19 */ /* 0x000fe40000011603 */
[----:B------:R-:W-:-:S05]  /*5880*/  ISETP.GE.AND P6, PT, R251, 0x1, PT ;  /* 0x00000001fb00780c */ /* 0x000fca0003fc6270 */
[C---:B------:R-:W-:Y:S01]  /*5890*/  HMMA.16816.F32 R8, R4.reuse, R16, RZ ;  /* 0x000000100408723c */ /* 0x040fe200000018ff */
[--C-:B-1----:R-:W-:Y:S02]  /*58a0*/  FFMA.FTZ R0, R102, c[0x0][0x2d0], -R13.reuse ;  /* 0x0000b40066007a23 */ /* 0x102fe4000001080d */
[----:B------:R-:W-:Y:S02]  /*58b0*/  IMAD.IADD R3, R249, 0x1, R172 ;  /* 0x00000001f9037824 */ /* 0x000fe400078e02ac */
[----:B------:R1:W-:Y:S03]  /*58c0*/  MUFU.EX2 R199, R0 ;  /* 0x0000000000c77308 */ /* 0x0003e60000000800 */
[C---:B------:R-:W-:Y:S01]  /*58d0*/  HMMA.16816.F32 R184, R4.reuse, R18, RZ ;  /* 0x0000001204b8723c */ /* 0x040fe200000018ff */
[----:B------:R-:W-:Y:S07]  /*58e0*/  LDSM.16.MT88.4 R16, [R210+0x3880] ;  /* 0x00388000d210783b */ /* 0x000fee0000004200 */
[----:B------:R-:W-:Y:S01]  /*58f0*/  HMMA.16816.F32 R132, R4, R20, RZ ;  /* 0x000000140484723c */ /* 0x000fe200000018ff */
[----:B-1----:R-:W-:-:S07]  /*5900*/  FFMA.FTZ R0, R101, c[0x0][0x2d0], -R13 ;  /* 0x0000b40065007a23 */ /* 0x002fce000001080d */
[C---:B------:R-:W-:Y:S01]  /*5910*/  HMMA.16816.F32 R180, R4.reuse, R22, RZ ;  /* 0x0000001604b4723c */ /* 0x040fe200000018ff */
[----:B------:R1:W2:Y:S07]  /*5920*/  MUFU.EX2 R201, R0 ;  /* 0x0000000000c97308 */ /* 0x0002ae0000000800 */
[C---:B------:R-:W-:Y:S08]  /*5930*/  HMMA.16816.F32 R44, R4.reuse, R24, RZ ;  /* 0x00000018042c723c */ /* 0x040ff000000018ff */
[----:B------:R-:W-:Y:S01]  /*5940*/  HMMA.16816.F32 R188, R4, R26, RZ ;  /* 0x0000001a04bc723c */ /* 0x000fe200000018ff */
[----:B-1----:R-:W-:-:S04]  /*5950*/  FFMA.FTZ R0, R92, c[0x0][0x2d0], -R12 ;  /* 0x0000b4005c007a23 */ /* 0x002fc8000001080c */
[----:B------:R1:W-:Y:S03]  /*5960*/  MUFU.EX2 R28, R0 ;  /* 0x00000000001c7308 */ /* 0x0003e60000000800 */
[C---:B------:R-:W-:Y:S08]  /*5970*/  HMMA.16816.F32 R24, R4.reuse, R32, RZ ;  /* 0x000000200418723c */ /* 0x040ff000000018ff */
[----:B------:R-:W-:Y:S01]  /*5980*/  HMMA.16816.F32 R20, R4, R36, RZ ;  /* 0x000000240414723c */ /* 0x000fe200000018ff */
[----:B-1----:R-:W-:-:S07]  /*5990*/  FFMA.FTZ R0, R87, c[0x0][0x2d0], -R12 ;  /* 0x0000b40057007a23 */ /* 0x002fce000001080c */
[----:B------:R-:W-:Y:S01]  /*59a0*/  HMMA.16816.F32 R32, R4, R34, RZ ;  /* 0x000000220420723c */ /* 0x000fe200000018ff */
[----:B------:R1:W4:Y:S02]  /*59b0*/  MUFU.EX2 R29, R0 ;  /* 0x00000000001d7308 */ /* 0x0003240000000800 */
[----:B-1----:R-:W-:-:S06]  /*59c0*/  FFMA.FTZ R0, R94, c[0x0][0x2d0], -R12 ;  /* 0x0000b4005e007a23 */ /* 0x002fcc000001080c */
[----:B------:R1:W-:Y:S02]  /*59d0*/  MUFU.EX2 R31, R0 ;  /* 0x00000000001f7308 */ /* 0x0003e40000000800 */
[----:B-1----:R-:W-:Y:S02]  /*59e0*/  FFMA.FTZ R0, R93, c[0x0][0x2d0], -R12 ;  /* 0x0000b4005d007a23 */ /* 0x002fe4000001080c */
[----:B------:R-:W-:Y:S04]  /*59f0*/  HMMA.16816.F32 R92, R4, R38, RZ ;  /* 0x00000026045c723c */ /* 0x000fe800000018ff */
[----:B------:R1:W5:Y:S03]  /*5a00*/  MUFU.EX2 R30, R0 ;  /* 0x00000000001e7308 */ /* 0x0003660000000800 */
[----:B---3--:R-:W-:-:S02]  /*5a10*/  F2FP.PACK_AB R4, R200, R197 ;  /* 0x000000c5c804723e */ /* 0x008fc400000000ff */
[----:B--2---:R-:W-:Y:S02]  /*5a20*/  F2FP.PACK_AB R6, R201, R199 ;  /* 0x000000c7c906723e */ /* 0x004fe400000000ff */
[----:B----4-:R-:W-:Y:S01]  /*5a30*/  F2FP.PACK_AB R5, R29, R28 ;  /* 0x0000001c1d05723e */ /* 0x010fe200000000ff */
[----:B-1----:R-:W-:Y:S01]  /*5a40*/  FFMA.FTZ R0, R115, c[0x0][0x2d0], -R2 ;  /* 0x0000b40073007a23 */ /* 0x002fe20000010802 */
[----:B-----5:R-:W-:-:S03]  /*5a50*/  F2FP.PACK_AB R7, R30, R31 ;  /* 0x0000001f1e07723e */ /* 0x020fc600000000ff */
[----:B------:R1:W2:Y:S04]  /*5a60*/  MUFU.EX2 R196, R0 ;  /* 0x0000000000c47308 */ /* 0x0002a80000000800 */
[C---:B------:R-:W-:Y:S08]  /*5a70*/  HMMA.16816.F32 R168, R4.reuse, R88, R8 ;  /* 0x0000005804a8723c */ /* 0x040ff00000001808 */
[----:B------:R-:W-:Y:S01]  /*5a80*/  HMMA.16816.F32 R36, R4, R164, R20 ;  /* 0x000000a40424723c */ /* 0x000fe20000001814 */
[--C-:B-1----:R-:W-:Y:S01]  /*5a90*/  FFMA.FTZ R0, R121, c[0x0][0x2d0], -R2.reuse ;  /* 0x0000b40079007a23 */ /* 0x102fe20000010802 */
[----:B--2---:R-:W-:Y:S01]  /*5aa0*/  F2FP.PACK_AB R97, R196, R107 ;  /* 0x0000006bc461723e */ /* 0x004fe200000000ff */
[----:B------:R-:W-:-:S02]  /*5ab0*/  FFMA.FTZ R2, R120, c[0x0][0x2d0], -R2 ;  /* 0x0000b40078027a23 */ /* 0x000fc40000010802 */
[----:B------:R-:W1:Y:S01]  /*5ac0*/  LDSM.16.MT88.4 R120, [R209+0x2080] ;  /* 0x00208000d178783b */ /* 0x000e620000004200 */
[----:B------:R2:W-:Y:S02]  /*5ad0*/  MUFU.EX2 R101, R0 ;  /* 0x0000000000657308 */ /* 0x0005e40000000800 */
[C---:B------:R-:W-:Y:S06]  /*5ae0*/  HMMA.16816.F32 R132, R4.reuse, R108, R132 ;  /* 0x0000006c0484723c */ /* 0x040fec0000001884 */
[----:B------:R-:W3:Y:S02]  /*5af0*/  MUFU.EX2 R102, R2 ;  /* 0x0000000200667308 */ /* 0x000ee40000000800 */
[----:B------:R-:W-:Y:S01]  /*5b00*/  HMMA.16816.F32 R44, R4, R116, R44 ;  /* 0x00000074042c723c */ /* 0x000fe2000000182c */
[----:B--2---:R-:W-:-:S07]  /*5b10*/  FFMA.FTZ R0, R195, c[0x0][0x2d0], -R13 ;  /* 0x0000b400c3007a23 */ /* 0x004fce000001080d */
[----:B------:R-:W-:Y:S01]  /*5b20*/  HMMA.16816.F32 R40, R4, R148, R40 ;  /* 0x000000940428723c */ /* 0x000fe20000001828 */
[----:B---3--:R-:W-:-:S07]  /*5b30*/  F2FP.PACK_AB R99, R102, R101 ;  /* 0x000000656663723e */ /* 0x008fce00000000ff */
[----:B------:R-:W-:Y:S08]  /*5b40*/  HMMA.16816.F32 R88, R4, R90, R184 ;  /* 0x0000005a0458723c */ /* 0x000ff000000018b8 */
[C---:B------:R-:W-:Y:S08]  /*5b50*/  HMMA.16816.F32 R128, R96.reuse, R136, R128 ;  /* 0x000000886080723c */ /* 0x040ff00000001880 */
[C---:B-1----:R-:W-:Y:S08]  /*5b60*/  HMMA.16816.F32 R112, R96.reuse, R120, R140 ;  /* 0x000000786070723c */ /* 0x042ff0000000188c */
[C---:B------:R-:W-:Y:S08]  /*5b70*/  HMMA.16816.F32 R144, R96.reuse, R152, R144 ;  /* 0x000000986090723c */ /* 0x040ff00000001890 */
        /* <DEDUP_REMOVED lines=8> */
[----:B------:R-:W-:Y:S01]  /*5c00*/  HMMA.16816.F32 R96, R96, R18, R48 ;  /* 0x000000126060723c */ /* 0x000fe20000001830 */
[----:B------:R1:W-:Y:S07]  /*5c10*/  MUFU.EX2 R49, R0 ;  /* 0x0000000000317308 */ /* 0x0003ee0000000800 */
[C---:B------:R-:W-:Y:S08]  /*5c20*/  HMMA.16816.F32 R72, R4.reuse, R160, R24 ;  /* 0x000000a00448723c */ /* 0x040ff00000001818 */
[----:B------:R-:W-:Y:S01]  /*5c30*/  HMMA.16816.F32 R20, R4, R110, R180 ;  /* 0x0000006e0414723c */ /* 0x000fe200000018b4 */
[----:B-1----:R-:W-:-:S04]  /*5c40*/  FFMA.FTZ R0, R194, c[0x0][0x2d0], -R13 ;  /* 0x0000b400c2007a23 */ /* 0x002fc8000001080d */
[----:B------:R1:W2:Y:S03]  /*5c50*/  MUFU.EX2 R50, R0 ;  /* 0x0000000000327308 */ /* 0x0002a60000000800 */
[C---:B------:R-:W-:Y:S08]  /*5c60*/  HMMA.16816.F32 R24, R4.reuse, R150, R176 ;  /* 0x000000960418723c */ /* 0x040ff000000018b0 */
[----:B------:R-:W-:Y:S01]  /*5c70*/  HMMA.16816.F32 R32, R4, R162, R32 ;  /* 0x000000a20420723c */ /* 0x000fe20000001820 */
[----:B-1----:R-:W-:-:S07]  /*5c80*/  FFMA.FTZ R0, R193, c[0x0][0x2d0], -R13 ;  /* 0x0000b400c1007a23 */ /* 0x002fce000001080d */
[----:B------:R-:W-:Y:S01]  /*5c90*/  HMMA.16816.F32 R164, R4, R166, R92 ;  /* 0x000000a604a4723c */ /* 0x000fe2000000185c */
[----:B------:R1:W-:Y:S06]  /*5ca0*/  MUFU.EX2 R51, R0 ;  /* 0x0000000000337308 */ /* 0x0003ec0000000800 */
[----:B--2---:R-:W-:Y:S01]  /*5cb0*/  F2FP.PACK_AB R92, R50, R49 ;  /* 0x00000031325c723e */ /* 0x004fe200000000ff */
[----:B-1----:R-:W-:-:S04]  /*5cc0*/  FFMA.FTZ R0, R192, c[0x0][0x2d0], -R13 ;  /* 0x0000b400c0007a23 */ /* 0x002fc8000001080d */
[----:B------:R1:W2:Y:S02]  /*5cd0*/  MUFU.EX2 R48, R0 ;  /* 0x0000000000307308 */ /* 0x0002a40000000800 */
[----:B-1----:R-:W-:Y:S01]  /*5ce0*/  FFMA.FTZ R0, R173, c[0x0][0x2d0], -R12 ;  /* 0x0000b400ad007a23 */ /* 0x002fe2000001080c */
[----:B--2---:R-:W-:-:S05]  /*5cf0*/  F2FP.PACK_AB R94, R48, R51 ;  /* 0x00000033305e723e */ /* 0x004fca00000000ff */
[----:B------:R1:W-:Y:S02]  /*5d00*/  MUFU.EX2 R9, R0 ;  /* 0x0000000000097308 */ /* 0x0003e40000000800 */
[----:B-1----:R-:W-:-:S06]  /*5d10*/  FFMA.FTZ R0, R174, c[0x0][0x2d0], -R12 ;  /* 0x0000b400ae007a23 */ /* 0x002fcc000001080c */
[----:B------:R1:W2:Y:S02]  /*5d20*/  MUFU.EX2 R8, R0 ;  /* 0x0000000000087308 */ /* 0x0002a40000000800 */
[----:B-1----:R-:W-:Y:S01]  /*5d30*/  FFMA.FTZ R0, R175, c[0x0][0x2d0], -R12 ;  /* 0x0000b400af007a23 */ /* 0x002fe2000001080c */
[----:B--2---:R-:W-:-:S05]  /*5d40*/  F2FP.PACK_AB R93, R8, R9 ;  /* 0x00000009085d723e */ /* 0x004fca00000000ff */
[----:B------:R1:W-:Y:S02]  /*5d50*/  MUFU.EX2 R2, R0 ;  /* 0x0000000000027308 */ /* 0x0003e40000000800 */
[----:B-1----:R-:W-:Y:S02]  /*5d60*/  FFMA.FTZ R0, R15, c[0x0][0x2d0], -R12 ;  /* 0x0000b4000f007a23 */ /* 0x002fe4000001080c */
[----:B------:R-:W-:Y:S04]  /*5d70*/  HMMA.16816.F32 R12, R4, R118, R188 ;  /* 0x00000076040c723c */ /* 0x000fe800000018bc */
[----:B------:R-:W1:Y:S03]  /*5d80*/  MUFU.EX2 R0, R0 ;  /* 0x0000000000007308 */ /* 0x000e660000000800 */
        /* <DEDUP_REMOVED lines=52> */
[----:B------:R-:W-:Y:S01]  /*60d0*/  STL [R1+0xc], R7 ;  /* 0x00000c0701007387 */ /* 0x000fe20000100800 */
[----:B------:R-:W-:Y:S01]  /*60e0*/  FADD.FTZ R0, R0, R8 ;  /* 0x0000000800007221 */ /* 0x000fe20000010000 */
[C---:B------:R-:W-:Y:S02]  /*60f0*/  HMMA.16816.F32 R60, R92.reuse, R62, R24 ;  /* 0x0000003e5c3c723c */ /* 0x040fe40000001818 */
[----:B------:R-:W-:Y:S04]  /*6100*/  STL [R1+0x8], R4 ;  /* 0x0000080401007387 */ /* 0x000fe80000100800 */
[----:B------:R1:W-:Y:S02]  /*6110*/  STL [R1+0x10], R2 ;  /* 0x0000100201007387 */ /* 0x0003e40000100800 */
[C---:B------:R-:W-:Y:S02]  /*6120*/  HMMA.16816.F32 R76, R92.reuse, R78, R32 ;  /* 0x0000004e5c4c723c */ /* 0x040fe40000001820 */
[----:B------:R2:W-:Y:S06]  /*6130*/  STL [R1+0x14], R0 ;  /* 0x0000140001007387 */ /* 0x0005ec0000100800 */
[C---:B------:R-:W-:Y:S08]  /*6140*/  HMMA.16816.F32 R88, R92.reuse, R16, R36 ;  /* 0x000000105c58723c */ /* 0x040ff00000001824 */
[----:B------:R-:W-:Y:S01]  /*6150*/  HMMA.16816.F32 R92, R92, R18, R164 ;  /* 0x000000125c5c723c */ /* 0x000fe200000018a4 */
[----:B-1----:R-:W-:Y:S01]  /*6160*/  IADD3 R2, R3, c[0x0][0x328], RZ ;  /* 0x0000ca0003027a10 */ /* 0x002fe20007ffe0ff */
[----:B------:R-:W-:Y:S06]  /*6170*/  @!P6 BRA `(.L_x_311) ;  /* 0x000001100000e947 */ /* 0x000fec0003800000 */
[C---:B------:R-:W-:Y:S02]  /*6180*/  ISETP.GT.AND P0, PT, R3.reuse, RZ, PT ;  /* 0x000000ff0300720c */ /* 0x040fe40003f04270 */
[----:B--2---:R-:W-:-:S11]  /*6190*/  IADD3 R0, R3, -0x1, RZ ;  /* 0xffffffff03007810 */ /* 0x004fd60007ffe0ff */
        /* <DEDUP_REMOVED lines=8> */
.L_x_312:
[----:B------:R-:W-:-:S04]  /*6220*/  MOV R3, 0x1 ;  /* 0x0000000100037802 */ /* 0x000fc80000000f00 */
[----:B------:R-:W-:-:S13]  /*6230*/  ISETP.NE.AND P0, PT, R3, c[0x0][0x32c], PT ;  /* 0x0000cb0003007a0c */ /* 0x000fda0003f05270 */
[----:B------:R-:W-:-:S05]  /*6240*/  @P0 IMAD.HI.U32 R3, R0, c[0x0][0x330], RZ ;  /* 0x0000cc0000030a27 */ /* 0x000fca00078e00ff */
[----:B------:R-:W-:Y:S02]  /*6250*/  @P0 SHF.R.U32.HI R0, RZ, c[0x0][0x334], R3 ;  /* 0x0000cd00ff000a19 */ /* 0x000fe40000011603 */
.L_x_313:
[----:B------:R-:W-:-:S05]  /*6260*/  MOV R3, c[0x0][0x32c] ;  /* 0x0000cb0000037a02 */ /* 0x000fca0000000f00 */
[----:B------:R-:W-:-:S05]  /*6270*/  IMAD R0, R0, R3, c[0x0][0x32c] ;  /* 0x0000cb0000007624 */ /* 0x000fca00078e0203 */
[----:B------:R-:W-:-:S05]  /*6280*/  IMNMX R2, R2, R0, PT ;  /* 0x0000000002027217 */ /* 0x000fca0003800200 */
.L_x_311:
[----:B------:R-:W-:-:S05]  /*6290*/  IMAD.HI R2, R2, 0x2aaaaaab, RZ ;  /* 0x2aaaaaab02027827 */ /* 0x000fca00078e02ff */
[----:B--2---:R-:W-:-:S04]  /*62a0*/  SHF.R.U32.HI R0, RZ, 0x1f, R2 ;  /* 0x0000001fff007819 */ /* 0x004fc80000011602 */
[----:B------:R-:W-:-:S04]  /*62b0*/  LEA.HI.SX32 R2, R2, R0, 0x1d ;  /* 0x0000000002027211 */ /* 0x000fc800078feaff */
[----:B------:R-:W-:-:S04]  /*62c0*/  IMNMX R3, R250, R2, !PT ;  /* 0x00000002fa037217 */ /* 0x000fc80007800200 */
[----:B------:R-:W-:Y:S01]  /*62d0*/  ISETP.GE.AND P0, PT, R224, R3, PT ;  /* 0x00000003e000720c */ /* 0x000fe20003f06270 */
[----:B------:R1:W-:-:S12]  /*62e0*/  STL [R1+0x24], R3 ;  /* 0x0000240301007387 */ /* 0x0003d80000100800 */
[----:B------:R-:W-:Y:S05]  /*62f0*/  @!P0 BRA `(.L_x_314) ;  /* 0x0000483000008947 */ /* 0x000fea0003800000 */
[----:B------:R-:W2:Y:S04]  /*6300*/  LDL R8, [R1+0x40] ;  /* 0x0000400001087983 */ /* 0x000ea80000100800 */
[----:B------:R-:W3:Y:S01]  /*6310*/  LDL R5, [R1+0x3c] ;  /* 0x00003c0001057983 */ /* 0x000ee20000100800 */
[----:B-1----:R-:W-:Y:S01]  /*6320*/  SHF.R.S32.HI R3, RZ, 0x1f, R226 ;  /* 0x0000001fff037819 */ /* 0x002fe200000114e2 */
        /* <DEDUP_REMOVED lines=21> */
.L_x_335:
        /* <DEDUP_REMOVED lines=16> */
[----:B-1-34-:R-:W-:Y:S01]  /*6580*/  IMAD.WIDE.U32 R2, R225, c[0x0][0x208], RZ ;  /* 0x00008200e1027a25 */ /* 0x01afe200078e00ff */
[----:B------:R-:W1:Y:S01]  /*6590*/  S2R R5, SR_CTAID.Y ;  /* 0x0000000000057919 */ /* 0x000e620000002600 */
[----:B------:R-:W-:Y:S01]  /*65a0*/  SHF.R.S32.HI R0, RZ, 0x1f, R225 ;  /* 0x0000001fff007819 */ /* 0x000fe200000114e1 */
[----:B------:R-:W-:Y:S01]  /*65b0*/  BSSY B0, `(.L_x_315) ;  /* 0x000003c000007945 */ /* 0x000fe20003800000 */
[C---:B------:R-:W-:Y:S01]  /*65c0*/  ISETP.GE.AND P1, PT, R226.reuse, c[0x0][0x1d4], PT ;  /* 0x00007500e2007a0c */ /* 0x040fe20003f26270 */
[----:B------:R-:W2:Y:S01]  /*65d0*/  S2R R8, SR_CTAID.Y ;  /* 0x0000000000087919 */ /* 0x000ea20000002600 */
[----:B------:R-:W-:Y:S01]  /*65e0*/  IADD3 R13, R226, 0x20, RZ ;  /* 0x00000020e20d7810 */ /* 0x000fe20007ffe0ff */
[----:B------:R-:W-:Y:S01]  /*65f0*/  IMAD R0, R0, c[0x0][0x208], RZ ;  /* 0x0000820000007a24 */ /* 0x000fe200078e02ff */
[----:B------:R-:W-:Y:S01]  /*6600*/  IADD3 R12, R226, 0x40, RZ ;  /* 0x00000040e20c7810 */ /* 0x000fe20007ffe0ff */
[----:B------:R-:W3:Y:S01]  /*6610*/  S2R R11, SR_TID.X ;  /* 0x00000000000b7919 */ /* 0x000ee20000002100 */
[----:B------:R-:W-:Y:S01]  /*6620*/  ISETP.GE.AND P3, PT, R13, c[0x0][0x1d4], PT ;  /* 0x000075000d007a0c */ /* 0x000fe20003f66270 */
[----:B------:R-:W-:Y:S01]  /*6630*/  IMAD R0, R225, c[0x0][0x20c], R0 ;  /* 0x00008300e1007a24 */ /* 0x000fe200078e0200 */
[----:B------:R-:W-:Y:S02]  /*6640*/  SHF.R.S32.HI R4, RZ, 0x1f, R223 ;  /* 0x0000001fff047819 */ /* 0x000fe400000114df */
[----:B------:R-:W-:Y:S01]  /*6650*/  ISETP.GE.AND P2, PT, R12, c[0x0][0x1d4], PT ;  /* 0x000075000c007a0c */ /* 0x000fe20003f46270 */
[----:B------:R-:W-:Y:S02]  /*6660*/  IMAD.IADD R3, R3, 0x1, R0 ;  /* 0x0000000103037824 */ /* 0x000fe400078e0200 */
[----:B------:R-:W-:Y:S02]  /*6670*/  IMAD R4, R4, c[0x0][0x218], RZ ;  /* 0x0000860004047a24 */ /* 0x000fe400078e02ff */
[C---:B------:R-:W-:Y:S04]  /*6680*/  IMAD.WIDE.U32 R2, R223.reuse, c[0x0][0x218], R2 ;  /* 0x00008600df027a25 */ /* 0x040fe800078e0002 */
[----:B------:R-:W-:Y:S01]  /*6690*/  IMAD R4, R223, c[0x0][0x21c], R4 ;  /* 0x00008700df047a24 */ /* 0x000fe200078e0204 */
[----:B-1----:R-:W-:Y:S01]  /*66a0*/  SHF.R.S32.HI R5, RZ, 0x1f, R5 ;  /* 0x0000001fff057819 */ /* 0x002fe20000011405 */
[----:B--2---:R-:W-:Y:S04]  /*66b0*/  IMAD.WIDE.U32 R6, R8, c[0x0][0x210], RZ ;  /* 0x0000840008067a25 */ /* 0x004fe800078e00ff */
[----:B------:R-:W-:Y:S01]  /*66c0*/  IMAD R5, R5, c[0x0][0x210], RZ ;  /* 0x0000840005057a24 */ /* 0x000fe200078e02ff */
[----:B------:R-:W-:Y:S03]  /*66d0*/  IADD3 R0, P0, R6, R2, RZ ;  /* 0x0000000206007210 */ /* 0x000fe60007f1e0ff */
[----:B------:R-:W-:Y:S04]  /*66e0*/  IMAD R5, R8, c[0x0][0x214], R5 ;  /* 0x0000850008057a24 */ /* 0x000fe800078e0205 */
[----:B------:R-:W-:Y:S05]  /*66f0*/  IMAD.IADD R5, R7, 0x1, R5 ;  /* 0x0000000107057824 */ /* 0x000fea00078e0205 */
[----:B------:R-:W-:Y:S01]  /*6700*/  IADD3.X R3, R5, R3, R4, P0, !PT ;  /* 0x0000000305037210 */ /* 0x000fe200007fe404 */
[----:B------:R-:W-:Y:S01]  /*6710*/  IMAD.SHL.U32 R5, R226, 0x2, RZ ;  /* 0x00000002e2057824 */ /* 0x000fe200078e00ff */
[C---:B------:R-:W-:Y:S04]  /*6720*/  LEA R10, P0, R0.reuse, c[0x0][0x1f8], 0x1 ;  /* 0x00007e00000a7a11 */ /* 0x040fe800078008ff */
[----:B------:R-:W-:Y:S02]  /*6730*/  LEA.HI.X R3, R0, c[0x0][0x1fc], R3, 0x1, P0 ;  /* 0x00007f0000037a11 */ /* 0x000fe400000f0c03 */
[----:B------:R-:W1:Y:S04]  /*6740*/  SHFL.IDX PT, R0, R10, RZ, 0x1c1f ;  /* 0x001c1fff0a007589 */ /* 0x000e6800000e0000 */
[----:B------:R-:W2:Y:S01]  /*6750*/  SHFL.IDX PT, R2, R3, RZ, 0x1c1f ;  /* 0x001c1fff03027589 */ /* 0x000ea200000e0000 */
[----:B-1----:R-:W-:Y:S05]  /*6760*/  IADD3 R8, P0, R0, R5, RZ ;  /* 0x0000000500087210 */ /* 0x002fea0007f1e0ff */
[----:B--2---:R-:W-:Y:S01]  /*6770*/  IMAD.X R9, R2, 0x1, R205, P0 ;  /* 0x0000000102097824 */ /* 0x004fe200000e06cd */
[----:B------:R-:W-:Y:S04]  /*6780*/  IADD3 R6, P0, R0, R207, RZ ;  /* 0x000000cf00067210 */ /* 0x000fe80007f1e0ff */
[----:B------:R-:W-:Y:S01]  /*6790*/  @!PT LDS RZ, [RZ] ;  /* 0x00000000fffff984 */ /* 0x000fe20000000800 */
[----:B------:R1:W-:Y:S01]  /*67a0*/  LDGSTS.E.BYPASS.LTC128B.128 [R222+0x1880], [R8.64], !P1 ;  /* 0x0188000008de7fae */ /* 0x0003e2000c901d46 */
[----:B------:R-:W-:Y:S01]  /*67b0*/  IMAD.X R7, R2, 0x1, R206, P0 ;  /* 0x0000000102077824 */ /* 0x000fe200000e06ce */
[----:B------:R-:W-:Y:S02]  /*67c0*/  IADD3 R4, P0, R0, R228, RZ ;  /* 0x000000e400047210 */ /* 0x000fe40007f1e0ff */
[----:B---3--:R-:W-:Y:S02]  /*67d0*/  ISETP.GT.AND P1, PT, R11, 0x3f, PT ;  /* 0x0000003f0b00780c */ /* 0x008fe40003f24270 */
[----:B------:R1:W-:Y:S01]  /*67e0*/  LDGSTS.E.BYPASS.LTC128B.128 [R222+0x2480], [R6.64], !P3 ;  /* 0x0248000006de7fae */ /* 0x0003e2000d901d46 */
[----:B------:R-:W-:Y:S05]  /*67f0*/  IMAD.X R5, R2, 0x1, R227, P0 ;  /* 0x0000000102057824 */ /* 0x000fea00000e06e3 */
[----:B------:R1:W-:Y:S05]  /*6800*/  LDGSTS.E.BYPASS.LTC128B.128 [R222+0x3080], [R4.64], !P2 ;  /* 0x0308000004de7fae */ /* 0x0003ea000d101d46 */
[----:B------:R-:W-:-:S05]  /*6810*/  @P1 BRA `(.L_x_316) ;  /* 0x0000015000001947 */ /* 0x000fca0003800000 */
[----:B------:R-:W-:-:S05]  /*6820*/  BRA.DIV ~URZ, `(.L_x_317) ;  /* 0x0000ee027f007947 */ /* 0x000fca000b800000 */
[----:B-1----:R1:W2:Y:S04]  /*6830*/  SHFL.IDX PT, R4, R3, 0x1, 0x1c1f ;  /* 0x003c1f0003047f89 */ /* 0x0022a800000e0000 */
[----:B------:R1:W3:Y:S02]  /*6840*/  SHFL.IDX PT, R0, R10, 0x1, 0x1c1f ;  /* 0x003c1f000a007f89 */ /* 0x0002e400000e0000 */
.L_x_385:
[C---:B-1----:R-:W-:Y:S01]  /*6850*/  IADD3 R10, R226.reuse, 0x20, RZ ;  /* 0x00000020e20a7810 */ /* 0x042fe20007ffe0ff */
[C---:B------:R-:W-:Y:S01]  /*6860*/  IMAD.SHL.U32 R2, R226.reuse, 0x2, RZ ;  /* 0x00000002e2027824 */ /* 0x040fe200078e00ff */
[----:B------:R-:W-:Y:S02]  /*6870*/  ISETP.GE.AND P3, PT, R226, c[0x0][0x1d4], PT ;  /* 0x00007500e2007a0c */ /* 0x000fe40003f66270 */
        /* <DEDUP_REMOVED lines=15> */
.L_x_316:
[----:B------:R-:W-:Y:S05]  /*6970*/  BSYNC B0 ;  /* 0x0000000000007941 */ /* 0x000fea0003800000 */
.L_x_315:
[----:B-1-34-:R-:W0:Y:S01]  /*6980*/  LDGDEPBAR ;  /* 0x00000000000079af */ /* 0x01ae220000000000 */
[----:B------:R-:W-:Y:S01]  /*6990*/  WARPSYNC 0xffffffff ;  /* 0xffffffff00007948 */ /* 0x000fe20003800000 */
[-C--:B------:R-:W-:Y:S06]  /*69a0*/  HMMA.16816.F32 R4, R48, R16.reuse, RZ ;  /* 0x000000103004723c */ /* 0x080fec00000018ff */
        /* <DEDUP_REMOVED lines=10> */
[----:B------:R-:W-:Y:S06]  /*6a50*/  LDSM.16.M88.4 R200, [R212+0x9080] ;  /* 0x00908000d4c8783b */ /* 0x000fec0000000200 */
[-C--:B------:R-:W-:Y:S08]  /*6a60*/  HMMA.16816.F32 R28, R44, R34.reuse, RZ ;  /* 0x000000222c1c723c */ /* 0x080ff000000018ff */
        /* <DEDUP_REMOVED lines=10> */
[----:B------:R-:W-:Y:S07]  /*6b10*/  LDSM.16.M88.4 R168, [R212+0x8080] ;  /* 0x00808000d4a8783b */ /* 0x000fee0000000200 */
[-C--:B------:R-:W-:Y:S08]  /*6b20*/  HMMA.16816.F32 R20, R164, R176.reuse, R20 ;  /* 0x000000b0a414723c */ /* 0x080ff00000001814 */
[C---:B------:R-:W-:Y:S08]  /*6b30*/  HMMA.16816.F32 R24, R172.reuse, R176, R24 ;  /* 0x000000b0ac18723c */ /* 0x040ff00000001818 */
[-C--:B------:R-:W-:Y:S08]  /*6b40*/  HMMA.16816.F32 R28, R172, R178.reuse, R28 ;  /* 0x000000b2ac1c723c */ /* 0x080ff0000000181c */
[C---:B------:R-:W-:Y:S01]  /*6b50*/  HMMA.16816.F32 R32, R164.reuse, R178, R32 ;  /* 0x000000b2a420723c */ /* 0x040fe20000001820 */
[----:B------:R-:W1:Y:S07]  /*6b60*/  LDSM.16.M88.4 R176, [R219] ;  /* 0x00000000dbb0783b */ /* 0x000e6e0000000200 */
[-C--:B------:R-:W-:Y:S08]  /*6b70*/  HMMA.16816.F32 R36, R164, R180.reuse, R36 ;  /* 0x000000b4a424723c */ /* 0x080ff00000001824 */
[C---:B------:R-:W-:Y:S08]  /*6b80*/  HMMA.16816.F32 R40, R172.reuse, R180, R40 ;  /* 0x000000b4ac28723c */ /* 0x040ff00000001828 */
[-C--:B------:R-:W-:Y:S01]  /*6b90*/  HMMA.16816.F32 R44, R172, R182.reuse, R44 ;  /* 0x000000b6ac2c723c */ /* 0x080fe2000000182c */
[----:B------:R-:W-:Y:S07]  /*6ba0*/  LDSM.16.M88.4 R172, [R217] ;  /* 0x00000000d9ac783b */ /* 0x000fee0000000200 */
[----:B------:R-:W-:Y:S01]  /*6bb0*/  HMMA.16816.F32 R48, R164, R182, R48 ;  /* 0x000000b6a430723c */ /* 0x000fe20000001830 */
[----:B------:R-:W1:Y:S08]  /*6bc0*/  LDSM.16.M88.4 R164, [R218] ;  /* 0x00000000daa4783b */ /* 0x000e700000000200 */
[----:B------:R-:W-:Y:S01]  /*6bd0*/  LDSM.16.M88.4 R180, [R211+0xa080] ;  /* 0x00a08000d3b4783b */ /* 0x000fe20000000200 */
[----:B--2---:R-:W-:Y:S01]  /*6be0*/  ISETP.GT.AND P0, PT, R204, R0, PT ;  /* 0x00000000cc00720c */ /* 0x004fe20003f04270 */
[-C--:B-1----:R-:W-:Y:S08]  /*6bf0*/  HMMA.16816.F32 R4, R184, R188.reuse, R4 ;  /* 0x000000bcb804723c */ /* 0x082ff00000001804 */
[C---:B---3--:R-:W-:Y:S08]  /*6c00*/  HMMA.16816.F32 R8, R192.reuse, R188, R8 ;  /* 0x000000bcc008723c */ /* 0x048ff00000001808 */
[-C--:B------:R-:W-:Y:S08]  /*6c10*/  HMMA.16816.F32 R12, R192, R190.reuse, R12 ;  /* 0x000000bec00c723c */ /* 0x080ff0000000180c */
[C---:B------:R-:W-:Y:S01]  /*6c20*/  HMMA.16816.F32 R16, R184.reuse, R190, R16 ;  /* 0x000000beb810723c */ /* 0x040fe20000001810 */
[----:B------:R-:W1:Y:S07]  /*6c30*/  LDSM.16.M88.4 R188, [R208+0x5480] ;  /* 0x00548000d0bc783b */ /* 0x000e6e0000000200 */
        /* <DEDUP_REMOVED lines=10> */
[----:B------:R-:W2:Y:S07]  /*6ce0*/  LDSM.16.M88.4 R160, [R211+0xb080] ;  /* 0x00b08000d3a0783b */ /* 0x000eae0000000200 */
[-C--:B------:R-:W-:Y:S01]  /*6cf0*/  HMMA.16816.F32 R4, R168, R176.reuse, R4 ;  /* 0x000000b0a804723c */ /* 0x080fe20000001804 */
[----:B------:R-:W3:Y:S07]  /*6d00*/  LDSM.16.M88.4 R184, [R208+0x5880] ;  /* 0x00588000d0b8783b */ /* 0x000eee0000000200 */
[C---:B------:R-:W-:Y:S08]  /*6d10*/  HMMA.16816.F32 R8, R200.reuse, R176, R8 ;  /* 0x000000b0c808723c */ /* 0x040ff00000001808 */
[-C--:B------:R-:W-:Y:S08]  /*6d20*/  HMMA.16816.F32 R12, R200, R178.reuse, R12 ;  /* 0x000000b2c80c723c */ /* 0x080ff0000000180c */
[C---:B------:R-:W-:Y:S01]  /*6d30*/  HMMA.16816.F32 R16, R168.reuse, R178, R16 ;  /* 0x000000b2a810723c */ /* 0x040fe20000001810 */
[----:B------:R-:W4:Y:S07]  /*6d40*/  LDSM.16.M88.4 R176, [R212+0xa080] ;  /* 0x00a08000d4b0783b */ /* 0x000f2e0000000200 */
[-C--:B------:R-:W-:Y:S08]  /*6d50*/  HMMA.16816.F32 R20, R168, R164.reuse, R20 ;  /* 0x000000a4a814723c */ /* 0x080ff00000001814 */
[C---:B------:R-:W-:Y:S08]  /*6d60*/  HMMA.16816.F32 R24, R200.reuse, R164, R24 ;  /* 0x000000a4c818723c */ /* 0x040ff00000001818 */
[-C--:B------:R-:W-:Y:S08]  /*6d70*/  HMMA.16816.F32 R28, R200, R166.reuse, R28 ;  /* 0x000000a6c81c723c */ /* 0x080ff0000000181c */
[C---:B------:R-:W-:Y:S01]  /*6d80*/  HMMA.16816.F32 R32, R168.reuse, R166, R32 ;  /* 0x000000a6a820723c */ /* 0x040fe20000001820 */
[----:B------:R-:W5:Y:S07]  /*6d90*/  LDSM.16.M88.4 R164, [R212+0xb080] ;  /* 0x00b08000d4a4783b */ /* 0x000f6e0000000200 */
[-C--:B------:R-:W-:Y:S08]  /*6da0*/  HMMA.16816.F32 R36, R168, R172.reuse, R36 ;  /* 0x000000aca824723c */ /* 0x080ff00000001824 */
[C---:B------:R-:W-:Y:S08]  /*6db0*/  HMMA.16816.F32 R40, R200.reuse, R172, R40 ;  /* 0x000000acc828723c */ /* 0x040ff00000001828 */
[-C--:B------:R-:W-:Y:S08]  /*6dc0*/  HMMA.16816.F32 R44, R200, R174.reuse, R44 ;  /* 0x000000aec82c723c */ /* 0x080ff0000000182c */
[----:B------:R-:W-:Y:S08]  /*6dd0*/  HMMA.16816.F32 R48, R168, R174, R48 ;  /* 0x000000aea830723c */ /* 0x000ff00000001830 */
[-C--:B-1----:R-:W-:Y:S08]  /*6de0*/  HMMA.16816.F32 R4, R180, R188.reuse, R4 ;  /* 0x000000bcb404723c */ /* 0x082ff00000001804 */
[C---:B--2---:R-:W-:Y:S08]  /*6df0*/  HMMA.16816.F32 R8, R160.reuse, R188, R8 ;  /* 0x000000bca008723c */ /* 0x044ff00000001808 */
[-C--:B------:R-:W-:Y:S08]  /*6e00*/  HMMA.16816.F32 R12, R160, R190.reuse, R12 ;  /* 0x000000bea00c723c */ /* 0x080ff0000000180c */
[C---:B------:R-:W-:Y:S08]  /*6e10*/  HMMA.16816.F32 R16, R180.reuse, R190, R16 ;  /* 0x000000beb410723c */ /* 0x040ff00000001810 */
[-C--:B---3--:R-:W-:Y:S08]  /*6e20*/  HMMA.16816.F32 R20, R180, R184.reuse, R20 ;  /* 0x000000b8b414723c */ /* 0x088ff00000001814 */
[C---:B------:R-:W-:Y:S08]  /*6e30*/  HMMA.16816.F32 R24, R160.reuse, R184, R24 ;  /* 0x000000b8a018723c */ /* 0x040ff00000001818 */
[-C--:B------:R-:W-:Y:S08]  /*6e40*/  HMMA.16816.F32 R28, R160, R186.reuse, R28 ;  /* 0x000000baa01c723c */ /* 0x080ff0000000181c */
[C---:B------:R-:W-:Y:S08]  /*6e50*/  HMMA.16816.F32 R32, R180.reuse, R186, R32 ;  /* 0x000000bab420723c */ /* 0x040ff00000001820 */
[-C--:B------:R-:W-:Y:S08]  /*6e60*/  HMMA.16816.F32 R36, R180, R192.reuse, R36 ;  /* 0x000000c0b424723c */ /* 0x080ff00000001824 */
[C---:B------:R-:W-:Y:S08]  /*6e70*/  HMMA.16816.F32 R40, R160.reuse, R192, R40 ;  /* 0x000000c0a028723c */ /* 0x040ff00000001828 */
[-C--:B------:R-:W-:Y:S08]  /*6e80*/  HMMA.16816.F32 R44, R160, R194.reuse, R44 ;  /* 0x000000c2a02c723c */ /* 0x080ff0000000182c */
[----:B------:R-:W-:Y:S08]  /*6e90*/  HMMA.16816.F32 R48, R180, R194, R48 ;  /* 0x000000c2b430723c */ /* 0x000ff00000001830 */
[-C--:B----4-:R-:W-:Y:S08]  /*6ea0*/  HMMA.16816.F32 R4, R176, R196.reuse, R4 ;  /* 0x000000c4b004723c */ /* 0x090ff00000001804 */
[C---:B-----5:R-:W-:Y:S08]  /*6eb0*/  HMMA.16816.F32 R8, R164.reuse, R196, R8 ;  /* 0x000000c4a408723c */ /* 0x060ff00000001808 */
        /* <DEDUP_REMOVED lines=74> */
[----:B--2---:R-:W-:Y:S02]  /*7360*/  FMUL.FTZ R26, R50, c[0x0][0x320] ;  /* 0x0000c800321a7a20 */ /* 0x004fe40000410000 */
        /* <DEDUP_REMOVED lines=34> */
[----:B------:R-:W1:Y:S01]  /*7590*/  MUFU.TANH R18, R18 ;  /* 0x0000001200127308 */ /* 0x000e620000002400 */
[----:B------:R-:W-:-:S05]  /*75a0*/  @!P0 BRA `(.L_x_318) ;  /* 0x000004c000008947 */ /* 0x000fca0003800000 */
[----:B--234-:R-:W2:Y:S01]  /*75b0*/  LDL R2, [R1+0x28] ;  /* 0x0000280001027983 */ /* 0x01cea20000100800 */
[----:B------:R-:W-:Y:S01]  /*75c0*/  IMAD.MOV.U32 R223, RZ, RZ, RZ ;  /* 0x000000ffffdf7224 */ /* 0x000fe200078e00ff */
[----:B------:R-:W-:Y:S01]  /*75d0*/  ISETP.GE.AND P5, PT, R226, c[0x0][0x1d4], PT ;  /* 0x00007500e2007a0c */ /* 0x000fe20003fa6270 */
[----:B------:R-:W-:Y:S01]  /*75e0*/  IMAD.MOV.U32 R3, RZ, RZ, c[0x0][0x2b8] ;  /* 0x0000ae00ff037624 */ /* 0x000fe200078e00ff */
[----:B------:R-:W3:Y:S04]  /*75f0*/  LDL R0, [R1+0x1c] ;  /* 0x00001c0001007983 */ /* 0x000ee80000100800 */
[----:B------:R-:W4:Y:S01]  /*7600*/  LDL.64 R232, [R1+0x30] ;  /* 0x0000300001e87983 */ /* 0x000f220000100a00 */
[----:B------:R-:W-:Y:S03]  /*7610*/  ISETP.NE.AND P2, PT, R3, 0x1, PT ;  /* 0x000000010300780c */ /* 0x000fe60003f45270 */
[----:B------:R-:W5:Y:S04]  /*7620*/  LDL R224, [R1+0x38] ;  /* 0x0000380001e07983 */ /* 0x000f680000100800 */
[----:B------:R-:W1:Y:S02]  /*7630*/  S2R R231, SR_CTAID.Y ;  /* 0x0000000000e77919 */ /* 0x000e640000002600 */
[----:B-1----:R-:W-:Y:S05]  /*7640*/  SHF.R.S32.HI R231, RZ, 0x1f, R231 ;  /* 0x0000001fffe77819 */ /* 0x002fea00000114e7 */
[----:B------:R-:W-:Y:S02]  /*7650*/  IMAD R231, R231, c[0x0][0x1e8], RZ ;  /* 0x00007a00e7e77a24 */ /* 0x000fe400078e02ff */
[----:B--2---:R-:W-:Y:S01]  /*7660*/  IMAD R2, R204, 0x30, R2 ;  /* 0x00000030cc027824 */ /* 0x004fe200078e0202 */
[----:B---3--:R-:W-:Y:S04]  /*7670*/  ISETP.GT.AND P1, PT, R0, 0x2f, PT ;  /* 0x0000002f0000780c */ /* 0x008fe80003f24270 */
[----:B------:R-:W-:Y:S05]  /*7680*/  IADD3 R2, R2, -0x30, R0 ;  /* 0xffffffd002027810 */ /* 0x000fea0007ffe000 */
[----:B------:R-:W-:Y:S04]  /*7690*/  @P2 IMAD.HI.U32 R3, R2, c[0x0][0x2bc], RZ ;  /* 0x0000af0002032a27 */ /* 0x000fe800078e00ff */
[----:B------:R-:W-:Y:S01]  /*76a0*/  IMAD.MOV.U32 R0, RZ, RZ, R2 ;  /* 0x000000ffff007224 */ /* 0x000fe200078e0002 */
[----:B------:R-:W-:Y:S04]  /*76b0*/  @P2 SHF.R.U32.HI R0, RZ, c[0x0][0x2c0], R3 ;  /* 0x0000b000ff002a19 */ /* 0x000fe80000011603 */
[C---:B----4-:R-:W-:Y:S04]  /*76c0*/  @!P1 IADD3 R3, P0, R0.reuse, R232, RZ ;  /* 0x000000e800039210 */ /* 0x050fe80007f1e0ff */
[----:B-----5:R-:W-:Y:S01]  /*76d0*/  @!P1 LEA.HI.X.SX32 R5, R0, R224, 0x1, P0 ;  /* 0x000000e000059211 */ /* 0x020fe200000f0eff */
[----:B------:R-:W-:Y:S01]  /*76e0*/  IMAD.MOV R0, RZ, RZ, -R0 ;  /* 0x000000ffff007224 */ /* 0x000fe200078e0a00 */
[----:B------:R-:W1:Y:S01]  /*76f0*/  S2R R224, SR_CTAID.Y ;  /* 0x0000000000e07919 */ /* 0x000e620000002600 */
[C---:B------:R-:W-:Y:S02]  /*7700*/  @!P1 LEA R4, P0, R3.reuse, c[0x0][0x2a0], 0x2 ;  /* 0x0000a80003049a11 */ /* 0x040fe400078010ff */
[----:B------:R-:W-:Y:S02]  /*7710*/  IMAD R225, R0, c[0x0][0x2b8], R2 ;  /* 0x0000ae0000e17a24 */ /* 0x000fe400078e0202 */
[----:B------:R-:W-:Y:S02]  /*7720*/  @!P1 LEA.HI.X R5, R3, c[0x0][0x2a4], R5, 0x2, P0 ;  /* 0x0000a90003059a11 */ /* 0x000fe400000f1405 */
[C---:B------:R-:W-:Y:S01]  /*7730*/  IMAD.WIDE.U32 R2, R225.reuse, c[0x0][0x1e0], RZ ;  /* 0x00007800e1027a25 */ /* 0x040fe200078e00ff */
[----:B------:R-:W-:Y:S02]  /*7740*/  SHF.R.S32.HI R0, RZ, 0x1f, R225 ;  /* 0x0000001fff007819 */ /* 0x000fe400000114e1 */
[----:B------:R2:W3:Y:S03]  /*7750*/  @!P1 LDG.E R223, [R4.64] ;  /* 0x0000000604df9981 */ /* 0x0004e6000c1e1900 */
[----:B------:R-:W-:Y:S04]  /*7760*/  IMAD R0, R0, c[0x0][0x1e0], RZ ;  /* 0x0000780000007a24 */ /* 0x000fe800078e02ff */
[----:B------:R-:W-:Y:S04]  /*7770*/  IMAD R0, R225, c[0x0][0x1e4], R0 ;  /* 0x00007900e1007a24 */ /* 0x000fe800078e0200 */
[----:B------:R-:W-:Y:S02]  /*7780*/  IMAD.IADD R3, R3, 0x1, R0 ;  /* 0x0000000103037824 */ /* 0x000fe400078e0200 */
[C---:B-1----:R-:W-:Y:S04]  /*7790*/  IMAD.WIDE.U32 R232, R224.reuse, c[0x0][0x1e8], RZ ;  /* 0x00007a00e0e87a25 */ /* 0x042fe800078e00ff */
[----:B------:R-:W-:Y:S02]  /*77a0*/  IMAD R231, R224, c[0x0][0x1ec], R231 ;  /* 0x00007b00e0e77a24 */ /* 0x000fe400078e02e7 */
[----:B------:R-:W1:Y:S02]  /*77b0*/  S2R R224, SR_TID.X ;  /* 0x0000000000e07919 */ /* 0x000e640000002100 */
[----:B------:R-:W-:Y:S01]  /*77c0*/  IMAD.IADD R231, R233, 0x1, R231 ;  /* 0x00000001e9e77824 */ /* 0x000fe200078e02e7 */
[----:B-1----:R-:W-:Y:S04]  /*77d0*/  SHF.R.S32.HI R6, RZ, 0x1f, R224 ;  /* 0x0000001fff067819 */ /* 0x002fe800000114e0 */
[----:B------:R-:W-:Y:S01]  /*77e0*/  LEA.HI R6, R6, R224, RZ, 0x2 ;  /* 0x000000e006067211 */ /* 0x000fe200078f10ff */
[----:B------:R-:W-:Y:S03]  /*77f0*/  IMAD.SHL.U32 R224, R226, 0x2, RZ ;  /* 0x00000002e2e07824 */ /* 0x000fe600078e00ff */
[----:B------:R-:W-:Y:S04]  /*7800*/  SHF.R.S32.HI R6, RZ, 0x2, R6 ;  /* 0x00000002ff067819 */ /* 0x000fe80000011406 */
[----:B--2---:R-:W-:Y:S04]  /*7810*/  IADD3 R5, -R6, 0x30, RZ ;  /* 0x0000003006057810 */ /* 0x004fe80007ffe1ff */
[----:B------:R-:W-:Y:S02]  /*7820*/  ISETP.GE.AND P1, PT, R5, 0x1, PT ;  /* 0x000000010500780c */ /* 0x000fe40003f26270 */
[----:B---3--:R-:W-:Y:S01]  /*7830*/  SHF.R.S32.HI R4, RZ, 0x1f, R223 ;  /* 0x0000001fff047819 */ /* 0x008fe200000114df */
[C---:B------:R-:W-:Y:S04]  /*7840*/  IMAD.WIDE.U32 R2, R223.reuse, c[0x0][0x1f0], R2 ;  /* 0x00007c00df027a25 */ /* 0x040fe800078e0002 */
[----:B------:R-:W-:Y:S01]  /*7850*/  IMAD R4, R4, c[0x0][0x1f0], RZ ;  /* 0x00007c0004047a24 */ /* 0x000fe200078e02ff */
[----:B------:R-:W-:Y:S03]  /*7860*/  IADD3 R0, P0, R232, R2, RZ ;  /* 0x00000002e8007210 */ /* 0x000fe60007f1e0ff */
[----:B------:R-:W-:Y:S05]  /*7870*/  IMAD R4, R223, c[0x0][0x1f4], R4 ;  /* 0x00007d00df047a24 */ /* 0x000fea00078e0204 */
[----:B------:R-:W-:Y:S02]  /*7880*/  IADD3.X R3, R231, R3, R4, P0, !PT ;  /* 0x00000003e7037210 */ /* 0x000fe400007fe404 */
[----:B------:R-:W-:Y:S02]  /*7890*/  LEA R4, P0, R0, c[0x0][0x1c8], 0x1 ;  /* 0x0000720000047a11 */ /* 0x000fe400078008ff */
[----:B------:R-:W-:Y:S02]  /*78a0*/  IADD3 R231, R226, 0x20, RZ ;  /* 0x00000020e2e77810 */ /* 0x000fe40007ffe0ff */
[----:B------:R-:W-:Y:S02]  /*78b0*/  LEA.HI.X R3, R0, c[0x0][0x1cc], R3, 0x1, P0 ;  /* 0x0000730000037a11 */ /* 0x000fe400000f0c03 */
[----:B------:R-:W1:Y:S01]  /*78c0*/  SHFL.IDX PT, R0, R4, RZ, 0x1c1f ;  /* 0x001c1fff04007589 */ /* 0x000e6200000e0000 */
[----:B------:R-:W-:Y:S03]  /*78d0*/  ISETP.GE.AND P4, PT, R231, c[0x0][0x1d4], PT ;  /* 0x00007500e7007a0c */ /* 0x000fe60003f86270 */
[----:B------:R-:W2:Y:S01]  /*78e0*/  SHFL.IDX PT, R2, R3, RZ, 0x1c1f ;  /* 0x001c1fff03027589 */ /* 0x000ea200000e0000 */
[----:B-1----:R-:W-:Y:S05]  /*78f0*/  @P1 IADD3 R14, P0, R0, R224, RZ ;  /* 0x000000e0000e1210 */ /* 0x002fea0007f1e0ff */
[----:B--2---:R-:W-:Y:S01]  /*7900*/  @P1 IMAD.X R15, R2, 0x1, R205, P0 ;  /* 0x00000001020f1824 */ /* 0x004fe200000e06cd */
[-C--:B------:R-:W-:Y:S04]  /*7910*/  @P1 IADD3 R12, P0, R0, R207.reuse, RZ ;  /* 0x000000cf000c1210 */ /* 0x080fe80007f1e0ff */
[----:B------:R-:W-:Y:S01]  /*7920*/  @!PT LDS RZ, [RZ] ;  /* 0x00000000fffff984 */ /* 0x000fe20000000800 */
[----:B------:R1:W-:Y:S01]  /*7930*/  @P1 LDGSTS.E.BYPASS.LTC128B.128 [R222+0x3c80], [R14.64], !P5 ;  /* 0x03c800000ede1fae */ /* 0x0003e2000e901d46 */
[--C-:B------:R-:W-:Y:S01]  /*7940*/  @P1 IMAD.X R13, R2, 0x1, R206.reuse, P0 ;  /* 0x00000001020d1824 */ /* 0x100fe200000e06ce */
[----:B------:R-:W-:Y:S02]  /*7950*/  @P1 IADD3 R10, P0, R0, R228, RZ ;  /* 0x000000e4000a1210 */ /* 0x000fe40007f1e0ff */
[----:B------:R-:W2:Y:S03]  /*7960*/  SHFL.IDX PT, R0, R4, 0x1, 0x1c1f ;  /* 0x003c1f0004007f89 */ /* 0x000ea600000e0000 */
[----:B------:R-:W-:Y:S01]  /*7970*/  @P1 IMAD.X R11, R2, 0x1, R227, P0 ;  /* 0x00000001020b1824 */ /* 0x000fe200000e06e3 */
[----:B------:R1:W-:Y:S01]  /*7980*/  @P1 LDGSTS.E.BYPASS.LTC128B.128 [R222+0x4880], [R12.64], !P4 ;  /* 0x048800000cde1fae */ /* 0x0003e2000e101d46 */
[----:B------:R-:W-:Y:S03]  /*7990*/  ISETP.GE.AND P0, PT, R5, 0x21, PT ;  /* 0x000000210500780c */ /* 0x000fe60003f06270 */
[----:B------:R-:W3:Y:S10]  /*79a0*/  SHFL.IDX PT, R2, R3, 0x1, 0x1c1f ;  /* 0x003c1f0003027f89 */ /* 0x000ef400000e0000 */
[----:B--2---:R-:W-:Y:S02]  /*79b0*/  @P0 IADD3 R8, P2, R0, R224, RZ ;  /* 0x000000e000080210 */ /* 0x004fe40007f5e0ff */
[----:B------:R-:W-:Y:S04]  /*79c0*/  IADD3 R224, R226, 0x40, RZ ;  /* 0x00000040e2e07810 */ /* 0x000fe80007ffe0ff */
[----:B------:R-:W-:Y:S01]  /*79d0*/  ISETP.GE.AND P3, PT, R224, c[0x0][0x1d4], PT ;  /* 0x00007500e0007a0c */ /* 0x000fe20003f66270 */
[----:B---3--:R-:W-:Y:S01]  /*79e0*/  @P0 IMAD.X R9, R2, 0x1, R205, P2 ;  /* 0x0000000102090824 */ /* 0x008fe200010e06cd */
        /* <DEDUP_REMOVED lines=8> */
.L_x_318:
[----:B--234-:R-:W2:Y:S01]  /*7a70*/  LDL R2, [R1+0x20] ;  /* 0x0000200001027983 */ /* 0x01cea20000100800 */
[----:B------:R-:W-:Y:S02]  /*7a80*/  IMAD.MOV.U32 R0, RZ, RZ, c[0x0][0x2c4] ;  /* 0x0000b100ff007624 */ /* 0x000fe400078e00ff */
[----:B------:R-:W-:Y:S01]  /*7a90*/  IMAD.MOV.U32 R37, RZ, RZ, c[0x0][0x32c] ;  /* 0x0000cb00ff257624 */ /* 0x000fe200078e00ff */
[----:B------:R-:W3:Y:S02]  /*7aa0*/  LDL R36, [R1+0x4] ;  /* 0x0000040001247983 */ /* 0x000ee40000100800 */
[----:B------:R-:W-:Y:S02]  /*7ab0*/  ISETP.NE.AND P0, PT, R0, 0x1, PT ;  /* 0x000000010000780c */ /* 0x000fe40003f05270 */
[----:B------:R-:W0:Y:S11]  /*7ac0*/  LDGDEPBAR ;  /* 0x00000000000079af */ /* 0x000e360000000000 */
[----:B--2---:R-:W-:Y:S04]  /*7ad0*/  @P0 IMAD.HI.U32 R0, R2, c[0x0][0x2c8], RZ ;  /* 0x0000b20002000a27 */ /* 0x004fe800078e00ff */
[----:B-1----:R-:W-:Y:S01]  /*7ae0*/  IMAD.MOV.U32 R5, RZ, RZ, R2 ;  /* 0x000000ffff057224 */ /* 0x002fe200078e0002 */
[----:B------:R-:W-:Y:S01]  /*7af0*/  @P0 SHF.R.U32.HI R5, RZ, c[0x0][0x2cc], R0 ;  /* 0x0000b300ff050a19 */ /* 0x000fe20000011600 */
[----:B------:R-:W-:Y:S01]  /*7b00*/  IMAD R0, R204, -0x30, RZ ;  /* 0xffffffd0cc007824 */ /* 0x000fe200078e02ff */
[----:B------:R-:W-:Y:S03]  /*7b10*/  ISETP.GE.AND P0, PT, R37, 0x1, PT ;  /* 0x000000012500780c */ /* 0x000fe60003f06270 */
[----:B------:R-:W1:Y:S01]  /*7b20*/  SHFL.IDX PT, R4, R5, RZ, 0x1c1f ;  /* 0x001c1fff05047589 */ /* 0x000e6200000e0000 */
[----:B---3--:R-:W-:Y:S04]  /*7b30*/  IADD3 R7, -R36, 0x1, R0 ;  /* 0x0000000124077810 */ /* 0x008fe80007ffe100 */
[----:B------:R-:W-:Y:S04]  /*7b40*/  IADD3 R7, -R230, R7, R229 ;  /* 0x00000007e6077210 */ /* 0x000fe80007ffe1e5 */
[C---:B------:R-:W-:Y:S02]  /*7b50*/  IADD3 R6, R7.reuse, c[0x0][0x328], RZ ;  /* 0x0000ca0007067a10 */ /* 0x040fe40007ffe0ff */
[----:B------:R-:W-:Y:S03]  /*7b60*/  IADD3 R7, R7, UR4, RZ ;  /* 0x0000000407077c10 */ /* 0x000fe6000fffe0ff */
[--C-:B-1----:R-:W-:Y:S02]  /*7b70*/  IMAD.IADD R3, R6, 0x1, R4.reuse ;  /* 0x0000000106037824 */ /* 0x102fe400078e0204 */
[----:B------:R-:W-:Y:S01]  /*7b80*/  IMAD.IADD R2, R7, 0x1, R4 ;  /* 0x0000000107027824 */ /* 0x000fe200078e0204 */
[----:B------:R-:W-:-:S05]  /*7b90*/  @!P0 BRA `(.L_x_319) ;  /* 0x0000018000008947 */ /* 0x000fca0003800000 */
[----:B------:R-:W-:Y:S01]  /*7ba0*/  IADD3 R4, -R230, R229, R4 ;  /* 0x000000e5e6047210 */ /* 0x000fe20007ffe104 */
[----:B------:R-:W-:Y:S03]  /*7bb0*/  BSSY B0, `(.L_x_320) ;  /* 0x0000011000007945 */ /* 0x000fe60003800000 */
[----:B------:R-:W-:Y:S11]  /*7bc0*/  ISETP.GT.AND P0, PT, R4, -0x1, PT ;  /* 0xffffffff0400780c */ /* 0x000ff60003f04270 */
[----:B------:R-:W-:Y:S02]  /*7bd0*/  @!UPT UIADD3 URZ, URZ, URZ, URZ ;  /* 0x0000003f3f3ff290 */ /* 0x000fe4000fffe03f */
[----:B------:R-:W-:-:S05]  /*7be0*/  @P0 BRA `(.L_x_321) ;  /* 0x0000008000000947 */ /* 0x000fca0003800000 */
[----:B------:R-:W-:Y:S01]  /*7bf0*/  LOP3.LUT R4, RZ, R4, RZ, 0x33, !PT ;  /* 0x00000004ff047212 */ /* 0x000fe200078e33ff */
[----:B------:R-:W-:Y:S05]  /*7c00*/  IMAD.MOV.U32 R8, RZ, RZ, c[0x0][0x32c] ;  /* 0x0000cb00ff087624 */ /* 0x000fea00078e00ff */
[----:B------:R-:W-:Y:S11]  /*7c10*/  ISETP.NE.AND P0, PT, R8, 0x1, PT ;  /* 0x000000010800780c */ /* 0x000ff60003f05270 */
[----:B------:R-:W-:Y:S02]  /*7c20*/  @!UPT UIADD3 URZ, URZ, URZ, URZ ;  /* 0x0000003f3f3ff290 */ /* 0x000fe4000fffe03f */
[----:B------:R-:W-:Y:S05]  /*7c30*/  @P0 IMAD.HI.U32 R8, R4, c[0x0][0x330], RZ ;  /* 0x0000cc0004080a27 */ /* 0x000fea00078e00ff */
[----:B------:R-:W-:Y:S04]  /*7c40*/  @P0 SHF.R.U32.HI R4, RZ, c[0x0][0x334], R8 ;  /* 0x0000cd00ff040a19 */ /* 0x000fe80000011608 */
[----:B------:R-:W-:Y:S01]  /*7c50*/  LOP3.LUT R4, RZ, R4, RZ, 0x33, !PT ;  /* 0x00000004ff047212 */ /* 0x000fe200078e33ff */
[----:B------:R-:W-:-:S05]  /*7c60*/  BRA `(.L_x_322) ;  /* 0x0000005000007947 */ /* 0x000fca0003800000 */
.L_x_321:
[----:B------:R-:W-:Y:S04]  /*7c70*/  MOV R8, c[0x0][0x32c] ;  /* 0x0000cb0000087a02 */ /* 0x000fe80000000f00 */
[----:B------:R-:W-:Y:S11]  /*7c80*/  ISETP.NE.AND P0, PT, R8, 0x1, PT ;  /* 0x000000010800780c */ /* 0x000ff60003f05270 */
[----:B------:R-:W-:Y:S02]  /*7c90*/  @!UPT UIADD3 URZ, URZ, URZ, URZ ;  /* 0x0000003f3f3ff290 */ /* 0x000fe4000fffe03f */
[----:B------:R-:W-:Y:S05]  /*7ca0*/  @P0 IMAD.HI.U32 R8, R4, c[0x0][0x330], RZ ;  /* 0x0000cc0004080a27 */ /* 0x000fea00078e00ff */
[----:B------:R-:W-:Y:S02]  /*7cb0*/  @P0 SHF.R.U32.HI R4, RZ, c[0x0][0x334], R8 ;  /* 0x0000cd00ff040a19 */ /* 0x000fe40000011608 */
.L_x_322:
[----:B------:R-:W-:Y:S05]  /*7cc0*/  BSYNC B0 ;  /* 0x0000000000007941 */ /* 0x000fea0003800000 */
.L_x_320:
[----:B------:R-:W-:Y:S04]  /*7cd0*/  IMAD.IADD R8, R0, 0x1, -R36 ;  /* 0x0000000100087824 */ /* 0x000fe800078e0a24 */
[----:B------:R-:W-:Y:S05]  /*7ce0*/  IMAD R4, R4, c[0x0][0x32c], R8 ;  /* 0x0000cb0004047a24 */ /* 0x000fea00078e0208 */
[----:B------:R-:W-:Y:S02]  /*7cf0*/  IADD3 R8, R4, c[0x0][0x32c], RZ ;  /* 0x0000cb0004087a10 */ /* 0x000fe40007ffe0ff */
[----:B------:R-:W-:Y:S02]  /*7d00*/  IMNMX R2, R2, R4, !PT ;  /* 0x0000000402027217 */ /* 0x000fe40007800200 */
[----:B------:R-:W-:Y:S02]  /*7d10*/  IMNMX R3, R3, R8, PT ;  /* 0x0000000803037217 */ /* 0x000fe40003800200 */
.L_x_319:
[C---:B------:R-:W-:Y:S01]  /*7d20*/  ISETP.GE.AND P0, PT, R0.reuse, 0x1, PT ;  /* 0x000000010000780c */ /* 0x040fe20003f06270 */
[----:B------:R-:W1:Y:S01]  /*7d30*/  SHFL.IDX PT, R4, R5, 0x1, 0x1c1f ;  /* 0x003c1f0005047f89 */ /* 0x000e6200000e0000 */
[----:B------:R-:W-:Y:S02]  /*7d40*/  ISETP.GE.AND P1, PT, R0, 0x2, PT ;  /* 0x000000020000780c */ /* 0x000fe40003f26270 */
[----:B------:R-:W-:Y:S02]  /*7d50*/  P2R R13, PR, RZ, 0x1 ;  /* 0x00000001ff0d7803 */ /* 0x000fe40000000000 */
[----:B------:R-:W-:Y:S02]  /*7d60*/  ISETP.GT.AND P0, PT, R2, RZ, !P0 ;  /* 0x000000ff0200720c */ /* 0x000fe40004704270 */
[----:B------:R-:W-:Y:S02]  /*7d70*/  P2R R12, PR, RZ, 0x2 ;  /* 0x00000002ff0c7803 */ /* 0x000fe40000000000 */
[----:B------:R-:W-:Y:S02]  /*7d80*/  ISETP.LT.OR P0, PT, R3, 0x1, P0 ;  /* 0x000000010300780c */ /* 0x000fe40000701670 */
        /* <DEDUP_REMOVED lines=9> */
[----:B------:R-:W-:Y:S02]  /*7e20*/  ISETP.LT.OR P0, PT, R3, 0x9, P0 ;  /* 0x000000090300780c */ /* 0x000fe40000701670 */
        /* <DEDUP_REMOVED lines=36> */
[--C-:B-1----:R-:W-:Y:S03]  /*8070*/  IMAD.IADD R2, R7, 0x1, R4.reuse ;  /* 0x0000000107027824 */ /* 0x102fe600078e0204 */
[----:B------:R-:W-:Y:S01]  /*8080*/  ISETP.LT.OR P0, PT, R3, 0x2a, P0 ;  /* 0x0000002a0300780c */ /* 0x000fe20000701670 */
[----:B------:R-:W-:Y:S03]  /*8090*/  IMAD.IADD R3, R6, 0x1, R4 ;  /* 0x0000000106037824 */ /* 0x000fe600078e0204 */
[----:B------:R-:W-:Y:S02]  /*80a0*/  FSEL R196, R16, -INF , !P0 ;  /* 0xff80000010c47808 */ /* 0x000fe40004000000 */
[----:B------:R-:W-:Y:S11]  /*80b0*/  ISETP.GE.AND P0, PT, R37, 0x1, PT ;  /* 0x000000012500780c */ /* 0x000ff60003f06270 */
[----:B------:R-:W-:Y:S02]  /*80c0*/  @!UPT UIADD3 URZ, URZ, URZ, URZ ;  /* 0x0000003f3f3ff290 */ /* 0x000fe4000fffe03f */
        /* <DEDUP_REMOVED lines=14> */
.L_x_325:
[----:B------:R-:W-:Y:S04]  /*81b0*/  MOV R14, c[0x0][0x32c] ;  /* 0x0000cb00000e7a02 */ /* 0x000fe80000000f00 */
[----:B------:R-:W-:Y:S11]  /*81c0*/  ISETP.NE.AND P0, PT, R14, 0x1, PT ;  /* 0x000000010e00780c */ /* 0x000ff60003f05270 */
[----:B------:R-:W-:Y:S02]  /*81d0*/  @!UPT UIADD3 URZ, URZ, URZ, URZ ;  /* 0x0000003f3f3ff290 */ /* 0x000fe4000fffe03f */
[----:B------:R-:W-:Y:S05]  /*81e0*/  @P0 IMAD.HI.U32 R14, R4, c[0x0][0x330], RZ ;  /* 0x0000cc00040e0a27 */ /* 0x000fea00078e00ff */
[----:B------:R-:W-:Y:S02]  /*81f0*/  @P0 SHF.R.U32.HI R4, RZ, c[0x0][0x334], R14 ;  /* 0x0000cd00ff040a19 */ /* 0x000fe4000001160e */
.L_x_326:
[----:B------:R-:W-:Y:S05]  /*8200*/  BSYNC B0 ;  /* 0x0000000000007941 */ /* 0x000fea0003800000 */
.L_x_324:
[----:B------:R-:W-:Y:S04]  /*8210*/  IMAD.IADD R14, R0, 0x1, -R36 ;  /* 0x00000001000e7824 */ /* 0x000fe800078e0a24 */
[----:B------:R-:W-:Y:S05]  /*8220*/  IMAD R4, R4, c[0x0][0x32c], R14 ;  /* 0x0000cb0004047a24 */ /* 0x000fea00078e020e */
[----:B------:R-:W-:Y:S02]  /*8230*/  IADD3 R14, R4, c[0x0][0x32c], RZ ;  /* 0x0000cb00040e7a10 */ /* 0x000fe40007ffe0ff */
[----:B------:R-:W-:Y:S02]  /*8240*/  IMNMX R2, R2, R4, !PT ;  /* 0x0000000402027217 */ /* 0x000fe40007800200 */
[----:B------:R-:W-:Y:S02]  /*8250*/  IMNMX R3, R3, R14, PT ;  /* 0x0000000e03037217 */ /* 0x000fe40003800200 */
.L_x_323:
        /* <DEDUP_REMOVED lines=61> */
.L_x_329:
[----:B------:R-:W-:Y:S04]  /*8630*/  MOV R14, c[0x0][0x32c] ;  /* 0x0000cb00000e7a02 */ /* 0x000fe80000000f00 */
[----:B------:R-:W-:Y:S11]  /*8640*/  ISETP.NE.AND P0, PT, R14, 0x1, PT ;  /* 0x000000010e00780c */ /* 0x000ff60003f05270 */
[----:B------:R-:W-:Y:S02]  /*8650*/  @!UPT UIADD3 URZ, URZ, URZ, URZ ;  /* 0x0000003f3f3ff290 */ /* 0x000fe4000fffe03f */
[----:B------:R-:W-:Y:S05]  /*8660*/  @P0 IMAD.HI.U32 R14, R4, c[0x0][0x330], RZ ;  /* 0x0000cc00040e0a27 */ /* 0x000fea00078e00ff */
[----:B------:R-:W-:Y:S02]  /*8670*/  @P0 SHF.R.U32.HI R4, RZ, c[0x0][0x334], R14 ;  /* 0x0000cd00ff040a19 */ /* 0x000fe4000001160e */
.L_x_330:
[----:B------:R-:W-:Y:S05]  /*8680*/  BSYNC B0 ;  /* 0x0000000000007941 */ /* 0x000fea0003800000 */
.L_x_328:
[----:B------:R-:W-:Y:S04]  /*8690*/  IMAD.IADD R14, R0, 0x1, -R36 ;  /* 0x00000001000e7824 */ /* 0x000fe800078e0a24 */
[----:B------:R-:W-:Y:S05]  /*86a0*/  IMAD R4, R4, c[0x0][0x32c], R14 ;  /* 0x0000cb0004047a24 */ /* 0x000fea00078e020e */
[----:B------:R-:W-:Y:S02]  /*86b0*/  IADD3 R14, R4, c[0x0][0x32c], RZ ;  /* 0x0000cb00040e7a10 */ /* 0x000fe40007ffe0ff */
[----:B------:R-:W-:Y:S02]  /*86c0*/  IMNMX R2, R2, R4, !PT ;  /* 0x0000000402027217 */ /* 0x000fe40007800200 */
[----:B------:R-:W-:Y:S02]  /*86d0*/  IMNMX R3, R3, R14, PT ;  /* 0x0000000e03037217 */ /* 0x000fe40003800200 */
.L_x_327:
        /* <DEDUP_REMOVED lines=61> */
.L_x_333:
[----:B------:R-:W-:Y:S04]  /*8ab0*/  MOV R5, c[0x0][0x32c] ;  /* 0x0000cb0000057a02 */ /* 0x000fe80000000f00 */
[----:B------:R-:W-:Y:S11]  /*8ac0*/  ISETP.NE.AND P0, PT, R5, 0x1, PT ;  /* 0x000000010500780c */ /* 0x000ff60003f05270 */
[----:B------:R-:W-:Y:S02]  /*8ad0*/  @!UPT UIADD3 URZ, URZ, URZ, URZ ;  /* 0x0000003f3f3ff290 */ /* 0x000fe4000fffe03f */
[----:B------:R-:W-:Y:S05]  /*8ae0*/  @P0 IMAD.HI.U32 R5, R4, c[0x0][0x330], RZ ;  /* 0x0000cc0004050a27 */ /* 0x000fea00078e00ff */
[----:B------:R-:W-:Y:S02]  /*8af0*/  @P0 SHF.R.U32.HI R4, RZ, c[0x0][0x334], R5 ;  /* 0x0000cd00ff040a19 */ /* 0x000fe40000011605 */
.L_x_334:
[----:B------:R-:W-:Y:S05]  /*8b00*/  BSYNC B0 ;  /* 0x0000000000007941 */ /* 0x000fea0003800000 */
.L_x_332:
[----:B------:R-:W-:Y:S04]  /*8b10*/  IMAD.IADD R0, R0, 0x1, -R36 ;  /* 0x0000000100007824 */ /* 0x000fe800078e0a24 */
[----:B------:R-:W-:Y:S05]  /*8b20*/  IMAD R4, R4, c[0x0][0x32c], R0 ;  /* 0x0000cb0004047a24 */ /* 0x000fea00078e0200 */
[----:B------:R-:W-:Y:S02]  /*8b30*/  IADD3 R0, R4, c[0x0][0x32c], RZ ;  /* 0x0000cb0004007a10 */ /* 0x000fe40007ffe0ff */
[----:B------:R-:W-:Y:S02]  /*8b40*/  IMNMX R2, R2, R4, !PT ;  /* 0x0000000402027217 */ /* 0x000fe40007800200 */
[----:B------:R-:W-:Y:S02]  /*8b50*/  IMNMX R3, R3, R0, PT ;  /* 0x0000000003037217 */ /* 0x000fe40003800200 */
.L_x_331:
[----:B------:R-:W-:Y:S01]  /*8b60*/  FMNMX.FTZ R106, R19, R101, !PT ;  /* 0x00000065136a7209 */ /* 0x000fe20007810000 */
[----:B------:R-:W-:Y:S01]  /*8b70*/  LDSM.16.MT88.4 R36, [R210+0x1880] ;  /* 0x00188000d224783b */ /* 0x000fe20000004200 */
        /* <DEDUP_REMOVED lines=20> */
[C---:B------:R-:W-:Y:S02]  /*8cc0*/  ISETP.LT.OR P0, PT, R3.reuse, 0x9, P0 ;  /* 0x000000090300780c */ /* 0x040fe40000701670 */
[----:B------:R-:W-:Y:S02]  /*8cd0*/  FMNMX.FTZ R106, R196, R106, !PT ;  /* 0x0000006ac46a7209 */ /* 0x000fe40007810000 */
[----:B------:R-:W-:Y:S02]  /*8ce0*/  FSEL R11, R184, -INF , !P0 ;  /* 0xff800000b80b7808 */ /* 0x000fe40004000000 */
[----:B------:R-:W-:Y:S01]  /*8cf0*/  ISETP.NE.AND P0, PT, R10, RZ, PT ;  /* 0x000000ff0a00720c */ /* 0x000fe20003f05270 */
[----:B------:R-:W1:Y:S03]  /*8d00*/  SHFL.BFLY PT, R0, R106, 0x2, 0x1f ;  /* 0x0c401f006a007f89 */ /* 0x000e6600000e0000 */
[----:B------:R-:W-:Y:S04]  /*8d10*/  ISETP.GT.AND P0, PT, R2, 0x9, !P0 ;  /* 0x000000090200780c */ /* 0x000fe80004704270 */
[----:B------:R-:W-:Y:S04]  /*8d20*/  ISETP.LT.OR P0, PT, R3, 0xa, P0 ;  /* 0x0000000a0300780c */ /* 0x000fe80000701670 */
[----:B------:R-:W-:Y:S02]  /*8d30*/  FSEL R10, R182, -INF , !P0 ;  /* 0xff800000b60a7808 */ /* 0x000fe40004000000 */
[----:B------:R-:W-:Y:S04]  /*8d40*/  ISETP.NE.AND P0, PT, R9, RZ, PT ;  /* 0x000000ff0900720c */ /* 0x000fe80003f05270 */
[----:B------:R-:W-:Y:S04]  /*8d50*/  ISETP.GT.AND P0, PT, R2, 0x10, !P0 ;  /* 0x000000100200780c */ /* 0x000fe80004704270 */
[C---:B------:R-:W-:Y:S02]  /*8d60*/  ISETP.LT.OR P0, PT, R3.reuse, 0x11, P0 ;  /* 0x000000110300780c */ /* 0x040fe40000701670 */
[----:B-1----:R-:W-:Y:S02]  /*8d70*/  FMNMX.FTZ R106, R106, R0, !PT ;  /* 0x000000006a6a7209 */ /* 0x002fe40007810000 */
[----:B------:R-:W-:Y:S02]  /*8d80*/  FSEL R172, R172, -INF , !P0 ;  /* 0xff800000acac7808 */ /* 0x000fe40004000000 */
[----:B------:R-:W-:Y:S01]  /*8d90*/  ISETP.GT.AND P0, PT, R2, 0x11, !P6 ;  /* 0x000000110200780c */ /* 0x000fe20007704270 */
[----:B------:R-:W1:Y:S01]  /*8da0*/  SHFL.BFLY PT, R0, R106, 0x1, 0x1f ;  /* 0x0c201f006a007f89 */ /* 0x000e6200000e0000 */
[----:B------:R-:W-:Y:S02]  /*8db0*/  ISETP.NE.AND P6, PT, R8, RZ, PT ;  /* 0x000000ff0800720c */ /* 0x000fe40003fc5270 */
[C---:B------:R-:W-:Y:S04]  /*8dc0*/  ISETP.LT.OR P0, PT, R3.reuse, 0x12, P0 ;  /* 0x000000120300780c */ /* 0x040fe80000701670 */
[----:B------:R-:W-:Y:S02]  /*8dd0*/  FSEL R174, R174, -INF , !P0 ;  /* 0xff800000aeae7808 */ /* 0x000fe40004000000 */
[----:B------:R-:W-:Y:S04]  /*8de0*/  ISETP.GT.AND P0, PT, R2, 0x18, !P5 ;  /* 0x000000180200780c */ /* 0x000fe80006f04270 */
[C---:B------:R-:W-:Y:S04]  /*8df0*/  ISETP.LT.OR P0, PT, R3.reuse, 0x19, P0 ;  /* 0x000000190300780c */ /* 0x040fe80000701670 */
[----:B------:R-:W-:Y:S02]  /*8e00*/  FSEL R178, R30, -INF , !P0 ;  /* 0xff8000001eb27808 */ /* 0x000fe40004000000 */
[----:B------:R-:W-:Y:S04]  /*8e10*/  ISETP.GT.AND P0, PT, R2, 0x19, !P4 ;  /* 0x000000190200780c */ /* 0x000fe80006704270 */
[----:B------:R-:W-:Y:S02]  /*8e20*/  ISETP.LT.OR P0, PT, R3, 0x1a, P0 ;  /* 0x0000001a0300780c */ /* 0x000fe40000701670 */
[----:B-1----:R-:W-:Y:S02]  /*8e30*/  FMNMX.FTZ R106, R106, R0, !PT ;  /* 0x000000006a6a7209 */ /* 0x002fe40007810000 */
[----:B------:R-:W-:Y:S02]  /*8e40*/  FMNMX.FTZ R0, R16, R103, !PT ;  /* 0x0000006710007209 */ /* 0x000fe40007810000 */
[----:B------:R-:W-:Y:S01]  /*8e50*/  FSEL R179, R31, -INF , !P0 ;  /* 0xff8000001fb37808 */ /* 0x000fe20004000000 */
[----:B------:R-:W-:Y:S01]  /*8e60*/  FMUL.FTZ R110, R106, c[0x0][0x2d0] ;  /* 0x0000b4006a6e7a20 */ /* 0x000fe20000410000 */
[----:B------:R-:W-:Y:S02]  /*8e70*/  FMNMX.FTZ R0, R20, R0, !PT ;  /* 0x0000000014007209 */ /* 0x000fe40007810000 */
[----:B------:R-:W-:Y:S02]  /*8e80*/  ISETP.GT.AND P0, PT, R2, 0x20, !P3 ;  /* 0x000000200200780c */ /* 0x000fe40005f04270 */
[----:B------:R-:W-:Y:S02]  /*8e90*/  FMNMX.FTZ R0, R21, R0, !PT ;  /* 0x0000000015007209 */ /* 0x000fe40007810000 */
[----:B------:R-:W-:Y:S02]  /*8ea0*/  ISETP.LT.OR P0, PT, R3, 0x21, P0 ;  /* 0x000000210300780c */ /* 0x000fe40000701670 */
[----:B------:R-:W-:Y:S02]  /*8eb0*/  FMNMX.FTZ R0, R22, R0, !PT ;  /* 0x0000000016007209 */ /* 0x000fe40007810000 */
[----:B------:R-:W-:Y:S02]  /*8ec0*/  FSEL R180, R42, -INF , !P0 ;  /* 0xff8000002ab47808 */ /* 0x000fe40004000000 */
        /* <DEDUP_REMOVED lines=15> */
[----:B------:R-:W-:Y:S03]  /*8fc0*/  ISETP.LT.OR P0, PT, R3, 0x2a, P0 ;  /* 0x0000002a0300780c */ /* 0x000fe60000701670 */
[----:B------:R-:W1:Y:S01]  /*8fd0*/  SHFL.BFLY PT, R2, R0, 0x2, 0x1f ;  /* 0x0c401f0000027f89 */ /* 0x000e6200000e0000 */
[----:B------:R-:W-:Y:S02]  /*8fe0*/  FSEL R109, R47, -INF , !P0 ;  /* 0xff8000002f6d7808 */ /* 0x000fe40004000000 */
[----:B------:R-:W-:Y:S04]  /*8ff0*/  FSETP.NEU.FTZ.AND P0, PT, R106, -INF , PT ;  /* 0xff8000006a00780b */ /* 0x000fe80003f1d000 */
[----:B------:R-:W-:Y:S02]  /*9000*/  FSEL R110, R110, RZ, P0 ;  /* 0x000000ff6e6e7208 */ /* 0x000fe40000000000 */
[----:B------:R-:W-:Y:S03]  /*9010*/  FSEL R3, R106, RZ, P0 ;  /* 0x000000ff6a037208 */ /* 0x000fe60000000000 */
[--C-:B------:R-:W-:Y:S02]  /*9020*/  FFMA.FTZ R6, R24, c[0x0][0x2d0], -R110.reuse ;  /* 0x0000b40018067a23 */ /* 0x100fe4000001086e */
[----:B------:R-:W-:Y:S02]  /*9030*/  FFMA.FTZ R7, R23, c[0x0][0x2d0], -R110 ;  /* 0x0000b40017077a23 */ /* 0x000fe4000001086e */
[----:B------:R2:W-:Y:S01]  /*9040*/  MUFU.EX2 R26, R6 ;  /* 0x00000006001a7308 */ /* 0x0005e20000000800 */
[----:B-1----:R-:W-:Y:S09]  /*9050*/  FMNMX.FTZ R0, R0, R2, !PT ;  /* 0x0000000200007209 */ /* 0x002ff20007810000 */
[----:B------:R-:W-:Y:S01]  /*9060*/  MUFU.EX2 R252, R7 ;  /* 0x0000000700fc7308 */ /* 0x000fe20000000800 */
[----:B------:R-:W1:Y:S02]  /*9070*/  SHFL.BFLY PT, R105, R0, 0x1, 0x1f ;  /* 0x0c201f0000697f89 */ /* 0x000e6400000e0000 */
[----:B-1----:R-:W-:Y:S02]  /*9080*/  FMNMX.FTZ R105, R0, R105, !PT ;  /* 0x0000006900697209 */ /* 0x002fe40007810000 */
[----:B------:R-:W-:Y:S02]  /*9090*/  FMNMX.FTZ R0, R14, R107, !PT ;  /* 0x0000006b0e007209 */ /* 0x000fe40007810000 */
[C---:B------:R-:W-:Y:S01]  /*90a0*/  FSETP.NEU.FTZ.AND P0, PT, R105.reuse, -INF , PT ;  /* 0xff8000006900780b */ /* 0x040fe20003f1d000 */
[----:B------:R-:W-:Y:S01]  /*90b0*/  FMUL.FTZ R111, R105, c[0x0][0x2d0] ;  /* 0x0000b400696f7a20 */ /* 0x000fe20000410000 */
[----:B------:R-:W-:Y:S02]  /*90c0*/  FMNMX.FTZ R0, R15, R0, !PT ;  /* 0x000000000f007209 */ /* 0x000fe40007810000 */
[----:B------:R-:W-:Y:S02]  /*90d0*/  FSEL R4, R105, RZ, P0 ;  /* 0x000000ff69047208 */ /* 0x000fe40000000000 */
[----:B------:R-:W-:Y:S02]  /*90e0*/  FMNMX.FTZ R0, R17, R0, !PT ;  /* 0x0000000011007209 */ /* 0x000fe40007810000 */
[----:B------:R-:W-:Y:S02]  /*90f0*/  FSEL R111, R111, RZ, P0 ;  /* 0x000000ff6f6f7208 */ /* 0x000fe40000000000 */
[----:B------:R-:W-:Y:S04]  /*9100*/  FMNMX.FTZ R0, R18, R0, !PT ;  /* 0x0000000012007209 */ /* 0x000fe80007810000 */
[----:B------:R-:W-:Y:S04]  /*9110*/  FMNMX.FTZ R0, R169, R0, !PT ;  /* 0x00000000a9007209 */ /* 0x000fe80007810000 */
[----:B------:R-:W-:Y:S04]  /*9120*/  FMNMX.FTZ R0, R171, R0, !PT ;  /* 0x00000000ab007209 */ /* 0x000fe80007810000 */
[----:B------:R-:W-:Y:S04]  /*9130*/  FMNMX.FTZ R0, R173, R0, !PT ;  /* 0x00000000ad007209 */ /* 0x000fe80007810000 */
[----:B------:R-:W-:Y:S04]  /*9140*/  FMNMX.FTZ R0, R175, R0, !PT ;  /* 0x00000000af007209 */ /* 0x000fe80007810000 */
[----:B------:R-:W-:Y:S04]  /*9150*/  FMNMX.FTZ R0, R187, R0, !PT ;  /* 0x00000000bb007209 */ /* 0x000fe80007810000 */
[----:B------:R-:W-:Y:S04]  /*9160*/  FMNMX.FTZ R0, R191, R0, !PT ;  /* 0x00000000bf007209 */ /* 0x000fe80007810000 */
[----:B------:R-:W-:Y:S04]  /*9170*/  FMNMX.FTZ R0, R194, R0, !PT ;  /* 0x00000000c2007209 */ /* 0x000fe80007810000 */
[----:B------:R-:W-:Y:S05]  /*9180*/  FMNMX.FTZ R0, R188, R0, !PT ;  /* 0x00000000bc007209 */ /* 0x000fea0007810000 */
[----:B------:R-:W1:Y:S02]  /*9190*/  SHFL.BFLY PT, R2, R0, 0x2, 0x1f ;  /* 0x0c401f0000027f89 */ /* 0x000e6400000e0000 */
[----:B-1----:R-:W-:Y:S06]  /*91a0*/  FMNMX.FTZ R0, R0, R2, !PT ;  /* 0x0000000200007209 */ /* 0x002fec0007810000 */
        /* <DEDUP_REMOVED lines=9> */
[----:B------:R-:W-:Y:S03]  /*9240*/  FMNMX.FTZ R0, R10, R0, !PT ;  /* 0x000000000a007209 */ /* 0x000fe60007810000 */
[----:B--2---:R-:W-:Y:S01]  /*9250*/  FFMA.FTZ R6, R17, c[0x0][0x2d0], -R164 ;  /* 0x0000b40011067a23 */ /* 0x004fe200000108a4 */
        /* <DEDUP_REMOVED lines=18> */
[----:B------:R-:W-:Y:S05]  /*9380*/  FSEL R165, R165, RZ, P0 ;  /* 0x000000ffa5a57208 */ /* 0x000fea0000000000 */
[----:B-1----:R-:W-:Y:S04]  /*9390*/  FFMA.FTZ R6, R11, c[0x0][0x2d0], -R165 ;  /* 0x0000b4000b067a23 */ /* 0x002fe800000108a5 */
[----:B------:R-:W-:Y:S01]  /*93a0*/  MUFU.EX2 R241, R6 ;  /* 0x0000000600f17308 */ /* 0x000fe20000000800 */
[----:B--2---:R-:W-:Y:S01]  /*93b0*/  FFMA.FTZ R0, R25, c[0x0][0x2d0], -R110 ;  /* 0x0000b40019007a23 */ /* 0x004fe2000001086e */
[----:B---3--:R-:W-:Y:S08]  /*93c0*/  F2FP.PACK_AB R160, R252, R251 ;  /* 0x000000fbfca0723e */ /* 0x008ff000000000ff */
[----:B------:R1:W-:Y:S02]  /*93d0*/  MUFU.EX2 R190, R0 ;  /* 0x0000000000be7308 */ /* 0x0003e40000000800 */
[--C-:B-1----:R-:W-:Y:S08]  /*93e0*/  FFMA.FTZ R0, R16, c[0x0][0x2d0], -R111.reuse ;  /* 0x0000b40010007a23 */ /* 0x102ff0000001086f */
        /* <DEDUP_REMOVED lines=19> */
[----:B--2---:R-:W-:Y:S01]  /*9520*/  FADD.FTZ R0, -R4, R103 ;  /* 0x0000006704007221 */ /* 0x004fe20000010100 */
[----:B------:R-:W-:Y:S01]  /*9530*/  MOV R103, R26 ;  /* 0x0000001a00677202 */ /* 0x000fe20000000f00 */
[----:B------:R-:W-:Y:S02]  /*9540*/  FFMA.FTZ R4, R12, c[0x0][0x2d0], -R165 ;  /* 0x0000b4000c047a23 */ /* 0x000fe400000108a5 */
[----:B------:R-:W-:Y:S01]  /*9550*/  FMUL.FTZ R0, R0, c[0x0][0x2d0] ;  /* 0x0000b40000007a20 */ /* 0x000fe20000410000 */
[----:B------:R-:W-:Y:S03]  /*9560*/  F2FP.PACK_AB R162, R190, R103 ;  /* 0x00000067bea2723e */ /* 0x000fe600000000ff */
        /* <DEDUP_REMOVED lines=14> */
[C---:B--2---:R-:W-:Y:S01]  /*9650*/  FMUL.FTZ R4, R101.reuse, R112 ;  /* 0x0000007065047220 */ /* 0x044fe20000410000 */
        /* <DEDUP_REMOVED lines=9> */
[----:B----4-:R-:W-:Y:S01]  /*96f0*/  FMUL.FTZ R6, R100, R114 ;  /* 0x0000007264067220 */ /* 0x010fe20000410000 */
[----:B------:R-:W-:Y:S01]  /*9700*/  F2FP.PACK_AB R114, R246, R245 ;  /* 0x000000f5f672723e */ /* 0x000fe200000000ff */
[C---:B------:R-:W-:Y:S02]  /*9710*/  FMUL.FTZ R7, R100.reuse, R115 ;  /* 0x0000007364077220 */ /* 0x040fe40000410000 */
[C---:B------:R-:W-:Y:S02]  /*9720*/  FMUL.FTZ R18, R100.reuse, R126 ;  /* 0x0000007e64127220 */ /* 0x040fe40000410000 */
[C---:B------:R-:W-:Y:S02]  /*9730*/  FMUL.FTZ R19, R100.reuse, R127 ;  /* 0x0000007f64137220 */ /* 0x040fe40000410000 */
[C---:B------:R-:W-:Y:S01]  /*9740*/  FMUL.FTZ R34, R100.reuse, R142 ;  /* 0x0000008e64227220 */ /* 0x040fe20000410000 */
[----:B------:R4:W5:Y:S01]  /*9750*/  MUFU.EX2 R3, R0 ;  /* 0x0000000000037308 */ /* 0x0009620000000800 */
[C---:B------:R-:W-:Y:S01]  /*9760*/  FMUL.FTZ R35, R100.reuse, R143 ;  /* 0x0000008f64237220 */ /* 0x040fe20000410000 */
[----:B------:R-:W-:Y:S01]  /*9770*/  LDSM.16.MT88.4 R124, [R210+0x1c80] ;  /* 0x001c8000d27c783b */ /* 0x000fe20000004200 */
[C---:B------:R-:W-:Y:S02]  /*9780*/  FMUL.FTZ R50, R100.reuse, R158 ;  /* 0x0000009e64327220 */ /* 0x040fe40000410000 */
[C---:B------:R-:W-:Y:S02]  /*9790*/  FMUL.FTZ R51, R100.reuse, R159 ;  /* 0x0000009f64337220 */ /* 0x040fe40000410000 */
[C---:B------:R-:W-:Y:S02]  /*97a0*/  FMUL.FTZ R54, R100.reuse, R54 ;  /* 0x0000003664367220 */ /* 0x040fe40000410000 */
[C---:B------:R-:W-:Y:S01]  /*97b0*/  FMUL.FTZ R55, R100.reuse, R55 ;  /* 0x0000003764377220 */ /* 0x040fe20000410000 */
[----:B------:R-:W-:Y:S01]  /*97c0*/  LDSM.16.MT88.4 R140, [R210+0x2080] ;  /* 0x00208000d28c783b */ /* 0x000fe20000004200 */
[C---:B------:R-:W-:Y:S02]  /*97d0*/  FMUL.FTZ R66, R100.reuse, R66 ;  /* 0x0000004264427220 */ /* 0x040fe40000410000 */
[----:B------:R-:W-:Y:S02]  /*97e0*/  FMUL.FTZ R67, R100, R67 ;  /* 0x0000004364437220 */ /* 0x000fe40000410000 */
        /* <DEDUP_REMOVED lines=20> */
[C---:B------:R-:W-:Y:S01]  /*9930*/  FMUL.FTZ R57, R3.reuse, R57 ;  /* 0x0000003903397220 */ /* 0x040fe20000410000 */
        /* <DEDUP_REMOVED lines=12> */
[C---:B------:R-:W-:Y:S02]  /*9a00*/  FMUL.FTZ R77, R3.reuse, R77 ;  /* 0x0000004d034d7220 */ /* 0x040fe40000410000 */
[C---:B------:R-:W-:Y:S02]  /*9a10*/  FMUL.FTZ R98, R100.reuse, R98 ;  /* 0x0000006264627220 */ /* 0x040fe40000410000 */
[C---:B------:R-:W-:Y:S02]  /*9a20*/  FMUL.FTZ R99, R100.reuse, R99 ;  /* 0x0000006364637220 */ /* 0x040fe40000410000 */
[C---:B------:R-:W-:Y:S02]  /*9a30*/  FMUL.FTZ R86, R100.reuse, R86 ;  /* 0x0000005664567220 */ /* 0x040fe40000410000 */
[----:B------:R-:W-:Y:S02]  /*9a40*/  FMUL.FTZ R87, R100, R87 ;  /* 0x0000005764577220 */ /* 0x000fe40000410000 */
[----:B------:R-:W-:Y:S02]  /*9a50*/  FMUL.FTZ R88, R3, R88 ;  /* 0x0000005803587220 */ /* 0x000fe40000410000 */
[--C-:B-1----:R-:W-:Y:S02]  /*9a60*/  FFMA.FTZ R2, R41, c[0x0][0x2d0], -R110.reuse ;  /* 0x0000b40029027a23 */ /* 0x102fe4000001086e */
[C---:B------:R-:W-:Y:S02]  /*9a70*/  FMUL.FTZ R41, R3.reuse, R149 ;  /* 0x0000009503297220 */ /* 0x040fe40000410000 */
        /* <DEDUP_REMOVED lines=25> */
[----:B------:R-:W-:Y:S02]  /*9c10*/  FMUL.FTZ R48, R101, R156 ;  /* 0x0000009c65307220 */ /* 0x000fe40000410000 */
[C---:B------:R-:W-:Y:S02]  /*9c20*/  FMUL.FTZ R43, R0.reuse, R151 ;  /* 0x00000097002b7220 */ /* 0x040fe40000410000 */
[-C--:B------:R-:W-:Y:S01]  /*9c30*/  HMMA.16816.F32 R20, R160, R36.reuse, R20 ;  /* 0x00000024a014723c */ /* 0x080fe20000001814 */
[C---:B------:R-:W-:Y:S02]  /*9c40*/  FMUL.FTZ R46, R0.reuse, R154 ;  /* 0x0000009a002e7220 */ /* 0x040fe40000410000 */
[C---:B------:R-:W-:Y:S02]  /*9c50*/  FMUL.FTZ R47, R0.reuse, R155 ;  /* 0x0000009b002f7220 */ /* 0x040fe40000410000 */
[C---:B------:R-:W-:Y:S02]  /*9c60*/  FMUL.FTZ R58, R0.reuse, R58 ;  /* 0x0000003a003a7220 */ /* 0x040fe40000410000 */
        /* <DEDUP_REMOVED lines=23> */
[----:B------:R-:W-:Y:S02]  /*9de0*/  FMUL.FTZ R93, R3, R93 ;  /* 0x0000005d035d7220 */ /* 0x000fe40000410000 */
[C---:B------:R-:W-:Y:S02]  /*9df0*/  FMUL.FTZ R94, R0.reuse, R94 ;  /* 0x0000005e005e7220 */ /* 0x040fe40000410000 */
[----:B------:R-:W-:Y:S01]  /*9e00*/  FMUL.FTZ R95, R0, R95 ;  /* 0x0000005f005f7220 */ /* 0x000fe20000410000 */
[C---:B------:R-:W-:Y:S08]  /*9e10*/  HMMA.16816.F32 R40, R112.reuse, R116, R40 ;  /* 0x000000747028723c */ /* 0x040ff00000001828 */
        /* <DEDUP_REMOVED lines=76> */
[----:B------:R-:W-:Y:S01]  /*a2e0*/  MOV R195, R190 ;  /* 0x000000be00c37202 */ /* 0x000fe20000000f00 */
[----:B------:R-:W-:Y:S01]  /*a2f0*/  FFMA.FTZ R110, R196, c[0x0][0x2d0], -R110 ;  /* 0x0000b400c46e7a23 */ /* 0x000fe2000001086e */
[----:B------:R2:W-:Y:S01]  /*a300*/  MUFU.EX2 R190, R2 ;  /* 0x0000000200be7308 */ /* 0x0005e20000000800 */
[----:B------:R-:W3:Y:S01]  /*a310*/  LDL.LU R196, [R1+0x14] ;  /* 0x0000140001c47983 */ /* 0x000ee20000300800 */
[C---:B------:R-:W-:Y:S08]  /*a320*/  HMMA.16816.F32 R64, R112.reuse, R118, R64 ;  /* 0x000000767040723c */ /* 0x040ff00000001840 */
[-C--:B-1----:R-:W-:Y:S01]  /*a330*/  HMMA.16816.F32 R68, R112, R124.reuse, R68 ;  /* 0x0000007c7044723c */ /* 0x082fe20000001844 */
[----:B------:R-:W1:Y:S07]  /*a340*/  MUFU.EX2 R189, R110 ;  /* 0x0000006e00bd7308 */ /* 0x000e6e0000000800 */
[C---:B------:R-:W-:Y:S01]  /*a350*/  HMMA.16816.F32 R72, R120.reuse, R124, R72 ;  /* 0x0000007c7848723c */ /* 0x040fe20000001848 */
[--C-:B--2---:R-:W-:Y:S03]  /*a360*/  FFMA.FTZ R2, R192, c[0x0][0x2d0], -R111.reuse ;  /* 0x0000b400c0027a23 */ /* 0x104fe6000001086f */
[----:B------:R-:W-:Y:S04]  /*a370*/  MOV R192, R103 ;  /* 0x0000006700c07202 */ /* 0x000fe80000000f00 */
[-C--:B------:R-:W-:Y:S01]  /*a380*/  HMMA.16816.F32 R76, R120, R126.reuse, R76 ;  /* 0x0000007e784c723c */ /* 0x080fe2000000184c */
[----:B------:R-:W-:Y:S01]  /*a390*/  FFMA.FTZ R111, R193, c[0x0][0x2d0], -R111 ;  /* 0x0000b400c16f7a23 */ /* 0x000fe2000001086f */
[----:B------:R2:W-:Y:S01]  /*a3a0*/  MUFU.EX2 R186, R2 ;  /* 0x0000000200ba7308 */ /* 0x0005e20000000800 */
[----:B------:R-:W5:Y:S05]  /*a3b0*/  LDL.LU R193, [R1+0x10] ;  /* 0x0000100001c17983 */ /* 0x000f6a0000300800 */
[C---:B------:R-:W-:Y:S01]  /*a3c0*/  HMMA.16816.F32 R80, R112.reuse, R126, R80 ;  /* 0x0000007e7050723c */ /* 0x040fe20000001850 */
[----:B-1----:R-:W-:Y:S03]  /*a3d0*/  F2FP.PACK_AB R110, R189, R190 ;  /* 0x000000bebd6e723e */ /* 0x002fe600000000ff */
[----:B------:R-:W1:Y:S04]  /*a3e0*/  MUFU.EX2 R185, R111 ;  /* 0x0000006f00b97308 */ /* 0x000e680000000800 */
[-C--:B----4-:R-:W-:Y:S08]  /*a3f0*/  HMMA.16816.F32 R84, R112, R128.reuse, R84 ;  /* 0x000000807054723c */ /* 0x090ff00000001854 */
[C---:B------:R-:W-:Y:S01]  /*a400*/  HMMA.16816.F32 R88, R120.reuse, R128, R88 ;  /* 0x000000807858723c */ /* 0x040fe20000001858 */
[--C-:B--2---:R-:W-:Y:S02]  /*a410*/  FFMA.FTZ R2, R187, c[0x0][0x2d0], -R164.reuse ;  /* 0x0000b400bb027a23 */ /* 0x104fe400000108a4 */
[----:B------:R-:W2:Y:S05]  /*a420*/  LDL.LU R187, [R1+0x8] ;  /* 0x0000080001bb7983 */ /* 0x000eaa0000300800 */
[-C--:B------:R-:W-:Y:S01]  /*a430*/  HMMA.16816.F32 R92, R120, R130.reuse, R92 ;  /* 0x00000082785c723c */ /* 0x080fe2000000185c */
[----:B------:R4:W-:Y:S03]  /*a440*/  MUFU.EX2 R183, R2 ;  /* 0x0000000200b77308 */ /* 0x0009e60000000800 */
[----:B-1----:R-:W-:Y:S04]  /*a450*/  F2FP.PACK_AB R111, R185, R186 ;  /* 0x000000bab96f723e */ /* 0x002fe800000000ff */
[----:B------:R-:W-:Y:S01]  /*a460*/  HMMA.16816.F32 R96, R112, R130, R96 ;  /* 0x000000827060723c */ /* 0x000fe20000001860 */
[--C-:B----4-:R-:W-:Y:S02]  /*a470*/  FFMA.FTZ R2, R191, c[0x0][0x2d0], -R164.reuse ;  /* 0x0000b400bf027a23 */ /* 0x110fe400000108a4 */
[----:B------:R-:W2:Y:S02]  /*a480*/  LDL.LU R191, [R1+0xc] ;  /* 0x00000c0001bf7983 */ /* 0x000ea40000300800 */
[----:B------:R1:W1:Y:S02]  /*a490*/  MUFU.EX2 R179, R2 ;  /* 0x0000000200b37308 */ /* 0x0002640000000800 */
[--C-:B-1----:R-:W-:Y:S01]  /*a4a0*/  FFMA.FTZ R2, R194, c[0x0][0x2d0], -R164.reuse ;  /* 0x0000b400c2027a23 */ /* 0x102fe200000108a4 */
[----:B------:R-:W-:Y:S01]  /*a4b0*/  F2FP.PACK_AB R160, R179, R183 ;  /* 0x000000b7b3a0723e */ /* 0x000fe200000000ff */
[----:B------:R-:W-:Y:S06]  /*a4c0*/  FFMA.FTZ R164, R188, c[0x0][0x2d0], -R164 ;  /* 0x0000b400bca47a23 */ /* 0x000fec00000108a4 */
[----:B------:R1:W-:Y:S10]  /*a4d0*/  MUFU.EX2 R181, R2 ;  /* 0x0000000200b57308 */ /* 0x0003f40000000800 */
[----:B------:R-:W1:Y:S02]  /*a4e0*/  MUFU.EX2 R178, R164 ;  /* 0x000000a400b27308 */ /* 0x000e640000000800 */
[--C-:B-1----:R-:W-:Y:S08]  /*a4f0*/  FFMA.FTZ R2, R180, c[0x0][0x2d0], -R165.reuse ;  /* 0x0000b400b4027a23 */ /* 0x102ff000000108a5 */
[----:B------:R1:W-:Y:S01]  /*a500*/  MUFU.EX2 R173, R2 ;  /* 0x0000000200ad7308 */ /* 0x0003e20000000800 */
[----:B------:R-:W-:Y:S01]  /*a510*/  F2FP.PACK_AB R162, R178, R181 ;  /* 0x000000b5b2a2723e */ /* 0x000fe200000000ff */
[--C-:B-1----:R-:W-:Y:S08]  /*a520*/  FFMA.FTZ R2, R182, c[0x0][0x2d0], -R165.reuse ;  /* 0x0000b400b6027a23 */ /* 0x102ff000000108a5 */
[----:B------:R1:W1:Y:S02]  /*a530*/  MUFU.EX2 R172, R2 ;  /* 0x0000000200ac7308 */ /* 0x0002640000000800 */
[--C-:B-1----:R-:W-:Y:S01]  /*a540*/  FFMA.FTZ R2, R184, c[0x0][0x2d0], -R165.reuse ;  /* 0x0000b400b8027a23 */ /* 0x102fe200000108a5 */
[----:B------:R-:W-:Y:S01]  /*a550*/  F2FP.PACK_AB R161, R172, R173 ;  /* 0x000000adaca1723e */ /* 0x000fe200000000ff */
        /* <DEDUP_REMOVED lines=8> */
[C---:B------:R-:W-:Y:S02]  /*a5e0*/  HMMA.16816.F32 R116, R160.reuse, R132, R8 ;  /* 0x00000084a074723c */ /* 0x040fe40000001808 */
[----:B------:R-:W4:Y:S06]  /*a5f0*/  LDL R11, [R1+0x24] ;  /* 0x00002400010b7983 */ /* 0x000f2c0000100800 */
        /* <DEDUP_REMOVED lines=11> */
[----:B-----5:R-:W-:Y:S04]  /*a6b0*/  FFMA.FTZ R3, R3, R193, R243 ;  /* 0x000000c103037223 */ /* 0x020fe800000100f3 */
[----:B------:R-:W-:Y:S03]  /*a6c0*/  FADD.FTZ R3, R244, R3 ;  /* 0x00000003f4037221 */ /* 0x000fe60000010000 */
[C---:B------:R-:W-:Y:S01]  /*a6d0*/  HMMA.16816.F32 R56, R160.reuse, R164, R56 ;  /* 0x000000a4a038723c */ /* 0x040fe20000001838 */
[----:B------:R-:W-:Y:S03]  /*a6e0*/  FADD.FTZ R8, R245, R3 ;  /* 0x00000003f5087221 */ /* 0x000fe60000010000 */
[----:B---3--:R-:W-:Y:S02]  /*a6f0*/  FFMA.FTZ R3, R0, R196, R239 ;  /* 0x000000c400037223 */ /* 0x008fe400000100ef */
[----:B------:R-:W-:Y:S02]  /*a700*/  FADD.FTZ R0, R246, R8 ;  /* 0x00000008f6007221 */ /* 0x000fe40000010000 */
[----:B------:R-:W-:Y:S01]  /*a710*/  FADD.FTZ R3, R240, R3 ;  /* 0x00000003f0037221 */ /* 0x000fe20000010000 */
[-C--:B------:R-:W-:Y:S03]  /*a720*/  HMMA.16816.F32 R60, R160, R166.reuse, R60 ;  /* 0x000000a6a03c723c */ /* 0x080fe6000000183c */
[----:B------:R-:W-:Y:S02]  /*a730*/  FADD.FTZ R3, R241, R3 ;  /* 0x00000003f1037221 */ /* 0x000fe40000010000 */
[----:B------:R-:W-:Y:S01]  /*a740*/  FADD.FTZ R8, R224, R0 ;  /* 0x00000000e0087221 */ /* 0x000fe20000010000 */
[----:B------:R-:W-:Y:S01]  /*a750*/  IADD3 R224, R204, -0x1, RZ ;  /* 0xffffffffcce07810 */ /* 0x000fe20007ffe0ff */
[----:B------:R-:W-:Y:S01]  /*a760*/  FADD.FTZ R3, R242, R3 ;  /* 0x00000003f2037221 */ /* 0x000fe20000010000 */
[C---:B------:R-:W-:Y:S01]  /*a770*/  HMMA.16816.F32 R64, R108.reuse, R166, R64 ;  /* 0x000000a66c40723c */ /* 0x040fe20000001840 */
[----:B--2---:R-:W-:Y:S03]  /*a780*/  FFMA.FTZ R100, R100, R187, R247 ;  /* 0x000000bb64647223 */ /* 0x004fe600000100f7 */
[----:B------:R-:W-:Y:S02]  /*a790*/  FADD.FTZ R3, R177, R3 ;  /* 0x00000003b1037221 */ /* 0x000fe40000010000 */
[----:B------:R-:W-:Y:S02]  /*a7a0*/  FADD.FTZ R100, R248, R100 ;  /* 0x00000064f8647221 */ /* 0x000fe40000010000 */
[-C--:B------:R-:W-:Y:S04]  /*a7b0*/  HMMA.16816.F32 R68, R108, R168.reuse, R68 ;  /* 0x000000a86c44723c */ /* 0x080fe80000001844 */
[----:B------:R-:W-:Y:S02]  /*a7c0*/  FADD.FTZ R100, R249, R100 ;  /* 0x00000064f9647221 */ /* 0x000fe40000010000 */
[----:B------:R-:W-:Y:S02]  /*a7d0*/  FADD.FTZ R3, R176, R3 ;  /* 0x00000003b0037221 */ /* 0x000fe40000010000 */
[C---:B------:R-:W-:Y:S04]  /*a7e0*/  HMMA.16816.F32 R72, R160.reuse, R168, R72 ;  /* 0x000000a8a048723c */ /* 0x040fe80000001848 */
[----:B------:R-:W-:Y:S04]  /*a7f0*/  FADD.FTZ R3, R174, R3 ;  /* 0x00000003ae037221 */ /* 0x000fe80000010000 */
[----:B------:R-:W-:Y:S01]  /*a800*/  FADD.FTZ R3, R175, R3 ;  /* 0x00000003af037221 */ /* 0x000fe20000010000 */
[-C--:B------:R-:W-:Y:S03]  /*a810*/  HMMA.16816.F32 R76, R160, R170.reuse, R76 ;  /* 0x000000aaa04c723c */ /* 0x080fe6000000184c */
[----:B------:R-:W-:Y:S05]  /*a820*/  FFMA.FTZ R101, R101, R191, R251 ;  /* 0x000000bf65657223 */ /* 0x000fea00000100fb */
[C---:B------:R-:W-:Y:S01]  /*a830*/  HMMA.16816.F32 R80, R108.reuse, R170, R80 ;  /* 0x000000aa6c50723c */ /* 0x040fe20000001850 */
[----:B------:R-:W-:Y:S03]  /*a840*/  FADD.FTZ R2, R252, R101 ;  /* 0x00000065fc027221 */ /* 0x000fe60000010000 */
[----:B------:R-:W-:Y:S01]  /*a850*/  MOV R101, R106 ;  /* 0x0000006a00657202 */ /* 0x000fe20000000f00 */
[----:B------:R-:W-:Y:S03]  /*a860*/  FADD.FTZ R2, R192, R2 ;  /* 0x00000002c0027221 */ /* 0x000fe60000010000 */
        /* <DEDUP_REMOVED lines=17> */
[----:B------:R-:W-:Y:S01]  /*a980*/  FADD.FTZ R8, R201, R2 ;  /* 0x00000002c9087221 */ /* 0x000fe20000010000 */
[----:B------:R-:W-:Y:S01]  /*a990*/  MOV R108, R102 ;  /* 0x00000066006c7202 */ /* 0x000fe20000000f00 */
        /* <DEDUP_REMOVED lines=21> */
[----:B------:R1:W-:Y:S01]  /*aaf0*/  STL [R1+0x14], R0 ;  /* 0x0000140001007387 */ /* 0x0003e20000100800 */
[----:B----4-:R-:W-:Y:S02]  /*ab00*/  ISETP.GT.AND P0, PT, R204, R11, PT ;  /* 0x0000000bcc00720c */ /* 0x010fe40003f04270 */
[----:B------:R-:W-:Y:S11]  /*ab10*/  MOV R204, R224 ;  /* 0x000000e000cc7202 */ /* 0x000ff60000000f00 */
[----:B-1----:R-:W-:-:S05]  /*ab20*/  @P0 BRA `(.L_x_335) ;  /* 0xffffb95000000947 */ /* 0x002fca000383ffff */
.L_x_314:
[----:B------:R-:W-:Y:S01]  /*ab30*/  IMAD.MOV.U32 R0, RZ, RZ, c[0x0][0x2c4] ;  /* 0x0000b100ff007624 */ /* 0x000fe200078e00ff */
[----:B------:R-:W-:Y:S01]  /*ab40*/  IADD3 R2, R229, 0x1, -R230 ;  /* 0x00000001e5027810 */ /* 0x000fe20007ffe8e6 */
[----:B------:R-:W-:-:S03]  /*ab50*/  IMAD.MOV.U32 R4, RZ, RZ, c[0x0][0x32c] ;  /* 0x0000cb00ff047624 */ /* 0x000fc600078e00ff */
[----:B------:R-:W-:Y:S02]  /*ab60*/  ISETP.NE.AND P1, PT, R0, 0x1, PT ;  /* 0x000000010000780c */ /* 0x000fe40003f25270 */
[----:B------:R-:W2:Y:S01]  /*ab70*/  S2R R0, SR_CTAID.X ;  /* 0x0000000000007919 */ /* 0x000ea20000002500 */
[----:B------:R-:W-:Y:S02]  /*ab80*/  ISETP.GE.AND P0, PT, R4, 0x1, PT ;  /* 0x000000010400780c */ /* 0x000fe40003f06270 */
[----:B--2---:R-:W-:-:S08]  /*ab90*/  LEA R0, R0, 0x7f, 0x7 ;  /* 0x0000007f00007811 */ /* 0x004fd000078e38ff */
[----:B-1----:R-:W-:-:S05]  /*aba0*/  @P1 IMAD.HI.U32 R3, R0, c[0x0][0x2c8], RZ ;  /* 0x0000b20000031a27 */ /* 0x002fca00078e00ff */
[----:B------:R-:W-:-:S05]  /*abb0*/  @P1 SHF.R.U32.HI R0, RZ, c[0x0][0x2cc], R3 ;  /* 0x0000b300ff001a19 */ /* 0x000fca0000011603 */
[----:B------:R-:W-:-:S05]  /*abc0*/  IMAD.IADD R0, R2, 0x1, R0 ;  /* 0x0000000102007824 */ /* 0x000fca00078e0200 */
[----:B------:R-:W-:Y:S01]  /*abd0*/  IADD3 R2, R0, -c[0x0][0x324], RZ ;  /* 0x8000c90000027a10 */ /* 0x000fe20007ffe0ff */
[----:B------:R-:W-:Y:S05]  /*abe0*/  @!P0 BRA `(.L_x_336) ;  /* 0x000000f000008947 */ /* 0x000fea0003800000 */
        /* <DEDUP_REMOVED lines=9> */
.L_x_337:
[----:B------:R-:W-:-:S04]  /*ac80*/  MOV R3, 0x1 ;  /* 0x0000000100037802 */ /* 0x000fc80000000f00 */
[----:B------:R-:W-:-:S13]  /*ac90*/  ISETP.NE.AND P0, PT, R3, c[0x0][0x32c], PT ;  /* 0x0000cb0003007a0c */ /* 0x000fda0003f05270 */
[----:B------:R-:W-:-:S05]  /*aca0*/  @P0 IMAD.HI.U32 R3, R0, c[0x0][0x330], RZ ;  /* 0x0000cc0000030a27 */ /* 0x000fca00078e00ff */
[----:B------:R-:W-:-:S05]  /*acb0*/  @P0 SHF.R.U32.HI R0, RZ, c[0x0][0x334], R3 ;  /* 0x0000cd00ff000a19 */ /* 0x000fca0000011603 */
.L_x_338:
[----:B------:R-:W-:-:S05]  /*acc0*/  IMAD R0, R0, c[0x0][0x32c], RZ ;  /* 0x0000cb0000007a24 */ /* 0x000fca00078e02ff */
[----:B------:R-:W-:-:S03]  /*acd0*/  IMNMX R2, R2, R0, !PT ;  /* 0x0000000002027217 */ /* 0x000fc60007800200 */
.L_x_336:
[----:B------:R-:W2:Y:S01]  /*ace0*/  LDL R3, [R1+0x18] ;  /* 0x0000180001037983 */ /* 0x000ea20000100800 */
[----:B------:R-:W-:-:S05]  /*acf0*/  IADD3 R2, R2, 0x2f, RZ ;  /* 0x0000002f02027810 */ /* 0x000fca0007ffe0ff */
[----:B------:R-:W-:-:S05]  /*ad00*/  IMAD.HI R2, R2, 0x2aaaaaab, RZ ;  /* 0x2aaaaaab02027827 */ /* 0x000fca00078e02ff */
[----:B------:R-:W-:-:S04]  /*ad10*/  SHF.R.U32.HI R0, RZ, 0x1f, R2 ;  /* 0x0000001fff007819 */ /* 0x000fc80000011602 */
[----:B------:R-:W-:-:S04]  /*ad20*/  LEA.HI.SX32 R0, R2, R0, 0x1d ;  /* 0x0000000002007211 */ /* 0x000fc800078feaff */
[----:B--2---:R-:W-:-:S04]  /*ad30*/  IMNMX R3, R3, R0, !PT ;  /* 0x0000000003037217 */ /* 0x004fc80007800200 */
[----:B------:R-:W-:Y:S01]  /*ad40*/  ISETP.GE.AND P0, PT, R224, R3, PT ;  /* 0x00000003e000720c */ /* 0x000fe20003f06270 */
[----:B------:R1:W-:-:S12]  /*ad50*/  STL [R1], R3 ;  /* 0x0000000301007387 */ /* 0x0003d80000100800 */
        /* <DEDUP_REMOVED lines=20> */
.L_x_344:
        /* <DEDUP_REMOVED lines=64> */
.L_x_386:
        /* <DEDUP_REMOVED lines=18> */
.L_x_341:
[----:B------:R-:W-:Y:S05]  /*b3c0*/  BSYNC B0 ;  /* 0x0000000000007941 */ /* 0x000fea0003800000 */
.L_x_340:
[----:B-1-34-:R-:W0:Y:S01]  /*b3d0*/  LDGDEPBAR ;  /* 0x00000000000079af */ /* 0x01ae220000000000 */
[----:B------:R-:W-:Y:S01]  /*b3e0*/  WARPSYNC 0xffffffff ;  /* 0xffffffff00007948 */ /* 0x000fe20003800000 */
[-C--:B------:R-:W-:Y:S06]  /*b3f0*/  HMMA.16816.F32 R4, R48, R16.reuse, RZ ;  /* 0x000000103004723c */ /* 0x080fec00000018ff */
[----:B------:R-:W2:Y:S02]  /*b400*/  LDL R2, [R1+0x18] ;  /* 0x0000180001027983 */ /* 0x000ea40000100800 */
[C---:B------:R-:W-:Y:S02]  /*b410*/  HMMA.16816.F32 R8, R44.reuse, R16, RZ ;  /* 0x000000102c08723c */ /* 0x040fe400000018ff */
[----:B------:R-:W-:Y:S06]  /*b420*/  LDSM.16.M88.4 R184, [R211+0x9080] ;  /* 0x00908000d3b8783b */ /* 0x000fec0000000200 */
[-C--:B------:R-:W-:Y:S02]  /*b430*/  HMMA.16816.F32 R12, R44, R18.reuse, RZ ;  /* 0x000000122c0c723c */ /* 0x080fe400000018ff */
[----:B------:R-:W-:Y:S06]  /*b440*/  LDSM.16.M88.4 R188, [R208+0x4c80] ;  /* 0x004c8000d0bc783b */ /* 0x000fec0000000200 */
[C---:B------:R-:W-:Y:S02]  /*b450*/  HMMA.16816.F32 R16, R48.reuse, R18, RZ ;  /* 0x000000123010723c */ /* 0x040fe400000018ff */
[----:B------:R-:W-:Y:S06]  /*b460*/  LDSM.16.M88.4 R192, [R208+0x5080] ;  /* 0x00508000d0c0783b */ /* 0x000fec0000000200 */
[-C--:B------:R-:W-:Y:S02]  /*b470*/  HMMA.16816.F32 R20, R48, R32.reuse, RZ ;  /* 0x000000203014723c */ /* 0x080fe400000018ff */
[----:B------:R-:W-:Y:S06]  /*b480*/  LDSM.16.M88.4 R196, [R212+0x9080] ;  /* 0x00908000d4c4783b */ /* 0x000fec0000000200 */
[C---:B------:R-:W-:Y:S08]  /*b490*/  HMMA.16816.F32 R24, R44.reuse, R32, RZ ;  /* 0x000000202c18723c */ /* 0x040ff000000018ff */
[-C--:B------:R-:W-:Y:S08]  /*b4a0*/  HMMA.16816.F32 R28, R44, R34.reuse, RZ ;  /* 0x000000222c1c723c */ /* 0x080ff000000018ff */
[C---:B------:R-:W-:Y:S08]  /*b4b0*/  HMMA.16816.F32 R32, R48.reuse, R34, RZ ;  /* 0x000000223020723c */ /* 0x040ff000000018ff */
[-C--:B------:R-:W-:Y:S08]  /*b4c0*/  HMMA.16816.F32 R36, R48, R160.reuse, RZ ;  /* 0x000000a03024723c */ /* 0x080ff000000018ff */
[C---:B------:R-:W-:Y:S08]  /*b4d0*/  HMMA.16816.F32 R40, R44.reuse, R160, RZ ;  /* 0x000000a02c28723c */ /* 0x040ff000000018ff */
[-C--:B------:R-:W-:Y:S08]  /*b4e0*/  HMMA.16816.F32 R44, R44, R162.reuse, RZ ;  /* 0x000000a22c2c723c */ /* 0x080ff000000018ff */
[----:B------:R-:W-:Y:S01]  /*b4f0*/  HMMA.16816.F32 R48, R48, R162, RZ ;  /* 0x000000a23030723c */ /* 0x000fe200000018ff */
[----:B------:R-:W-:Y:S07]  /*b500*/  LDSM.16.M88.4 R160, [R211+0x8080] ;  /* 0x00808000d3a0783b */ /* 0x000fee0000000200 */
        /* <DEDUP_REMOVED lines=9> */
[----:B------:R-:W-:Y:S07]  /*b5a0*/  LDSM.16.M88.4 R176, [R219] ;  /* 0x00000000dbb0783b */ /* 0x000fee0000000200 */
[-C--:B------:R-:W-:Y:S08]  /*b5b0*/  HMMA.16816.F32 R36, R164, R180.reuse, R36 ;  /* 0x000000b4a424723c */ /* 0x080ff00000001824 */
[C---:B------:R-:W-:Y:S08]  /*b5c0*/  HMMA.16816.F32 R40, R172.reuse, R180, R40 ;  /* 0x000000b4ac28723c */ /* 0x040ff00000001828 */
[-C--:B------:R-:W-:Y:S01]  /*b5d0*/  HMMA.16816.F32 R44, R172, R182.reuse, R44 ;  /* 0x000000b6ac2c723c */ /* 0x080fe2000000182c */
[----:B------:R-:W3:Y:S07]  /*b5e0*/  LDSM.16.M88.4 R172, [R212+0x8080] ;  /* 0x00808000d4ac783b */ /* 0x000eee0000000200 */
[----:B------:R-:W-:Y:S01]  /*b5f0*/  HMMA.16816.F32 R48, R164, R182, R48 ;  /* 0x000000b6a430723c */ /* 0x000fe20000001830 */
[----:B------:R-:W4:Y:S08]  /*b600*/  LDSM.16.M88.4 R164, [R218] ;  /* 0x00000000daa4783b */ /* 0x000f300000000200 */
[----:B------:R-:W-:Y:S01]  /*b610*/  LDSM.16.M88.4 R180, [R208+0x5480] ;  /* 0x00548000d0b4783b */ /* 0x000fe20000000200 */
[----:B--2---:R-:W-:Y:S01]  /*b620*/  ISETP.GT.AND P0, PT, R224, R2, PT ;  /* 0x00000002e000720c */ /* 0x004fe20003f04270 */
[-C--:B-1----:R-:W-:Y:S08]  /*b630*/  HMMA.16816.F32 R4, R160, R168.reuse, R4 ;  /* 0x000000a8a004723c */ /* 0x082ff00000001804 */
[C---:B------:R-:W-:Y:S08]  /*b640*/  HMMA.16816.F32 R8, R184.reuse, R168, R8 ;  /* 0x000000a8b808723c */ /* 0x040ff00000001808 */
[-C--:B------:R-:W-:Y:S08]  /*b650*/  HMMA.16816.F32 R12, R184, R170.reuse, R12 ;  /* 0x000000aab80c723c */ /* 0x080ff0000000180c */
[C---:B------:R-:W-:Y:S01]  /*b660*/  HMMA.16816.F32 R16, R160.reuse, R170, R16 ;  /* 0x000000aaa010723c */ /* 0x040fe20000001810 */
[----:B------:R-:W1:Y:S07]  /*b670*/  LDSM.16.M88.4 R168, [R217] ;  /* 0x00000000d9a8783b */ /* 0x000e6e0000000200 */
        /* <DEDUP_REMOVED lines=8> */
[----:B------:R-:W-:Y:S07]  /*b700*/  LDSM.16.M88.4 R184, [R208+0x5880] ;  /* 0x00588000d0b8783b */ /* 0x000fee0000000200 */
[----:B------:R-:W-:Y:S01]  /*b710*/  HMMA.16816.F32 R48, R160, R194, R48 ;  /* 0x000000c2a030723c */ /* 0x000fe20000001830 */
[----:B------:R-:W2:Y:S07]  /*b720*/  LDSM.16.M88.4 R160, [R211+0xa080] ;  /* 0x00a08000d3a0783b */ /* 0x000eae0000000200 */
[-C--:B---3--:R-:W-:Y:S01]  /*b730*/  HMMA.16816.F32 R4, R172, R176.reuse, R4 ;  /* 0x000000b0ac04723c */ /* 0x088fe20000001804 */
[----:B------:R-:W-:Y:S07]  /*b740*/  LDSM.16.M88.4 R192, [R216] ;  /* 0x00000000d8c0783b */ /* 0x000fee0000000200 */
[C---:B------:R-:W-:Y:S08]  /*b750*/  HMMA.16816.F32 R8, R196.reuse, R176, R8 ;  /* 0x000000b0c408723c */ /* 0x040ff00000001808 */
[-C--:B------:R-:W-:Y:S08]  /*b760*/  HMMA.16816.F32 R12, R196, R178.reuse, R12 ;  /* 0x000000b2c40c723c */ /* 0x080ff0000000180c */
[C---:B------:R-:W-:Y:S01]  /*b770*/  HMMA.16816.F32 R16, R172.reuse, R178, R16 ;  /* 0x000000b2ac10723c */ /* 0x040fe20000001810 */
[----:B------:R-:W3:Y:S07]  /*b780*/  LDSM.16.M88.4 R176, [R211+0xb080] ;  /* 0x00b08000d3b0783b */ /* 0x000eee0000000200 */
[-C--:B----4-:R-:W-:Y:S08]  /*b790*/  HMMA.16816.F32 R20, R172, R164.reuse, R20 ;  /* 0x000000a4ac14723c */ /* 0x090ff00000001814 */
[C---:B------:R-:W-:Y:S08]  /*b7a0*/  HMMA.16816.F32 R24, R196.reuse, R164, R24 ;  /* 0x000000a4c418723c */ /* 0x040ff00000001818 */
[-C--:B------:R-:W-:Y:S08]  /*b7b0*/  HMMA.16816.F32 R28, R196, R166.reuse, R28 ;  /* 0x000000a6c41c723c */ /* 0x080ff0000000181c */
[C---:B------:R-:W-:Y:S01]  /*b7c0*/  HMMA.16816.F32 R32, R172.reuse, R166, R32 ;  /* 0x000000a6ac20723c */ /* 0x040fe20000001820 */
[----:B------:R-:W4:Y:S07]  /*b7d0*/  LDSM.16.M88.4 R164, [R212+0xa080] ;  /* 0x00a08000d4a4783b */ /* 0x000f2e0000000200 */
[-C--:B-1----:R-:W-:Y:S08]  /*b7e0*/  HMMA.16816.F32 R36, R172, R168.reuse, R36 ;  /* 0x000000a8ac24723c */ /* 0x082ff00000001824 */
[C---:B------:R-:W-:Y:S08]  /*b7f0*/  HMMA.16816.F32 R40, R196.reuse, R168, R40 ;  /* 0x000000a8c428723c */ /* 0x040ff00000001828 */
[-C--:B------:R-:W-:Y:S08]  /*b800*/  HMMA.16816.F32 R44, R196, R170.reuse, R44 ;  /* 0x000000aac42c723c */ /* 0x080ff0000000182c */
[----:B------:R-:W-:Y:S01]  /*b810*/  HMMA.16816.F32 R48, R172, R170, R48 ;  /* 0x000000aaac30723c */ /* 0x000fe20000001830 */
[----:B------:R-:W1:Y:S07]  /*b820*/  LDSM.16.M88.4 R168, [R212+0xb080] ;  /* 0x00b08000d4a8783b */ /* 0x000e6e0000000200 */
[-C--:B--2---:R-:W-:Y:S08]  /*b830*/  HMMA.16816.F32 R4, R160, R180.reuse, R4 ;  /* 0x000000b4a004723c */ /* 0x084ff00000001804 */
[C---:B---3--:R-:W-:Y:S08]  /*b840*/  HMMA.16816.F32 R8, R176.reuse, R180, R8 ;  /* 0x000000b4b008723c */ /* 0x048ff00000001808 */
        /* <DEDUP_REMOVED lines=11> */
[C---:B-1----:R-:W-:Y:S08]  /*b900*/  HMMA.16816.F32 R8, R168.reuse, R192, R8 ;  /* 0x000000c0a808723c */ /* 0x042ff00000001808 */
        /* <DEDUP_REMOVED lines=111> */
[----:B--23--:R-:W2:Y:S01]  /*c000*/  LDL R2, [R1+0x28] ;  /* 0x0000280001027983 */ /* 0x00cea20000100800 */
[----:B------:R-:W-:Y:S01]  /*c010*/  IMAD.MOV.U32 R223, RZ, RZ, RZ ;  /* 0x000000ffffdf7224 */ /* 0x000fe200078e00ff */
[----:B------:R-:W-:Y:S01]  /*c020*/  ISETP.GE.AND P5, PT, R226, c[0x0][0x1d4], PT ;  /* 0x00007500e2007a0c */ /* 0x000fe20003fa6270 */
[----:B------:R-:W-:Y:S01]  /*c030*/  IMAD.MOV.U32 R227, RZ, RZ, c[0x0][0x2b8] ;  /* 0x0000ae00ffe37624 */ /* 0x000fe200078e00ff */
[----:B------:R-:W3:Y:S04]  /*c040*/  LDL R3, [R1+0x1c] ;  /* 0x00001c0001037983 */ /* 0x000ee80000100800 */
[----:B------:R-:W5:Y:S01]  /*c050*/  LDL.64 R206, [R1+0x30] ;  /* 0x0000300001ce7983 */ /* 0x000f620000100a00 */
[----:B------:R-:W-:Y:S03]  /*c060*/  ISETP.NE.AND P2, PT, R227, 0x1, PT ;  /* 0x00000001e300780c */ /* 0x000fe60003f45270 */
[----:B----4-:R-:W4:Y:S01]  /*c070*/  LDL R103, [R1+0x38] ;  /* 0x0000380001677983 */ /* 0x010f220000100800 */
[----:B---3--:R-:W-:Y:S01]  /*c080*/  ISETP.GT.AND P1, PT, R3, 0x2f, PT ;  /* 0x0000002f0300780c */ /* 0x008fe20003f24270 */
[----:B--2---:R-:W-:Y:S05]  /*c090*/  IMAD R2, R224, 0x30, R2 ;  /* 0x00000030e0027824 */ /* 0x004fea00078e0202 */
[----:B------:R-:W-:Y:S05]  /*c0a0*/  IADD3 R2, R2, -0x30, R3 ;  /* 0xffffffd002027810 */ /* 0x000fea0007ffe003 */
[----:B------:R-:W-:Y:S04]  /*c0b0*/  @P2 IMAD.HI.U32 R3, R2, c[0x0][0x2bc], RZ ;  /* 0x0000af0002032a27 */ /* 0x000fe800078e00ff */
[----:B------:R-:W-:Y:S01]  /*c0c0*/  IMAD.MOV.U32 R0, RZ, RZ, R2 ;  /* 0x000000ffff007224 */ /* 0x000fe200078e0002 */
[----:B------:R-:W-:Y:S04]  /*c0d0*/  @P2 SHF.R.U32.HI R0, RZ, c[0x0][0x2c0], R3 ;  /* 0x0000b000ff002a19 */ /* 0x000fe80000011603 */
[C---:B-----5:R-:W-:Y:S02]  /*c0e0*/  @!P1 IADD3 R3, P0, R0.reuse, R206, RZ ;  /* 0x000000ce00039210 */ /* 0x060fe40007f1e0ff */
[----:B------:R-:W2:Y:S02]  /*c0f0*/  S2R R206, SR_CTAID.Y ;  /* 0x0000000000ce7919 */ /* 0x000ea40000002600 */
[----:B----4-:R-:W-:Y:S01]  /*c100*/  @!P1 LEA.HI.X.SX32 R5, R0, R103, 0x1, P0 ;  /* 0x0000006700059211 */ /* 0x010fe200000f0eff */
[----:B------:R-:W-:Y:S01]  /*c110*/  IMAD.MOV R0, RZ, RZ, -R0 ;  /* 0x000000ffff007224 */ /* 0x000fe200078e0a00 */
[----:B------:R-:W3:Y:S01]  /*c120*/  S2R R103, SR_CTAID.Y ;  /* 0x0000000000677919 */ /* 0x000ee20000002600 */
[C---:B------:R-:W-:Y:S02]  /*c130*/  @!P1 LEA R4, P0, R3.reuse, c[0x0][0x2a0], 0x2 ;  /* 0x0000a80003049a11 */ /* 0x040fe400078010ff */
[----:B------:R-:W-:Y:S02]  /*c140*/  IMAD R225, R0, c[0x0][0x2b8], R2 ;  /* 0x0000ae0000e17a24 */ /* 0x000fe400078e0202 */
[----:B------:R-:W-:Y:S02]  /*c150*/  @!P1 LEA.HI.X R5, R3, c[0x0][0x2a4], R5, 0x2, P0 ;  /* 0x0000a90003059a11 */ /* 0x000fe400000f1405 */
[C---:B------:R-:W-:Y:S01]  /*c160*/  IMAD.WIDE.U32 R2, R225.reuse, c[0x0][0x1e0], RZ ;  /* 0x00007800e1027a25 */ /* 0x040fe200078e00ff */
[----:B------:R-:W-:Y:S02]  /*c170*/  SHF.R.S32.HI R0, RZ, 0x1f, R225 ;  /* 0x0000001fff007819 */ /* 0x000fe400000114e1 */
[----:B------:R4:W5:Y:S03]  /*c180*/  @!P1 LDG.E R223, [R4.64] ;  /* 0x0000000604df9981 */ /* 0x000966000c1e1900 */
[----:B------:R-:W-:Y:S04]  /*c190*/  IMAD R0, R0, c[0x0][0x1e0], RZ ;  /* 0x0000780000007a24 */ /* 0x000fe800078e02ff */
[----:B------:R-:W-:Y:S01]  /*c1a0*/  IMAD R0, R225, c[0x0][0x1e4], R0 ;  /* 0x00007900e1007a24 */ /* 0x000fe200078e0200 */
[----:B--2---:R-:W-:Y:S03]  /*c1b0*/  SHF.R.S32.HI R206, RZ, 0x1f, R206 ;  /* 0x0000001fffce7819 */ /* 0x004fe600000114ce */
[----:B------:R-:W-:Y:S02]  /*c1c0*/  IMAD.IADD R3, R3, 0x1, R0 ;  /* 0x0000000103037824 */ /* 0x000fe400078e0200 */
[C---:B---3--:R-:W-:Y:S04]  /*c1d0*/  IMAD.WIDE.U32 R232, R103.reuse, c[0x0][0x1e8], RZ ;  /* 0x00007a0067e87a25 */ /* 0x048fe800078e00ff */
[----:B------:R-:W-:Y:S04]  /*c1e0*/  IMAD R206, R206, c[0x0][0x1e8], RZ ;  /* 0x00007a00cece7a24 */ /* 0x000fe800078e02ff */
[----:B------:R-:W-:Y:S02]  /*c1f0*/  IMAD R206, R103, c[0x0][0x1ec], R206 ;  /* 0x00007b0067ce7a24 */ /* 0x000fe400078e02ce */
[----:B------:R-:W2:Y:S02]  /*c200*/  S2R R103, SR_TID.X ;  /* 0x0000000000677919 */ /* 0x000ea40000002100 */
[----:B------:R-:W-:Y:S01]  /*c210*/  IMAD.IADD R206, R233, 0x1, R206 ;  /* 0x00000001e9ce7824 */ /* 0x000fe200078e02ce */
[----:B--2---:R-:W-:Y:S04]  /*c220*/  SHF.R.S32.HI R6, RZ, 0x1f, R103 ;  /* 0x0000001fff067819 */ /* 0x004fe80000011467 */
[----:B------:R-:W-:Y:S01]  /*c230*/  LEA.HI R6, R6, R103, RZ, 0x2 ;  /* 0x0000006706067211 */ /* 0x000fe200078f10ff */
[----:B------:R-:W-:Y:S03]  /*c240*/  IMAD.SHL.U32 R103, R226, 0x2, RZ ;  /* 0x00000002e2677824 */ /* 0x000fe600078e00ff */
[----:B------:R-:W-:Y:S04]  /*c250*/  SHF.R.S32.HI R6, RZ, 0x2, R6 ;  /* 0x00000002ff067819 */ /* 0x000fe80000011406 */
[----:B----4-:R-:W-:Y:S04]  /*c260*/  IADD3 R5, -R6, 0x30, RZ ;  /* 0x0000003006057810 */ /* 0x010fe80007ffe1ff */
[----:B------:R-:W-:Y:S02]  /*c270*/  ISETP.GE.AND P1, PT, R5, 0x1, PT ;  /* 0x000000010500780c */ /* 0x000fe40003f26270 */
[----:B-----5:R-:W-:Y:S01]  /*c280*/  SHF.R.S32.HI R4, RZ, 0x1f, R223 ;  /* 0x0000001fff047819 */ /* 0x020fe200000114df */
        /* <DEDUP_REMOVED lines=8> */
[----:B------:R-:W2:Y:S01]  /*c310*/  SHFL.IDX PT, R0, R4, RZ, 0x1c1f ;  /* 0x001c1fff04007589 */ /* 0x000ea200000e0000 */
[----:B------:R-:W-:Y:S03]  /*c320*/  ISETP.GE.AND P4, PT, R206, c[0x0][0x1d4], PT ;  /* 0x00007500ce007a0c */ /* 0x000fe60003f86270 */
        /* <DEDUP_REMOVED lines=25> */
.L_x_343:
[----:B--234-:R-:W-:Y:S01]  /*c4c0*/  FMNMX.FTZ R0, R162, R106, !PT ;  /* 0x0000006aa2007209 */ /* 0x01cfe20007810000 */
[----:B------:R-:W-:Y:S03]  /*c4d0*/  LDSM.16.MT88.4 R20, [R209+0x1880] ;  /* 0x00188000d114783b */ /* 0x000fe60000004200 */
        /* <DEDUP_REMOVED lines=36> */
[----:B------:R-:W-:Y:S01]  /*c720*/  SHFL.BFLY PT, R4, R2, 0x2, 0x1f ;  /* 0x0c401f0002047f89 */ /* 0x000fe200000e0000 */
[----:B------:R-:W-:Y:S04]  /*c730*/  FMNMX.FTZ R0, R168, R0, !PT ;  /* 0x00000000a8007209 */ /* 0x000fe80007810000 */
[----:B------:R-:W-:Y:S05]  /*c740*/  FMNMX.FTZ R0, R170, R0, !PT ;  /* 0x00000000aa007209 */ /* 0x000fea0007810000 */
[----:B------:R-:W1:Y:S02]  /*c750*/  SHFL.BFLY PT, R104, R0, 0x2, 0x1f ;  /* 0x0c401f0000687f89 */ /* 0x000e6400000e0000 */
[----:B-1----:R-:W-:Y:S02]  /*c760*/  FMNMX.FTZ R104, R0, R104, !PT ;  /* 0x0000006800687209 */ /* 0x002fe40007810000 */
[----:B------:R-:W-:Y:S02]  /*c770*/  FMNMX.FTZ R106, R106, R3, !PT ;  /* 0x000000036a6a7209 */ /* 0x000fe40007810000 */
        /* <DEDUP_REMOVED lines=12> */
[----:B------:R-:W-:Y:S03]  /*c840*/  FMNMX.FTZ R3, R194, R0, !PT ;  /* 0x00000000c2037209 */ /* 0x000fe60007810000 */
[----:B------:R-:W-:Y:S01]  /*c850*/  FADD.FTZ R0, -R106, R101 ;  /* 0x000000656a007221 */ /* 0x000fe20000010100 */
[----:B------:R-:W-:Y:S02]  /*c860*/  FMNMX.FTZ R3, R171, R3, !PT ;  /* 0x00000003ab037209 */ /* 0x000fe40007810000 */
[----:B--2---:R-:W-:Y:S01]  /*c870*/  FMNMX.FTZ R105, R2, R105, !PT ;  /* 0x0000006902697209 */ /* 0x004fe20007810000 */
[----:B------:R-:W-:Y:S01]  /*c880*/  FMUL.FTZ R2, R0, c[0x0][0x2d0] ;  /* 0x0000b40000027a20 */ /* 0x000fe20000410000 */
[----:B------:R-:W-:Y:S03]  /*c890*/  FMNMX.FTZ R0, R200, R3, !PT ;  /* 0x00000003c8007209 */ /* 0x000fe60007810000 */
[----:B------:R1:W2:Y:S01]  /*c8a0*/  MUFU.EX2 R103, R2 ;  /* 0x0000000200677308 */ /* 0x0002a20000000800 */
[----:B------:R-:W-:Y:S02]  /*c8b0*/  FMNMX.FTZ R0, R107, R0, !PT ;  /* 0x000000006b007209 */ /* 0x000fe40007810000 */
[----:B---3--:R-:W-:Y:S02]  /*c8c0*/  FMNMX.FTZ R104, R104, R4, !PT ;  /* 0x0000000468687209 */ /* 0x008fe40007810000 */
[----:B------:R-:W-:Y:S05]  /*c8d0*/  FMNMX.FTZ R0, R108, R0, !PT ;  /* 0x000000006c007209 */ /* 0x000fea0007810000 */
[----:B------:R-:W3:Y:S01]  /*c8e0*/  SHFL.BFLY PT, R3, R0, 0x2, 0x1f ;  /* 0x0c401f0000037f89 */ /* 0x000ee200000e0000 */
[----:B-1----:R-:W-:Y:S02]  /*c8f0*/  FADD.FTZ R2, -R105, R102 ;  /* 0x0000006669027221 */ /* 0x002fe40000010100 */
[C---:B--2---:R-:W-:Y:S02]  /*c900*/  FMUL.FTZ R5, R103.reuse, R113 ;  /* 0x0000007167057220 */ /* 0x044fe40000410000 */
[----:B------:R-:W-:Y:S02]  /*c910*/  FMUL.FTZ R2, R2, c[0x0][0x2d0] ;  /* 0x0000b40002027a20 */ /* 0x000fe40000410000 */
[C---:B------:R-:W-:Y:S02]  /*c920*/  FMUL.FTZ R32, R103.reuse, R140 ;  /* 0x0000008c67207220 */ /* 0x040fe40000410000 */
[----:B------:R1:W2:Y:S01]  /*c930*/  MUFU.EX2 R102, R2 ;  /* 0x0000000200667308 */ /* 0x0002a20000000800 */
[C---:B------:R-:W-:Y:S01]  /*c940*/  FMUL.FTZ R33, R103.reuse, R141 ;  /* 0x0000008d67217220 */ /* 0x040fe20000410000 */
[----:B---3--:R-:W-:Y:S01]  /*c950*/  FMNMX.FTZ R0, R0, R3, !PT ;  /* 0x0000000300007209 */ /* 0x008fe20007810000 */
        /* <DEDUP_REMOVED lines=161> */
[--C-:B---3--:R-:W-:Y:S09]  /*d370*/  FFMA.FTZ R4, R174, c[0x0][0x2d0], -R3.reuse ;  /* 0x0000b400ae047a23 */ /* 0x108ff20000010803 */
[----:B------:R3:W4:Y:S01]  /*d380*/  MUFU.EX2 R241, R4 ;  /* 0x0000000400f17308 */ /* 0x0007220000000800 */
[--C-:B-1----:R-:W-:Y:S01]  /*d390*/  FFMA.FTZ R100, R191, c[0x0][0x2d0], -R110.reuse ;  /* 0x0000b400bf647a23 */ /* 0x102fe2000001086e */
[----:B------:R-:W-:Y:S08]  /*d3a0*/  MOV R191, R162 ;  /* 0x000000a200bf7202 */ /* 0x000ff00000000f00 */
[----:B------:R1:W-:Y:S01]  /*d3b0*/  MUFU.EX2 R189, R100 ;  /* 0x0000006400bd7308 */ /* 0x0003e20000000800 */
[----:B---3--:R-:W-:Y:S01]  /*d3c0*/  FMUL.FTZ R4, R103, R112 ;  /* 0x0000007067047220 */ /* 0x008fe20000410000 */
[----:B------:R-:W-:Y:S02]  /*d3d0*/  F2FP.PACK_AB R112, R162, R252 ;  /* 0x000000fca270723e */ /* 0x000fe400000000ff */
[----:B----4-:R-:W-:Y:S05]  /*d3e0*/  F2FP.PACK_AB R119, R241, R240 ;  /* 0x000000f0f177723e */ /* 0x010fea00000000ff */
[-C--:B------:R-:W-:Y:S05]  /*d3f0*/  HMMA.16816.F32 R4, R112, R20.reuse, R4 ;  /* 0x000000147004723c */ /* 0x080fea0000001804 */
[--C-:B-1----:R-:W-:Y:S02]  /*d400*/  FFMA.FTZ R100, R192, c[0x0][0x2d0], -R110.reuse ;  /* 0x0000b400c0647a23 */ /* 0x102fe4000001086e */
[----:B------:R-:W3:Y:S01]  /*d410*/  LDL.LU R192, [R1+0x14] ;  /* 0x0000140001c07983 */ /* 0x000ee20000300800 */
[C---:B------:R-:W-:Y:S01]  /*d420*/  HMMA.16816.F32 R8, R116.reuse, R20, R8 ;  /* 0x000000147408723c */ /* 0x040fe20000001808 */
[----:B------:R1:W4:Y:S06]  /*d430*/  MUFU.EX2 R188, R100 ;  /* 0x0000006400bc7308 */ /* 0x00032c0000000800 */
[C---:B------:R-:W-:Y:S01]  /*d440*/  FMUL.FTZ R20, R103.reuse, R128 ;  /* 0x0000008067147220 */ /* 0x040fe20000410000 */
[-C--:B------:R-:W-:Y:S04]  /*d450*/  HMMA.16816.F32 R12, R116, R22.reuse, R12 ;  /* 0x00000016740c723c */ /* 0x080fe8000000180c */
[----:B------:R-:W-:Y:S04]  /*d460*/  FMUL.FTZ R21, R103, R129 ;  /* 0x0000008167157220 */ /* 0x000fe80000410000 */
[C---:B------:R-:W-:Y:S07]  /*d470*/  HMMA.16816.F32 R16, R112.reuse, R22, R16 ;  /* 0x000000167010723c */ /* 0x040fee0000001810 */
[C---:B------:R-:W-:Y:S02]  /*d480*/  FMUL.FTZ R22, R102.reuse, R130 ;  /* 0x0000008266167220 */ /* 0x040fe40000410000 */
[----:B-1----:R-:W-:Y:S02]  /*d490*/  FFMA.FTZ R100, R193, c[0x0][0x2d0], -R3 ;  /* 0x0000b400c1647a23 */ /* 0x002fe40000010803 */
[----:B------:R-:W5:Y:S01]  /*d4a0*/  LDL.LU R193, [R1+0x10] ;  /* 0x0000100001c17983 */ /* 0x000f620000300800 */
[----:B------:R-:W-:Y:S01]  /*d4b0*/  FMUL.FTZ R23, R102, R131 ;  /* 0x0000008366177220 */ /* 0x000fe20000410000 */
[----:B------:R1:W-:Y:S02]  /*d4c0*/  MUFU.EX2 R187, R100 ;  /* 0x0000006400bb7308 */ /* 0x0003e40000000800 */
[----:B------:R-:W-:Y:S04]  /*d4d0*/  LDSM.16.MT88.4 R128, [R210+0x1c80] ;  /* 0x001c8000d280783b */ /* 0x000fe80000004200 */
        /* <DEDUP_REMOVED lines=12> */
[----:B--2---:R-:W-:Y:S07]  /*d5a0*/  FMUL.FTZ R36, R103, R144 ;  /* 0x0000009067247220 */ /* 0x004fee0000410000 */
[-C--:B------:R-:W-:Y:S03]  /*d5b0*/  HMMA.16816.F32 R36, R112, R120.reuse, R36 ;  /* 0x000000787024723c */ /* 0x080fe60000001824 */
        /* <DEDUP_REMOVED lines=9> */
[----:B------:R1:W-:Y:S07]  /*d650*/  MUFU.EX2 R184, R100 ;  /* 0x0000006400b87308 */ /* 0x0003ee0000000800 */
[C---:B------:R-:W-:Y:S08]  /*d660*/  HMMA.16816.F32 R56, R116.reuse, R124, R56 ;  /* 0x0000007c7438723c */ /* 0x040ff00000001838 */
[-C--:B------:R-:W-:Y:S08]  /*d670*/  HMMA.16816.F32 R60, R116, R126.reuse, R60 ;  /* 0x0000007e743c723c */ /* 0x080ff0000000183c */
[C---:B------:R-:W-:Y:S01]  /*d680*/  HMMA.16816.F32 R64, R112.reuse, R126, R64 ;  /* 0x0000007e7040723c */ /* 0x040fe20000001840 */
[----:B------:R-:W4:Y:S03]  /*d690*/  LDSM.16.MT88.4 R124, [R210+0x3080] ;  /* 0x00308000d27c783b */ /* 0x000f260000004200 */
[--C-:B-1----:R-:W-:Y:S04]  /*d6a0*/  FFMA.FTZ R100, R197, c[0x0][0x2d0], -R161.reuse ;  /* 0x0000b400c5647a23 */ /* 0x102fe800000108a1 */
[----:B------:R1:W-:Y:S01]  /*d6b0*/  MUFU.EX2 R183, R100 ;  /* 0x0000006400b77308 */ /* 0x0003e20000000800 */
[-C--:B----4-:R-:W-:Y:S08]  /*d6c0*/  HMMA.16816.F32 R68, R112, R120.reuse, R68 ;  /* 0x000000787044723c */ /* 0x090ff00000001844 */
[C---:B------:R-:W-:Y:S08]  /*d6d0*/  HMMA.16816.F32 R72, R116.reuse, R120, R72 ;  /* 0x000000787448723c */ /* 0x040ff00000001848 */
[-C--:B------:R-:W-:Y:S04]  /*d6e0*/  HMMA.16816.F32 R76, R116, R122.reuse, R76 ;  /* 0x0000007a744c723c */ /* 0x080fe8000000184c */
[----:B-1----:R-:W-:Y:S04]  /*d6f0*/  FFMA.FTZ R100, R198, c[0x0][0x2d0], -R161 ;  /* 0x0000b400c6647a23 */ /* 0x002fe800000108a1 */
[C---:B------:R-:W-:Y:S01]  /*d700*/  HMMA.16816.F32 R80, R112.reuse, R122, R80 ;  /* 0x0000007a7050723c */ /* 0x040fe20000001850 */
[----:B------:R-:W1:Y:S01]  /*d710*/  LDSM.16.MT88.4 R120, [R209+0x1c80] ;  /* 0x001c8000d178783b */ /* 0x000e620000004200 */
[----:B------:R4:W1:Y:S06]  /*d720*/  MUFU.EX2 R182, R100 ;  /* 0x0000006400b67308 */ /* 0x00086c0000000800 */
[-C--:B------:R-:W-:Y:S08]  /*d730*/  HMMA.16816.F32 R84, R112, R124.reuse, R84 ;  /* 0x0000007c7054723c */ /* 0x080ff00000001854 */
[C---:B------:R-:W-:Y:S08]  /*d740*/  HMMA.16816.F32 R88, R116.reuse, R124, R88 ;  /* 0x0000007c7458723c */ /* 0x040ff00000001858 */
[-C--:B------:R-:W-:Y:S04]  /*d750*/  HMMA.16816.F32 R92, R116, R126.reuse, R92 ;  /* 0x0000007e745c723c */ /* 0x080fe8000000185c */
[--C-:B----4-:R-:W-:Y:S02]  /*d760*/  FFMA.FTZ R100, R164, c[0x0][0x2d0], -R109.reuse ;  /* 0x0000b400a4647a23 */ /* 0x110fe4000001086d */
        /* <DEDUP_REMOVED lines=13> */
[-C--:B-1----:R-:W-:Y:S03]  /*d840*/  HMMA.16816.F32 R4, R112, R120.reuse, R4 ;  /* 0x000000787004723c */ /* 0x082fe60000001804 */
[--C-:B----4-:R-:W-:Y:S04]  /*d850*/  FFMA.FTZ R100, R166, c[0x0][0x2d0], -R161.reuse ;  /* 0x0000b400a6647a23 */ /* 0x110fe800000108a1 */
[----:B------:R1:W-:Y:S01]  /*d860*/  MUFU.EX2 R179, R100 ;  /* 0x0000006400b37308 */ /* 0x0003e20000000800 */
[C---:B------:R-:W-:Y:S04]  /*d870*/  HMMA.16816.F32 R8, R116.reuse, R120, R8 ;  /* 0x000000787408723c */ /* 0x040fe80000001808 */
[--C-:B------:R-:W-:Y:S04]  /*d880*/  FFMA.FTZ R109, R169, c[0x0][0x2d0], -R110.reuse ;  /* 0x0000b400a96d7a23 */ /* 0x100fe8000001086e */
        /* <DEDUP_REMOVED lines=9> */
[----:B----4-:R-:W-:Y:S04]  /*d920*/  F2FP.PACK_AB R109, R182, R183 ;  /* 0x000000b7b66d723e */ /* 0x010fe800000000ff */
[-C--:B------:R-:W-:Y:S08]  /*d930*/  HMMA.16816.F32 R28, R116, R130.reuse, R28 ;  /* 0x00000082741c723c */ /* 0x080ff0000000181c */
[C---:B------:R-:W-:Y:S01]  /*d940*/  HMMA.16816.F32 R32, R112.reuse, R130, R32 ;  /* 0x000000827020723c */ /* 0x040fe20000001820 */
[----:B------:R-:W4:Y:S03]  /*d950*/  LDSM.16.MT88.4 R128, [R209+0x3480] ;  /* 0x00348000d180783b */ /* 0x000f260000004200 */
[----:B-1----:R-:W-:Y:S01]  /*d960*/  FFMA.FTZ R100, R199, c[0x0][0x2d0], -R110 ;  /* 0x0000b400c7647a23 */ /* 0x002fe2000001086e */
[----:B------:R-:W-:Y:S03]  /*d970*/  F2FP.PACK_AB R111, R178, R179 ;  /* 0x000000b3b26f723e */ /* 0x000fe600000000ff */
[-C--:B---3--:R-:W-:Y:S01]  /*d980*/  HMMA.16816.F32 R36, R112, R124.reuse, R36 ;  /* 0x0000007c7024723c */ /* 0x088fe20000001824 */
[----:B------:R1:W3:Y:S03]  /*d990*/  MUFU.EX2 R177, R100 ;  /* 0x0000006400b17308 */ /* 0x0002e60000000800 */
[----:B------:R-:W-:Y:S04]  /*d9a0*/  FFMA.FTZ R0, R0, R192, R238 ;  /* 0x000000c000007223 */ /* 0x000fe800000100ee */
[C---:B------:R-:W-:Y:S04]  /*d9b0*/  HMMA.16816.F32 R40, R116.reuse, R124, R40 ;  /* 0x0000007c7428723c */ /* 0x040fe80000001828 */
[----:B------:R-:W-:Y:S04]  /*d9c0*/  FADD.FTZ R0, R239, R0 ;  /* 0x00000000ef007221 */ /* 0x000fe80000010000 */
[-C--:B------:R-:W-:Y:S04]  /*d9d0*/  HMMA.16816.F32 R44, R116, R126.reuse, R44 ;  /* 0x0000007e742c723c */ /* 0x080fe8000000182c */
[----:B------:R-:W-:Y:S04]  /*d9e0*/  FADD.FTZ R0, R240, R0 ;  /* 0x00000000f0007221 */ /* 0x000fe80000010000 */
[C---:B------:R-:W-:Y:S01]  /*d9f0*/  HMMA.16816.F32 R48, R112.reuse, R126, R48 ;  /* 0x0000007e7030723c */ /* 0x040fe20000001830 */
[----:B------:R-:W2:Y:S03]  /*da00*/  LDSM.16.MT88.4 R124, [R210+0x3480] ;  /* 0x00348000d27c783b */ /* 0x000ea60000004200 */
[--C-:B-1----:R-:W-:Y:S01]  /*da10*/  FFMA.FTZ R100, R171, c[0x0][0x2d0], -R3.reuse ;  /* 0x0000b400ab647a23 */ /* 0x102fe20000010803 */
[----:B---3--:R-:W-:Y:S01]  /*da20*/  F2FP.PACK_AB R160, R176, R177 ;  /* 0x000000b1b0a0723e */ /* 0x008fe200000000ff */
[----:B------:R-:W-:Y:S02]  /*da30*/  FADD.FTZ R0, R241, R0 ;  /* 0x00000000f1007221 */ /* 0x000fe40000010000 */
[-C--:B------:R-:W-:Y:S01]  /*da40*/  HMMA.16816.F32 R52, R112, R120.reuse, R52 ;  /* 0x000000787034723c */ /* 0x080fe20000001834 */
[----:B------:R1:W-:Y:S03]  /*da50*/  MUFU.EX2 R175, R100 ;  /* 0x0000006400af7308 */ /* 0x0003e60000000800 */
[----:B-----5:R-:W-:Y:S04]  /*da60*/  FFMA.FTZ R101, R101, R193, R242 ;  /* 0x000000c165657223 */ /* 0x020fe800000100f2 */
[C---:B------:R-:W-:Y:S08]  /*da70*/  HMMA.16816.F32 R56, R116.reuse, R120, R56 ;  /* 0x000000787438723c */ /* 0x040ff00000001838 */
[-C--:B------:R-:W-:Y:S08]  /*da80*/  HMMA.16816.F32 R60, R116, R122.reuse, R60 ;  /* 0x0000007a743c723c */ /* 0x080ff0000000183c */
[C---:B------:R-:W-:Y:S04]  /*da90*/  HMMA.16816.F32 R64, R112.reuse, R122, R64 ;  /* 0x0000007a7040723c */ /* 0x040fe80000001840 */
[--C-:B-1----:R-:W-:Y:S02]  /*daa0*/  FFMA.FTZ R100, R200, c[0x0][0x2d0], -R3.reuse ;  /* 0x0000b400c8647a23 */ /* 0x102fe40000010803 */
[----:B------:R-:W-:Y:S01]  /*dab0*/  FFMA.FTZ R3, R108, c[0x0][0x2d0], -R3 ;  /* 0x0000b4006c037a23 */ /* 0x000fe20000010803 */
[----:B------:R-:W-:Y:S01]  /*dac0*/  F2FP.PACK_AB R108, R184, R185 ;  /* 0x000000b9b86c723e */ /* 0x000fe200000000ff */
[-C--:B----4-:R-:W-:Y:S01]  /*dad0*/  HMMA.16816.F32 R68, R112, R128.reuse, R68 ;  /* 0x000000807044723c */ /* 0x090fe20000001844 */
[----:B------:R1:W3:Y:S03]  /*dae0*/  MUFU.EX2 R174, R100 ;  /* 0x0000006400ae7308 */ /* 0x0002e60000000800 */
[----:B------:R-:W-:Y:S04]  /*daf0*/  FFMA.FTZ R102, R102, R194, R248 ;  /* 0x000000c266667223 */ /* 0x000fe800000100f8 */
[C---:B------:R-:W-:Y:S08]  /*db00*/  HMMA.16816.F32 R72, R116.reuse, R128, R72 ;  /* 0x000000807448723c */ /* 0x040ff00000001848 */
[-C--:B------:R-:W-:Y:S08]  /*db10*/  HMMA.16816.F32 R76, R116, R130.reuse, R76 ;  /* 0x00000082744c723c */ /* 0x080ff0000000184c */
[C---:B------:R-:W-:Y:S04]  /*db20*/  HMMA.16816.F32 R80, R112.reuse, R130, R80 ;  /* 0x000000827050723c */ /* 0x040fe80000001850 */
[----:B-1----:R-:W-:Y:S01]  /*db30*/  FFMA.FTZ R100, R168, c[0x0][0x2d0], -R110 ;  /* 0x0000b400a8647a23 */ /* 0x002fe2000001086e */
[----:B---3--:R-:W-:Y:S03]  /*db40*/  F2FP.PACK_AB R161, R174, R175 ;  /* 0x000000afaea1723e */ /* 0x008fe600000000ff */
[-C--:B--2---:R-:W-:Y:S01]  /*db50*/  HMMA.16816.F32 R84, R112, R124.reuse, R84 ;  /* 0x0000007c7054723c */ /* 0x084fe20000001854 */
[----:B------:R1:W-:Y:S03]  /*db60*/  MUFU.EX2 R173, R100 ;  /* 0x0000006400ad7308 */ /* 0x0003e60000000800 */
[----:B------:R-:W-:Y:S04]  /*db70*/  FFMA.FTZ R103, R103, R195, R252 ;  /* 0x000000c367677223 */ /* 0x000fe800000100fc */
[C---:B------:R-:W-:Y:S08]  /*db80*/  HMMA.16816.F32 R88, R116.reuse, R124, R88 ;  /* 0x0000007c7458723c */ /* 0x040ff00000001858 */
[-C--:B------:R-:W-:Y:S08]  /*db90*/  HMMA.16816.F32 R92, R116, R126.reuse, R92 ;  /* 0x0000007e745c723c */ /* 0x080ff0000000185c */
[----:B------:R-:W-:Y:S04]  /*dba0*/  HMMA.16816.F32 R96, R112, R126, R96 ;  /* 0x0000007e7060723c */ /* 0x000fe80000001860 */
[----:B-1----:R-:W-:Y:S01]  /*dbb0*/  FFMA.FTZ R100, R170, c[0x0][0x2d0], -R110 ;  /* 0x0000b400aa647a23 */ /* 0x002fe2000001086e */
[----:B------:R-:W-:Y:S01]  /*dbc0*/  F2FP.PACK_AB R110, R180, R181 ;  /* 0x000000b5b46e723e */ /* 0x000fe200000000ff */
[----:B------:R-:W1:Y:S02]  /*dbd0*/  LDSM.16.MT88.4 R168, [R209+0x3880] ;  /* 0x00388000d1a8783b */ /* 0x000e640000004200 */
[----:B------:R-:W2:Y:S04]  /*dbe0*/  MUFU.EX2 R172, R100 ;  /* 0x0000006400ac7308 */ /* 0x000ea80000000800 */
[-C--:B------:R-:W-:Y:S02]  /*dbf0*/  HMMA.16816.F32 R112, R108, R132.reuse, R4 ;  /* 0x000000846c70723c */ /* 0x080fe40000001804 */
[----:B------:R-:W3:Y:S04]  /*dc00*/  LDSM.16.MT88.4 R4, [R210+0x3880] ;  /* 0x00388000d204783b */ /* 0x000ee80000004200 */
[----:B------:R-:W4:Y:S01]  /*dc10*/  MUFU.EX2 R100, R3 ;  /* 0x0000000300647308 */ /* 0x000f220000000800 */
[----:B--2---:R-:W-:Y:S02]  /*dc20*/  F2FP.PACK_AB R162, R172, R173 ;  /* 0x000000adaca2723e */ /* 0x004fe400000000ff */
[----:B----4-:R-:W-:Y:S03]  /*dc30*/  F2FP.PACK_AB R163, R100, R107 ;  /* 0x0000006b64a3723e */ /* 0x010fe600000000ff */
[----:B------:R-:W-:Y:S04]  /*dc40*/  FADD.FTZ R3, R206, R0 ;  /* 0x00000000ce037221 */ /* 0x000fe80000010000 */
[C---:B------:R-:W-:Y:S07]  /*dc50*/  HMMA.16816.F32 R116, R160.reuse, R132, R8 ;  /* 0x00000084a074723c */ /* 0x040fee0000001808 */
[----:B------:R-:W-:Y:S01]  /*dc60*/  FADD.FTZ R9, R191, R103 ;  /* 0x00000067bf097221 */ /* 0x000fe20000010000 */
[-C--:B------:R-:W-:Y:S01]  /*dc70*/  HMMA.16816.F32 R120, R160, R134.reuse, R12 ;  /* 0x00000086a078723c */ /* 0x080fe2000000180c */
[----:B------:R-:W2:Y:S03]  /*dc80*/  LDL R12, [R1] ;  /* 0x00000000010c7983 */ /* 0x000ea60000100800 */
        /* <DEDUP_REMOVED lines=34> */
[-C--:B-1----:R-:W-:Y:S08]  /*deb0*/  HMMA.16816.F32 R68, R108, R168.reuse, R68 ;  /* 0x000000a86c44723c */ /* 0x082ff00000001844 */
[C---:B------:R-:W-:Y:S08]  /*dec0*/  HMMA.16816.F32 R72, R160.reuse, R168, R72 ;  /* 0x000000a8a048723c */ /* 0x040ff00000001848 */
[-C--:B------:R-:W-:Y:S08]  /*ded0*/  HMMA.16816.F32 R76, R160, R170.reuse, R76 ;  /* 0x000000aaa04c723c */ /* 0x080ff0000000184c */
[C---:B------:R-:W-:Y:S08]  /*dee0*/  HMMA.16816.F32 R80, R108.reuse, R170, R80 ;  /* 0x000000aa6c50723c */ /* 0x040ff00000001850 */
[-C--:B---3--:R-:W-:Y:S08]  /*def0*/  HMMA.16816.F32 R84, R108, R4.reuse, R84 ;  /* 0x000000046c54723c */ /* 0x088ff00000001854 */
        /* <DEDUP_REMOVED lines=27> */
[----:B--2---:R-:W-:Y:S02]  /*e0b0*/  ISETP.GT.AND P0, PT, R224, R12, PT ;  /* 0x0000000ce000720c */ /* 0x004fe40003f04270 */
[----:B------:R-:W-:Y:S11]  /*e0c0*/  MOV R224, R0 ;  /* 0x0000000000e07202 */ /* 0x000ff60000000f00 */
[----:B-1----:R-:W-:-:S05]  /*e0d0*/  @P0 BRA `(.L_x_344) ;  /* 0xffffcdc000000947 */ /* 0x002fca000383ffff */
.L_x_339:
        /* <DEDUP_REMOVED lines=15> */
.L_x_366:
[----:B------:R-:W2:Y:S01]  /*e1d0*/  LDL R13, [R1+0x40] ;  /* 0x00004000010d7983 */ /* 0x000ea20000100800 */
[----:B------:R-:W-:Y:S04]  /*e1e0*/  DEPBAR.LE SB0, 0x0 ;  /* 0x000080000000791a */ /* 0x000fe80000000000 */
[----:B------:R-:W3:Y:S01]  /*e1f0*/  LDL R12, [R1+0x3c] ;  /* 0x00003c00010c7983 */ /* 0x000ee20000100800 */
[C---:B------:R-:W-:Y:S01]  /*e200*/  ISETP.GE.AND P1, PT, R226.reuse, c[0x0][0x1d4], PT ;  /* 0x00007500e2007a0c */ /* 0x040fe20003f26270 */
[----:B-1----:R-:W-:Y:S01]  /*e210*/  IMAD.WIDE.U32 R2, R225, c[0x0][0x208], RZ ;  /* 0x00008200e1027a25 */ /* 0x002fe200078e00ff */
[----:B------:R-:W-:Y:S01]  /*e220*/  SHF.R.S32.HI R4, RZ, 0x1f, R223 ;  /* 0x0000001fff047819 */ /* 0x000fe200000114df */
[----:B------:R-:W1:Y:S01]  /*e230*/  S2R R5, SR_CTAID.Y ;  /* 0x0000000000057919 */ /* 0x000e620000002600 */
[----:B------:R-:W-:Y:S01]  /*e240*/  IADD3 R11, R226, 0x40, RZ ;  /* 0x00000040e20b7810 */ /* 0x000fe20007ffe0ff */
[----:B------:R-:W-:Y:S01]  /*e250*/  BSSY B0, `(.L_x_346) ;  /* 0x0000051000007945 */ /* 0x000fe20003800000 */
[----:B------:R-:W-:Y:S01]  /*e260*/  SHF.R.S32.HI R0, RZ, 0x1f, R225 ;  /* 0x0000001fff007819 */ /* 0x000fe200000114e1 */
[----:B------:R-:W4:Y:S01]  /*e270*/  S2R R8, SR_CTAID.Y ;  /* 0x0000000000087919 */ /* 0x000f220000002600 */
[----:B------:R-:W-:Y:S03]  /*e280*/  IMAD R4, R4, c[0x0][0x218], RZ ;  /* 0x0000860004047a24 */ /* 0x000fe600078e02ff */
[----:B------:R-:W-:Y:S01]  /*e290*/  BAR.SYNC.DEFER_BLOCKING 0x0 ;  /* 0x0000000000007b1d */ /* 0x000fe20000010000 */
[----:B------:R-:W-:Y:S02]  /*e2a0*/  IMAD R0, R0, c[0x0][0x208], RZ ;  /* 0x0000820000007a24 */ /* 0x000fe400078e02ff */
[----:B------:R-:W-:Y:S02]  /*e2b0*/  IMAD R4, R223, c[0x0][0x21c], R4 ;  /* 0x00008700df047a24 */ /* 0x000fe400078e0204 */
[----:B------:R-:W-:Y:S04]  /*e2c0*/  IMAD R0, R225, c[0x0][0x20c], R0 ;  /* 0x00008300e1007a24 */ /* 0x000fe800078e0200 */
[----:B------:R-:W-:Y:S04]  /*e2d0*/  IMAD.IADD R3, R3, 0x1, R0 ;  /* 0x0000000103037824 */ /* 0x000fe800078e0200 */
[----:B------:R-:W-:Y:S01]  /*e2e0*/  IMAD.WIDE.U32 R2, R223, c[0x0][0x218], R2 ;  /* 0x00008600df027a25 */ /* 0x000fe200078e0002 */
[----:B------:R-:W-:Y:S04]  /*e2f0*/  LDSM.16.M88.4 R48, [R211+0x6080] ;  /* 0x00608000d330783b */ /* 0x000fe80000000200 */
[----:B------:R-:W-:Y:S04]  /*e300*/  LDSM.16.M88.4 R44, [R211+0x7080] ;  /* 0x00708000d32c783b */ /* 0x000fe80000000200 */
[----:B------:R-:W-:Y:S04]  /*e310*/  LDSM.16.M88.4 R16, [R208+0x3c80] ;  /* 0x003c8000d010783b */ /* 0x000fe80000000200 */
[----:B------:R-:W-:Y:S04]  /*e320*/  LDSM.16.M88.4 R32, [R208+0x4080] ;  /* 0x00408000d020783b */ /* 0x000fe80000000200 */
[----:B------:R-:W-:Y:S01]  /*e330*/  LDSM.16.M88.4 R160, [R208+0x4480] ;  /* 0x00448000d0a0783b */ /* 0x000fe20000000200 */
[----:B-1----:R-:W-:Y:S01]  /*e340*/  SHF.R.S32.HI R5, RZ, 0x1f, R5 ;  /* 0x0000001fff057819 */ /* 0x002fe20000011405 */
[----:B----4-:R-:W-:Y:S02]  /*e350*/  IMAD.WIDE.U32 R6, R8, c[0x0][0x210], RZ ;  /* 0x0000840008067a25 */ /* 0x010fe400078e00ff */
[----:B------:R-:W-:Y:S02]  /*e360*/  LDSM.16.M88.4 R164, [R212+0x6080] ;  /* 0x00608000d4a4783b */ /* 0x000fe40000000200 */
[----:B------:R-:W-:Y:S01]  /*e370*/  IMAD R5, R5, c[0x0][0x210], RZ ;  /* 0x0000840005057a24 */ /* 0x000fe200078e02ff */
[----:B------:R-:W-:Y:S01]  /*e380*/  IADD3 R0, P0, R6, R2, RZ ;  /* 0x0000000206007210 */ /* 0x000fe20007f1e0ff */
[----:B------:R-:W-:Y:S01]  /*e390*/  LDSM.16.M88.4 R172, [R212+0x7080] ;  /* 0x00708000d4ac783b */ /* 0x000fe20000000200 */
[----:B------:R-:W-:Y:S01]  /*e3a0*/  IADD3 R6, R226, 0x20, RZ ;  /* 0x00000020e2067810 */ /* 0x000fe20007ffe0ff */
[----:B------:R-:W-:Y:S02]  /*e3b0*/  IMAD R5, R8, c[0x0][0x214], R5 ;  /* 0x0000850008057a24 */ /* 0x000fe400078e0205 */
[----:B------:R-:W-:Y:S01]  /*e3c0*/  LDSM.16.M88.4 R168, [R213] ;  /* 0x00000000d5a8783b */ /* 0x000fe20000000200 */
[----:B------:R-:W-:Y:S01]  /*e3d0*/  SHF.R.S32.HI R6, RZ, 0x1f, R6 ;  /* 0x0000001fff067819 */ /* 0x000fe20000011406 */
[----:B------:R-:W-:Y:S01]  /*e3e0*/  IMAD.IADD R5, R7, 0x1, R5 ;  /* 0x0000000107057824 */ /* 0x000fe200078e0205 */
[----:B------:R-:W-:Y:S01]  /*e3f0*/  IADD3 R7, R226, 0x20, RZ ;  /* 0x00000020e2077810 */ /* 0x000fe20007ffe0ff */
[----:B------:R-:W-:Y:S03]  /*e400*/  LDSM.16.M88.4 R176, [R221] ;  /* 0x00000000ddb0783b */ /* 0x000fe60000000200 */
[----:B------:R-:W-:Y:S01]  /*e410*/  IADD3.X R3, R5, R3, R4, P0, !PT ;  /* 0x0000000305037210 */ /* 0x000fe200007fe404 */
[----:B------:R-:W-:Y:S01]  /*e420*/  LDSM.16.M88.4 R180, [R220] ;  /* 0x00000000dcb4783b */ /* 0x000fe20000000200 */
[----:B------:R-:W-:Y:S02]  /*e430*/  LEA R10, P0, R0, c[0x0][0x1f8], 0x1 ;  /* 0x00007e00000a7a11 */ /* 0x000fe400078008ff */
[----:B------:R-:W-:Y:S02]  /*e440*/  IADD3 R5, R226, 0x40, RZ ;  /* 0x00000040e2057810 */ /* 0x000fe40007ffe0ff */
[----:B------:R-:W-:Y:S02]  /*e450*/  LEA.HI.X R3, R0, c[0x0][0x1fc], R3, 0x1, P0 ;  /* 0x00007f0000037a11 */ /* 0x000fe400000f0c03 */
[----:B------:R-:W-:Y:S01]  /*e460*/  LEA.HI R6, R6, R7, RZ, 0x3 ;  /* 0x0000000706067211 */ /* 0x000fe200078f18ff */
[----:B------:R-:W1:Y:S01]  /*e470*/  SHFL.IDX PT, R0, R10, RZ, 0x1c1f ;  /* 0x001c1fff0a007589 */ /* 0x000e6200000e0000 */
[----:B------:R-:W-:Y:S02]  /*e480*/  SHF.R.S32.HI R5, RZ, 0x1f, R5 ;  /* 0x0000001fff057819 */ /* 0x000fe40000011405 */
[----:B------:R-:W-:Y:S01]  /*e490*/  LOP3.LUT R6, R6, 0xfffffff8, RZ, 0xc0, !PT ;  /* 0xfffffff806067812 */ /* 0x000fe200078ec0ff */
[----:B------:R-:W4:Y:S01]  /*e4a0*/  SHFL.IDX PT, R2, R3, RZ, 0x1c1f ;  /* 0x001c1fff03027589 */ /* 0x000f2200000e0000 */
[----:B------:R-:W-:Y:S03]  /*e4b0*/  LEA.HI R5, R5, R11, RZ, 0x3 ;  /* 0x0000000b05057211 */ /* 0x000fe600078f18ff */
[----:B------:R-:W-:Y:S01]  /*e4c0*/  IMAD.SHL.U32 R100, R6, 0x2, RZ ;  /* 0x0000000206647824 */ /* 0x000fe200078e00ff */
[----:B------:R-:W-:Y:S01]  /*e4d0*/  LOP3.LUT R5, R5, 0xfffffff8, RZ, 0xc0, !PT ;  /* 0xfffffff805057812 */ /* 0x000fe200078ec0ff */
[----:B------:R-:W5:Y:S04]  /*e4e0*/  S2R R11, SR_TID.X ;  /* 0x00000000000b7919 */ /* 0x000f680000002100 */
[----:B------:R-:W-:Y:S01]  /*e4f0*/  IMAD.SHL.U32 R102, R5, 0x2, RZ ;  /* 0x0000000205667824 */ /* 0x000fe200078e00ff */
[----:B-1----:R-:W-:Y:S05]  /*e500*/  IADD3 R8, P0, R0, R252, RZ ;  /* 0x000000fc00087210 */ /* 0x002fea0007f1e0ff */
[----:B----4-:R-:W-:Y:S05]  /*e510*/  IMAD.X R9, R2, 0x1, R228, P0 ;  /* 0x0000000102097824 */ /* 0x010fea00000e06e4 */
[----:B------:R-:W-:Y:S01]  /*e520*/  @!PT LDS RZ, [RZ] ;  /* 0x00000000fffff984 */ /* 0x000fe20000000800 */
[----:B------:R1:W-:Y:S01]  /*e530*/  LDGSTS.E.BYPASS.LTC128B.128 [R222+0x1880], [R8.64], !P1 ;  /* 0x0188000008de7fae */ /* 0x0003e2000c901d46 */
[----:B-----5:R-:W-:Y:S02]  /*e540*/  ISETP.GT.AND P1, PT, R11, 0x3f, PT ;  /* 0x0000003f0b00780c */ /* 0x020fe40003f24270 */
        /* <DEDUP_REMOVED lines=14> */
[----:B-1----:R1:W2:Y:S04]  /*e630*/  SHFL.IDX PT, R4, R3, 0x1, 0x1c1f ;  /* 0x003c1f0003047f89 */ /* 0x0022a800000e0000 */
[----:B------:R1:W3:Y:S02]  /*e640*/  SHFL.IDX PT, R0, R10, 0x1, 0x1c1f ;  /* 0x003c1f000a007f89 */ /* 0x0002e400000e0000 */
.L_x_387:
[C---:B-1----:R-:W-:Y:S02]  /*e650*/  IADD3 R10, R226.reuse, 0x20, RZ ;  /* 0x00000020e20a7810 */ /* 0x042fe40007ffe0ff */
[----:B------:R-:W-:Y:S02]  /*e660*/  ISETP.GE.AND P3, PT, R226, c[0x0][0x1d4], PT ;  /* 0x00007500e2007a0c */ /* 0x000fe40003f66270 */
        /* <DEDUP_REMOVED lines=15> */
.L_x_347:
[----:B------:R-:W-:Y:S05]  /*e760*/  BSYNC B0 ;  /* 0x0000000000007941 */ /* 0x000fea0003800000 */
.L_x_346:
[----:B------:R-:W0:Y:S01]  /*e770*/  LDGDEPBAR ;  /* 0x00000000000079af */ /* 0x000e220000000000 */
[----:B------:R-:W-:Y:S01]  /*e780*/  WARPSYNC 0xffffffff ;  /* 0xffffffff00007948 */ /* 0x000fe20003800000 */
[-C--:B-1----:R-:W-:Y:S06]  /*e790*/  HMMA.16816.F32 R4, R48, R16.reuse, RZ ;  /* 0x000000103004723c */ /* 0x082fec00000018ff */
        /* <DEDUP_REMOVED lines=155> */
[----:B---3--:R-:W-:Y:S02]  /*f150*/  FMUL.FTZ R26, R50, c[0x0][0x320] ;  /* 0x0000c800321a7a20 */ /* 0x008fe40000410000 */
[----:B------:R-:W-:Y:S02]  /*f160*/  FMUL.FTZ R18, R51, c[0x0][0x320] ;  /* 0x0000c80033127a20 */ /* 0x000fe40000410000 */
[----:B------:R-:W-:Y:S02]  /*f170*/  FMUL.FTZ R22, R22, c[0x0][0x320] ;  /* 0x0000c80016167a20 */ /* 0x000fe40000410000 */
[----:B------:R-:W-:Y:S02]  /*f180*/  FMUL.FTZ R23, R23, c[0x0][0x320] ;  /* 0x0000c80017177a20 */ /* 0x000fe40000410000 */
[----:B------:R-:W-:Y:S01]  /*f190*/  FMUL.FTZ R24, R24, c[0x0][0x320] ;  /* 0x0000c80018187a20 */ /* 0x000fe20000410000 */
[----:B------:R2:W3:Y:S01]  /*f1a0*/  MUFU.TANH R161, R22 ;  /* 0x0000001600a17308 */ /* 0x0004e20000002400 */
        /* <DEDUP_REMOVED lines=39> */
[----:B------:R-:W1:Y:S01]  /*f420*/  S2R R233, SR_CTAID.Y ;  /* 0x0000000000e97919 */ /* 0x000e620000002600 */
[----:B---3--:R-:W-:Y:S01]  /*f430*/  ISETP.GT.AND P1, PT, R0, 0x2f, PT ;  /* 0x0000002f0000780c */ /* 0x008fe20003f24270 */
[----:B--2---:R-:W-:Y:S05]  /*f440*/  IMAD R2, R224, 0x30, R2 ;  /* 0x00000030e0027824 */ /* 0x004fea00078e0202 */
[----:B------:R-:W-:Y:S05]  /*f450*/  IADD3 R2, R2, -0x30, R0 ;  /* 0xffffffd002027810 */ /* 0x000fea0007ffe000 */
[----:B------:R-:W-:Y:S04]  /*f460*/  @P2 IMAD.HI.U32 R3, R2, c[0x0][0x2bc], RZ ;  /* 0x0000af0002032a27 */ /* 0x000fe800078e00ff */
[----:B------:R-:W-:Y:S01]  /*f470*/  IMAD.MOV.U32 R0, RZ, RZ, R2 ;  /* 0x000000ffff007224 */ /* 0x000fe200078e0002 */
[----:B------:R-:W-:Y:S04]  /*f480*/  @P2 SHF.R.U32.HI R0, RZ, c[0x0][0x2c0], R3 ;  /* 0x0000b000ff002a19 */ /* 0x000fe80000011603 */
[C---:B----4-:R-:W-:Y:S01]  /*f490*/  @!P1 IADD3 R3, P0, R0.reuse, R234, RZ ;  /* 0x000000ea00039210 */ /* 0x050fe20007f1e0ff */
[----:B-1----:R-:W-:Y:S03]  /*f4a0*/  IMAD.WIDE.U32 R234, R233, c[0x0][0x1e8], RZ ;  /* 0x00007a00e9ea7a25 */ /* 0x002fe600078e00ff */
[----:B-----5:R-:W-:Y:S01]  /*f4b0*/  @!P1 LEA.HI.X.SX32 R5, R0, R232, 0x1, P0 ;  /* 0x000000e800059211 */ /* 0x020fe200000f0eff */
[----:B------:R-:W-:Y:S01]  /*f4c0*/  IMAD.MOV R0, RZ, RZ, -R0 ;  /* 0x000000ffff007224 */ /* 0x000fe200078e0a00 */
[----:B------:R-:W1:Y:S01]  /*f4d0*/  S2R R232, SR_CTAID.Y ;  /* 0x0000000000e87919 */ /* 0x000e620000002600 */
[C---:B------:R-:W-:Y:S02]  /*f4e0*/  @!P1 LEA R4, P0, R3.reuse, c[0x0][0x2a0], 0x2 ;  /* 0x0000a80003049a11 */ /* 0x040fe400078010ff */
[----:B------:R-:W-:Y:S02]  /*f4f0*/  IMAD R225, R0, c[0x0][0x2b8], R2 ;  /* 0x0000ae0000e17a24 */ /* 0x000fe400078e0202 */
[----:B------:R-:W-:Y:S02]  /*f500*/  @!P1 LEA.HI.X R5, R3, c[0x0][0x2a4], R5, 0x2, P0 ;  /* 0x0000a90003059a11 */ /* 0x000fe400000f1405 */
[----:B------:R-:W-:Y:S01]  /*f510*/  IMAD.WIDE.U32 R2, R225, c[0x0][0x1e0], RZ ;  /* 0x00007800e1027a25 */ /* 0x000fe200078e00ff */
[----:B------:R-:W-:Y:S02]  /*f520*/  SHF.R.S32.HI R0, RZ, 0x1f, R225 ;  /* 0x0000001fff007819 */ /* 0x000fe400000114e1 */
[----:B------:R-:W2:Y:S01]  /*f530*/  @!P1 LDG.E R223, [R4.64] ;  /* 0x0000000604df9981 */ /* 0x000ea2000c1e1900 */
[----:B------:R-:W-:Y:S02]  /*f540*/  ISETP.GE.AND P1, PT, R227, 0x1, PT ;  /* 0x00000001e300780c */ /* 0x000fe40003f26270 */
[----:B------:R-:W-:Y:S04]  /*f550*/  IMAD R0, R0, c[0x0][0x1e0], RZ ;  /* 0x0000780000007a24 */ /* 0x000fe800078e02ff */
[----:B------:R-:W-:Y:S04]  /*f560*/  IMAD R0, R225, c[0x0][0x1e4], R0 ;  /* 0x00007900e1007a24 */ /* 0x000fe800078e0200 */
[----:B------:R-:W-:Y:S01]  /*f570*/  IMAD.IADD R3, R3, 0x1, R0 ;  /* 0x0000000103037824 */ /* 0x000fe200078e0200 */
[----:B-1----:R-:W-:Y:S05]  /*f580*/  SHF.R.S32.HI R232, RZ, 0x1f, R232 ;  /* 0x0000001fffe87819 */ /* 0x002fea00000114e8 */
[----:B------:R-:W-:Y:S04]  /*f590*/  IMAD R232, R232, c[0x0][0x1e8], RZ ;  /* 0x00007a00e8e87a24 */ /* 0x000fe800078e02ff */
[----:B------:R-:W-:Y:S01]  /*f5a0*/  IMAD R232, R233, c[0x0][0x1ec], R232 ;  /* 0x00007b00e9e87a24 */ /* 0x000fe200078e02e8 */
[----:B------:R-:W-:Y:S03]  /*f5b0*/  IADD3 R233, R226, 0x20, RZ ;  /* 0x00000020e2e97810 */ /* 0x000fe60007ffe0ff */
[----:B------:R-:W-:Y:S01]  /*f5c0*/  IMAD.IADD R232, R235, 0x1, R232 ;  /* 0x00000001ebe87824 */ /* 0x000fe200078e02e8 */
[----:B------:R-:W-:Y:S02]  /*f5d0*/  ISETP.GE.AND P4, PT, R233, c[0x0][0x1d4], PT ;  /* 0x00007500e9007a0c */ /* 0x000fe40003f86270 */
[----:B--2---:R-:W-:Y:S01]  /*f5e0*/  SHF.R.S32.HI R4, RZ, 0x1f, R223 ;  /* 0x0000001fff047819 */ /* 0x004fe200000114df */
        /* <DEDUP_REMOVED lines=33> */
.L_x_349:
        /* <DEDUP_REMOVED lines=12> */
[C---:B---3--:R-:W-:Y:S02]  /*f8c0*/  IADD3 R7, -R3.reuse, 0x1, R2 ;  /* 0x0000000103077810 */ /* 0x048fe40007ffe102 */
[----:B------:R-:W-:Y:S02]  /*f8d0*/  IADD3 R8, -R3, R2, RZ ;  /* 0x0000000203087210 */ /* 0x000fe40007ffe1ff */
[----:B------:R-:W-:Y:S04]  /*f8e0*/  IADD3 R7, -R230, R7, R229 ;  /* 0x00000007e6077210 */ /* 0x000fe80007ffe1e5 */
[C---:B------:R-:W-:Y:S02]  /*f8f0*/  IADD3 R6, R7.reuse, c[0x0][0x328], RZ ;  /* 0x0000ca0007067a10 */ /* 0x040fe40007ffe0ff */
[----:B------:R-:W-:Y:S04]  /*f900*/  IADD3 R7, R7, UR4, RZ ;  /* 0x0000000407077c10 */ /* 0x000fe8000fffe0ff */
[----:B-1----:R-:W-:Y:S01]  /*f910*/  IADD3 R0, R7, R4, RZ ;  /* 0x0000000407007210 */ /* 0x002fe20007ffe0ff */
        /* <DEDUP_REMOVED lines=15> */
.L_x_352:
[----:B------:R-:W-:Y:S04]  /*fa10*/  MOV R9, 0x1 ;  /* 0x0000000100097802 */ /* 0x000fe80000000f00 */
[----:B------:R-:W-:Y:S11]  /*fa20*/  ISETP.NE.AND P0, PT, R9, c[0x0][0x32c], PT ;  /* 0x0000cb0009007a0c */ /* 0x000ff60003f05270 */
[----:B------:R-:W-:Y:S02]  /*fa30*/  @!UPT UIADD3 URZ, URZ, URZ, URZ ;  /* 0x0000003f3f3ff290 */ /* 0x000fe4000fffe03f */
[----:B------:R-:W-:Y:S05]  /*fa40*/  @P0 IMAD.HI.U32 R9, R4, c[0x0][0x330], RZ ;  /* 0x0000cc0004090a27 */ /* 0x000fea00078e00ff */
[----:B------:R-:W-:Y:S02]  /*fa50*/  @P0 SHF.R.U32.HI R4, RZ, c[0x0][0x334], R9 ;  /* 0x0000cd00ff040a19 */ /* 0x000fe40000011609 */
.L_x_353:
[----:B------:R-:W-:Y:S05]  /*fa60*/  BSYNC B0 ;  /* 0x0000000000007941 */ /* 0x000fea0003800000 */
.L_x_351:
[----:B------:R-:W-:Y:S05]  /*fa70*/  IMAD R4, R4, c[0x0][0x32c], R8 ;  /* 0x0000cb0004047a24 */ /* 0x000fea00078e0208 */
[----:B------:R-:W-:Y:S02]  /*fa80*/  IADD3 R9, R4, c[0x0][0x32c], RZ ;  /* 0x0000cb0004097a10 */ /* 0x000fe40007ffe0ff */
[----:B------:R-:W-:Y:S02]  /*fa90*/  IMNMX R0, R0, R4, !PT ;  /* 0x0000000400007217 */ /* 0x000fe40007800200 */
[----:B------:R-:W-:Y:S02]  /*faa0*/  IMNMX R3, R3, R9, PT ;  /* 0x0000000903037217 */ /* 0x000fe40003800200 */
.L_x_350:
        /* <DEDUP_REMOVED lines=55> */
[----:B------:R-:W-:Y:S01]  /*fe20*/  ISETP.GE.AND P0, PT, R33, 0x1, PT ;  /* 0x000000012100780c */ /* 0x000fe20003f06270 */
[--C-:B-1----:R-:W-:Y:S02]  /*fe30*/  IMAD.IADD R2, R6, 0x1, R3.reuse ;  /* 0x0000000106027824 */ /* 0x102fe400078e0203 */
[----:B------:R-:W-:Y:S10]  /*fe40*/  IMAD.IADD R0, R7, 0x1, R3 ;  /* 0x0000000107007824 */ /* 0x000ff400078e0203 */
        /* <DEDUP_REMOVED lines=14> */
.L_x_356:
[----:B------:R-:W-:Y:S04]  /*ff30*/  MOV R14, 0x1 ;  /* 0x00000001000e7802 */ /* 0x000fe80000000f00 */
[----:B------:R-:W-:Y:S11]  /*ff40*/  ISETP.NE.AND P0, PT, R14, c[0x0][0x32c], PT ;  /* 0x0000cb000e007a0c */ /* 0x000ff60003f05270 */
[----:B------:R-:W-:Y:S02]  /*ff50*/  @!UPT UIADD3 URZ, URZ, URZ, URZ ;  /* 0x0000003f3f3ff290 */ /* 0x000fe4000fffe03f */
[----:B------:R-:W-:Y:S05]  /*ff60*/  @P0 IMAD.HI.U32 R14, R3, c[0x0][0x330], RZ ;  /* 0x0000cc00030e0a27 */ /* 0x000fea00078e00ff */
[----:B------:R-:W-:Y:S02]  /*ff70*/  @P0 SHF.R.U32.HI R3, RZ, c[0x0][0x334], R14 ;  /* 0x0000cd00ff030a19 */ /* 0x000fe4000001160e */
.L_x_357:
[----:B------:R-:W-:Y:S05]  /*ff80*/  BSYNC B0 ;  /* 0x0000000000007941 */ /* 0x000fea0003800000 */
.L_x_355:
[----:B------:R-:W-:Y:S05]  /*ff90*/  IMAD R3, R3, c[0x0][0x32c], R8 ;  /* 0x0000cb0003037a24 */ /* 0x000fea00078e0208 */
[----:B------:R-:W-:Y:S02]  /*ffa0*/  IADD3 R14, R3, c[0x0][0x32c], RZ ;  /* 0x0000cb00030e7a10 */ /* 0x000fe40007ffe0ff */
[----:B------:R-:W-:Y:S02]  /*ffb0*/  IMNMX R0, R0, R3, !PT ;  /* 0x0000000300007217 */ /* 0x000fe40007800200 */
[----:B------:R-:W-:Y:S02]  /*ffc0*/  IMNMX R2, R2, R14, PT ;  /* 0x0000000e02027217 */ /* 0x000fe40003800200 */
.L_x_354:
        /* <DEDUP_REMOVED lines=61> */
.L_x_360:
[----:B------:R-:W-:Y:S04]  /*103a0*/  MOV R14, 0x1 ;  /* 0x00000001000e7802 */ /* 0x000fe80000000f00 */
[----:B------:R-:W-:Y:S11]  /*103b0*/  ISETP.NE.AND P0, PT, R14, c[0x0][0x32c], PT ;  /* 0x0000cb000e007a0c */ /* 0x000ff60003f05270 */
[----:B------:R-:W-:Y:S02]  /*103c0*/  @!UPT UIADD3 URZ, URZ, URZ, URZ ;  /* 0x0000003f3f3ff290 */ /* 0x000fe4000fffe03f */
[----:B------:R-:W-:Y:S05]  /*103d0*/  @P0 IMAD.HI.U32 R14, R3, c[0x0][0x330], RZ ;  /* 0x0000cc00030e0a27 */ /* 0x000fea00078e00ff */
[----:B------:R-:W-:Y:S02]  /*103e0*/  @P0 SHF.R.U32.HI R3, RZ, c[0x0][0x334], R14 ;  /* 0x0000cd00ff030a19 */ /* 0x000fe4000001160e */
.L_x_361:
[----:B------:R-:W-:Y:S05]  /*103f0*/  BSYNC B0 ;  /* 0x0000000000007941 */ /* 0x000fea0003800000 */
.L_x_359:
[----:B------:R-:W-:Y:S05]  /*10400*/  IMAD R3, R3, c[0x0][0x32c], R8 ;  /* 0x0000cb0003037a24 */ /* 0x000fea00078e0208 */
[----:B------:R-:W-:Y:S02]  /*10410*/  IADD3 R14, R3, c[0x0][0x32c], RZ ;  /* 0x0000cb00030e7a10 */ /* 0x000fe40007ffe0ff */
[----:B------:R-:W-:Y:S02]  /*10420*/  IMNMX R0, R0, R3, !PT ;  /* 0x0000000300007217 */ /* 0x000fe40007800200 */
[----:B------:R-:W-:Y:S02]  /*10430*/  IMNMX R2, R2, R14, PT ;  /* 0x0000000e02027217 */ /* 0x000fe40003800200 */
.L_x_358:
        /* <DEDUP_REMOVED lines=61> */
.L_x_364:
[----:B------:R-:W-:Y:S04]  /*10810*/  MOV R5, 0x1 ;  /* 0x0000000100057802 */ /* 0x000fe80000000f00 */
[----:B------:R-:W-:Y:S11]  /*10820*/  ISETP.NE.AND P0, PT, R5, c[0x0][0x32c], PT ;  /* 0x0000cb0005007a0c */ /* 0x000ff60003f05270 */
[----:B------:R-:W-:Y:S02]  /*10830*/  @!UPT UIADD3 URZ, URZ, URZ, URZ ;  /* 0x0000003f3f3ff290 */ /* 0x000fe4000fffe03f */
[----:B------:R-:W-:Y:S05]  /*10840*/  @P0 IMAD.HI.U32 R5, R3, c[0x0][0x330], RZ ;  /* 0x0000cc0003050a27 */ /* 0x000fea00078e00ff */
[----:B------:R-:W-:Y:S02]  /*10850*/  @P0 SHF.R.U32.HI R3, RZ, c[0x0][0x334], R5 ;  /* 0x0000cd00ff030a19 */ /* 0x000fe40000011605 */
.L_x_365:
[----:B------:R-:W-:Y:S05]  /*10860*/  BSYNC B0 ;  /* 0x0000000000007941 */ /* 0x000fea0003800000 */
.L_x_363:
[----:B------:R-:W-:Y:S05]  /*10870*/  IMAD R8, R3, c[0x0][0x32c], R8 ;  /* 0x0000cb0003087a24 */ /* 0x000fea00078e0208 */
[----:B------:R-:W-:Y:S02]  /*10880*/  IADD3 R3, R8, c[0x0][0x32c], RZ ;  /* 0x0000cb0008037a10 */ /* 0x000fe40007ffe0ff */
[----:B------:R-:W-:Y:S02]  /*10890*/  IMNMX R0, R0, R8, !PT ;  /* 0x0000000800007217 */ /* 0x000fe40007800200 */
[----:B------:R-:W-:Y:S02]  /*108a0*/  IMNMX R2, R2, R3, PT ;  /* 0x0000000302027217 */ /* 0x000fe40003800200 */
.L_x_362:
[----:B------:R-:W-:Y:S01]  /*108b0*/  ISETP.GT.AND P0, PT, R0, RZ, !P1 ;  /* 0x000000ff0000720c */ /* 0x000fe20004f04270 */
[----:B------:R-:W-:Y:S01]  /*108c0*/  LDSM.16.MT88.4 R36, [R210+0x1880] ;  /* 0x00188000d224783b */ /* 0x000fe20000004200 */
        /* <DEDUP_REMOVED lines=30> */
[----:B------:R-:W-:Y:S02]  /*10ab0*/  MOV R191, R231 ;  /* 0x000000e700bf7202 */ /* 0x000fe40000000f00 */
        /* <DEDUP_REMOVED lines=20> */
[----:B------:R-:W-:Y:S02]  /*10c00*/  ISETP.GT.AND P0, PT, R0, 0x29, !P1 ;  /* 0x000000290000780c */ /* 0x000fe40004f04270 */
[----:B------:R-:W1:Y:S02]  /*10c10*/  SHFL.BFLY PT, R0, R106, 0x2, 0x1f ;  /* 0x0c401f006a007f89 */ /* 0x000e6400000e0000 */
[----:B------:R-:W-:Y:S04]  /*10c20*/  ISETP.LT.OR P0, PT, R2, 0x2a, P0 ;  /* 0x0000002a0200780c */ /* 0x000fe80000701670 */
[----:B------:R-:W-:Y:S02]  /*10c30*/  FSEL R109, R47, -INF , !P0 ;  /* 0xff8000002f6d7808 */ /* 0x000fe40004000000 */
[----:B-1----:R-:W-:Y:S05]  /*10c40*/  FMNMX.FTZ R106, R106, R0, !PT ;  /* 0x000000006a6a7209 */ /* 0x002fea0007810000 */
        /* <DEDUP_REMOVED lines=10> */
[--C-:B------:R-:W-:Y:S01]  /*10cf0*/  FFMA.FTZ R6, R24, c[0x0][0x2d0], -R110.reuse ;  /* 0x0000b40018067a23 */ /* 0x100fe2000001086e */
[----:B------:R-:W-:Y:S01]  /*10d00*/  FMNMX.FTZ R0, R48, R0, !PT ;  /* 0x0000000030007209 */ /* 0x000fe20007810000 */
[----:B------:R-:W-:Y:S02]  /*10d10*/  FFMA.FTZ R7, R23, c[0x0][0x2d0], -R110 ;  /* 0x0000b40017077a23 */ /* 0x000fe4000001086e */
[----:B------:R1:W-:Y:S01]  /*10d20*/  MUFU.EX2 R250, R6 ;  /* 0x0000000600fa7308 */ /* 0x0003e20000000800 */
[----:B------:R-:W-:Y:S04]  /*10d30*/  FMNMX.FTZ R0, R49, R0, !PT ;  /* 0x0000000031007209 */ /* 0x000fe80007810000 */
[----:B------:R-:W-:Y:S04]  /*10d40*/  FMNMX.FTZ R0, R168, R0, !PT ;  /* 0x00000000a8007209 */ /* 0x000fe80007810000 */
[----:B------:R-:W-:Y:S01]  /*10d50*/  FMNMX.FTZ R0, R170, R0, !PT ;  /* 0x00000000aa007209 */ /* 0x000fe20007810000 */
[----:B------:R-:W-:Y:S03]  /*10d60*/  MUFU.EX2 R249, R7 ;  /* 0x0000000700f97308 */ /* 0x000fe60000000800 */
[----:B------:R-:W-:Y:S04]  /*10d70*/  FMNMX.FTZ R0, R180, R0, !PT ;  /* 0x00000000b4007209 */ /* 0x000fe80007810000 */
[----:B------:R-:W-:Y:S04]  /*10d80*/  FMNMX.FTZ R0, R181, R0, !PT ;  /* 0x00000000b5007209 */ /* 0x000fe80007810000 */
[----:B------:R-:W-:Y:S04]  /*10d90*/  FMNMX.FTZ R0, R190, R0, !PT ;  /* 0x00000000be007209 */ /* 0x000fe80007810000 */
[----:B------:R-:W-:Y:S05]  /*10da0*/  FMNMX.FTZ R0, R192, R0, !PT ;  /* 0x00000000c0007209 */ /* 0x000fea0007810000 */
[----:B------:R-:W2:Y:S02]  /*10db0*/  SHFL.BFLY PT, R2, R0, 0x2, 0x1f ;  /* 0x0c401f0000027f89 */ /* 0x000ea400000e0000 */
[----:B--2---:R-:W-:Y:S06]  /*10dc0*/  FMNMX.FTZ R0, R0, R2, !PT ;  /* 0x0000000200007209 */ /* 0x004fec0007810000 */
[----:B------:R-:W2:Y:S02]  /*10dd0*/  SHFL.BFLY PT, R105, R0, 0x1, 0x1f ;  /* 0x0c201f0000697f89 */ /* 0x000ea400000e0000 */
[----:B--2---:R-:W-:Y:S02]  /*10de0*/  FMNMX.FTZ R105, R0, R105, !PT ;  /* 0x0000006900697209 */ /* 0x004fe40007810000 */
[----:B------:R-:W-:Y:S02]  /*10df0*/  FMNMX.FTZ R0, R14, R107, !PT ;  /* 0x0000006b0e007209 */ /* 0x000fe40007810000 */
[C---:B------:R-:W-:Y:S01]  /*10e00*/  FSETP.NEU.FTZ.AND P0, PT, R105.reuse, -INF , PT ;  /* 0xff8000006900780b */ /* 0x040fe20003f1d000 */
[C---:B------:R-:W-:Y:S01]  /*10e10*/  FMUL.FTZ R111, R105.reuse, c[0x0][0x2d0] ;  /* 0x0000b400696f7a20 */ /* 0x040fe20000410000 */
        /* <DEDUP_REMOVED lines=25> */
[----:B-1----:R-:W-:Y:S01]  /*10fb0*/  FFMA.FTZ R6, R17, c[0x0][0x2d0], -R164 ;  /* 0x0000b40011067a23 */ /* 0x002fe200000108a4 */
        /* <DEDUP_REMOVED lines=124> */
[C---:B------:R-:W-:Y:S02]  /*11780*/  FMUL.FTZ R86, R100.reuse, R86 ;  /* 0x0000005664567220 */ /* 0x040fe40000410000 */
[--C-:B-1----:R-:W-:Y:S02]  /*11790*/  FFMA.FTZ R2, R41, c[0x0][0x2d0], -R110.reuse ;  /* 0x0000b40029027a23 */ /* 0x102fe4000001086e */
[C---:B------:R-:W-:Y:S02]  /*117a0*/  FMUL.FTZ R41, R3.reuse, R149 ;  /* 0x0000009503297220 */ /* 0x040fe40000410000 */
[----:B------:R1:W3:Y:S01]  /*117b0*/  MUFU.EX2 R235, R2 ;  /* 0x0000000200eb7308 */ /* 0x0002e20000000800 */
[----:B------:R-:W-:Y:S02]  /*117c0*/  FMUL.FTZ R87, R100, R87 ;  /* 0x0000005764577220 */ /* 0x000fe40000410000 */
        /* <DEDUP_REMOVED lines=138> */
[C---:B------:R-:W-:Y:S01]  /*12070*/  HMMA.16816.F32 R64, R112.reuse, R118, R64 ;  /* 0x000000767040723c */ /* 0x040fe20000001840 */
[----:B------:R-:W-:Y:S07]  /*12080*/  ISETP.GT.AND P0, PT, R224, R196, PT ;  /* 0x000000c4e000720c */ /* 0x000fee0003f04270 */
[-C--:B-1----:R-:W-:Y:S01]  /*12090*/  HMMA.16816.F32 R68, R112, R124.reuse, R68 ;  /* 0x0000007c7044723c */ /* 0x082fe20000001844 */
[----:B------:R-:W1:Y:S07]  /*120a0*/  MUFU.EX2 R188, R110 ;  /* 0x0000006e00bc7308 */ /* 0x000e6e0000000800 */
[C---:B------:R-:W-:Y:S01]  /*120b0*/  HMMA.16816.F32 R72, R120.reuse, R124, R72 ;  /* 0x0000007c7848723c */ /* 0x040fe20000001848 */
[--C-:B--2---:R-:W-:Y:S07]  /*120c0*/  FFMA.FTZ R2, R190, c[0x0][0x2d0], -R111.reuse ;  /* 0x0000b400be027a23 */ /* 0x104fee000001086f */
[-C--:B------:R-:W-:Y:S01]  /*120d0*/  HMMA.16816.F32 R76, R120, R126.reuse, R76 ;  /* 0x0000007e784c723c */ /* 0x080fe2000000184c */
[----:B------:R-:W2:Y:S01]  /*120e0*/  LDL.LU R190, [R1+0x10] ;  /* 0x0000100001be7983 */ /* 0x000ea20000300800 */
[----:B------:R5:W-:Y:S02]  /*120f0*/  MUFU.EX2 R185, R2 ;  /* 0x0000000200b97308 */ /* 0x000be40000000800 */
[----:B------:R-:W-:Y:S02]  /*12100*/  FFMA.FTZ R111, R192, c[0x0][0x2d0], -R111 ;  /* 0x0000b400c06f7a23 */ /* 0x000fe4000001086f */
[----:B------:R-:W3:Y:S02]  /*12110*/  LDL.LU R192, [R1+0x8] ;  /* 0x0000080001c07983 */ /* 0x000ee40000300800 */
[C---:B------:R-:W-:Y:S01]  /*12120*/  HMMA.16816.F32 R80, R112.reuse, R126, R80 ;  /* 0x0000007e7050723c */ /* 0x040fe20000001850 */
[----:B-1----:R-:W-:Y:S03]  /*12130*/  F2FP.PACK_AB R110, R188, R191 ;  /* 0x000000bfbc6e723e */ /* 0x002fe600000000ff */
[----:B------:R-:W1:Y:S04]  /*12140*/  MUFU.EX2 R184, R111 ;  /* 0x0000006f00b87308 */ /* 0x000e680000000800 */
[-C--:B----4-:R-:W-:Y:S08]  /*12150*/  HMMA.16816.F32 R84, R112, R128.reuse, R84 ;  /* 0x000000807054723c */ /* 0x090ff00000001854 */
[C---:B------:R-:W-:Y:S01]  /*12160*/  HMMA.16816.F32 R88, R120.reuse, R128, R88 ;  /* 0x000000807858723c */ /* 0x040fe20000001858 */
[--C-:B-----5:R-:W-:Y:S02]  /*12170*/  FFMA.FTZ R2, R186, c[0x0][0x2d0], -R164.reuse ;  /* 0x0000b400ba027a23 */ /* 0x120fe400000108a4 */
[----:B------:R-:W4:Y:S05]  /*12180*/  LDL.LU R186, [R1+0xc] ;  /* 0x00000c0001ba7983 */ /* 0x000f2a0000300800 */
[-C--:B------:R-:W-:Y:S01]  /*12190*/  HMMA.16816.F32 R92, R120, R130.reuse, R92 ;  /* 0x00000082785c723c */ /* 0x080fe2000000185c */
[----:B------:R5:W-:Y:S03]  /*121a0*/  MUFU.EX2 R181, R2 ;  /* 0x0000000200b57308 */ /* 0x000be60000000800 */
[----:B-1----:R-:W-:Y:S04]  /*121b0*/  F2FP.PACK_AB R111, R184, R185 ;  /* 0x000000b9b86f723e */ /* 0x002fe800000000ff */
[----:B------:R-:W-:Y:S01]  /*121c0*/  HMMA.16816.F32 R96, R112, R130, R96 ;  /* 0x000000827060723c */ /* 0x000fe20000001860 */
[--C-:B-----5:R-:W-:Y:S04]  /*121d0*/  FFMA.FTZ R2, R189, c[0x0][0x2d0], -R164.reuse ;  /* 0x0000b400bd027a23 */ /* 0x120fe800000108a4 */
        /* <DEDUP_REMOVED lines=32> */
[----:B--2---:R-:W-:Y:S07]  /*123e0*/  FFMA.FTZ R3, R3, R190, R240 ;  /* 0x000000be03037223 */ /* 0x004fee00000100f0 */
[-C--:B-1----:R-:W-:Y:S01]  /*123f0*/  HMMA.16816.F32 R52, R108, R164.reuse, R52 ;  /* 0x000000a46c34723c */ /* 0x082fe20000001834 */
[----:B---3--:R-:W-:Y:S03]  /*12400*/  FFMA.FTZ R100, R100, R192, R244 ;  /* 0x000000c064647223 */ /* 0x008fe600000100f4 */
[----:B------:R-:W-:Y:S02]  /*12410*/  FADD.FTZ R3, R241, R3 ;  /* 0x00000003f1037221 */ /* 0x000fe40000010000 */
[----:B------:R-:W-:Y:S02]  /*12420*/  FADD.FTZ R100, R245, R100 ;  /* 0x00000064f5647221 */ /* 0x000fe40000010000 */
        /* <DEDUP_REMOVED lines=21> */
[-C--:B------:R-:W-:Y:S01]  /*12580*/  MOV R100, R102.reuse ;  /* 0x0000006600647202 */ /* 0x080fe20000000f00 */
[----:B------:R-:W-:Y:S02]  /*12590*/  FADD.FTZ R9, R236, R9 ;  /* 0x00000009ec097221 */ /* 0x000fe40000010000 */
[----:B------:R-:W-:Y:S01]  /*125a0*/  FADD.FTZ R10, R234, R2 ;  /* 0x00000002ea0a7221 */ /* 0x000fe20000010000 */
[-C--:B------:R-:W-:Y:S01]  /*125b0*/  HMMA.16816.F32 R76, R160, R170.reuse, R76 ;  /* 0x000000aaa04c723c */ /* 0x080fe2000000184c */
[----:B------:R-:W-:Y:S03]  /*125c0*/  FADD.FTZ R2, R235, R9 ;  /* 0x00000009eb027221 */ /* 0x000fe60000010000 */
[----:B------:R-:W-:Y:S02]  /*125d0*/  FADD.FTZ R0, R233, R10 ;  /* 0x0000000ae9007221 */ /* 0x000fe40000010000 */
[----:B------:R-:W-:Y:S02]  /*125e0*/  FADD.FTZ R9, R204, R8 ;  /* 0x00000008cc097221 */ /* 0x000fe40000010000 */
[----:B------:R-:W-:Y:S01]  /*125f0*/  FADD.FTZ R10, R232, R2 ;  /* 0x00000002e80a7221 */ /* 0x000fe20000010000 */
[C---:B------:R-:W-:Y:S03]  /*12600*/  HMMA.16816.F32 R80, R108.reuse, R170, R80 ;  /* 0x000000aa6c50723c */ /* 0x040fe60000001850 */
[----:B------:R-:W-:Y:S02]  /*12610*/  FADD.FTZ R8, R207, R0 ;  /* 0x00000000cf087221 */ /* 0x000fe40000010000 */
[----:B------:R-:W-:Y:S02]  /*12620*/  FADD.FTZ R2, R203, R9 ;  /* 0x00000009cb027221 */ /* 0x000fe40000010000 */
[----:B------:R-:W-:Y:S01]  /*12630*/  FADD.FTZ R0, R231, R10 ;  /* 0x0000000ae7007221 */ /* 0x000fe20000010000 */
[-C--:B------:R-:W-:Y:S01]  /*12640*/  HMMA.16816.F32 R84, R108, R4.reuse, R84 ;  /* 0x000000046c54723c */ /* 0x080fe20000001854 */
[----:B------:R-:W-:Y:S04]  /*12650*/  FADD.FTZ R3, R174, R3 ;  /* 0x00000003ae037221 */ /* 0x000fe80000010000 */
[----:B------:R-:W-:Y:S03]  /*12660*/  FADD.FTZ R3, R175, R3 ;  /* 0x00000003af037221 */ /* 0x000fe60000010000 */
        /* <DEDUP_REMOVED lines=31> */
.L_x_345:
[----:B------:R-:W2:Y:S04]  /*12860*/  LDL.LU R0, [R1+0xc] ;  /* 0x00000c0001007983 */ /* 0x000ea80000300800 */
[----:B-1----:R-:W3:Y:S04]  /*12870*/  LDL.LU R3, [R1+0x8] ;  /* 0x0000080001037983 */ /* 0x002ee80000300800 */
[----:B------:R-:W4:Y:S04]  /*12880*/  LDL.LU R4, [R1+0x10] ;  /* 0x0000100001047983 */ /* 0x000f280000300800 */
[----:B------:R-:W5:Y:S01]  /*12890*/  LDL.LU R2, [R1+0x14] ;  /* 0x0000140001027983 */ /* 0x000f620000300800 */
[----:B------:R-:W-:-:S02]  /*128a0*/  MOV R50, 0xff800000 ;  /* 0xff80000000327802 */ /* 0x000fc40000000f00 */
        /* <DEDUP_REMOVED lines=23> */
[----:B------:R-:W-:-:S05]  /*12a20*/  FSETP.NE.FTZ.AND P1, PT, R6, RZ, PT ;  /* 0x000000ff0600720b */ /* 0x000fca0003f35000 */
[----:B------:R-:W1:Y:S01]  /*12a30*/  @P3 MUFU.RCP R0, R10 ;  /* 0x0000000a00003308 */ /* 0x000e620000001000 */
[----:B------:R-:W-:-:S07]  /*12a40*/  FSETP.NE.FTZ.AND P0, PT, R5, RZ, PT ;  /* 0x000000ff0500720b */ /* 0x000fce0003f15000 */
[----:B------:R-:W-:Y:S06]  /*12a50*/  @P2 MUFU.RCP R3, R8 ;  /* 0x0000000800032308 */ /* 0x000fec0000001000 */
[----:B------:R-:W-:Y:S01]  /*12a60*/  @P0 MOV R7, 0x3f317218 ;  /* 0x3f31721800070802 */ /* 0x000fe20000000f00 */
[C---:B-1----:R-:W-:Y:S01]  /*12a70*/  FMUL.FTZ R112, R0.reuse, R112 ;  /* 0x0000007000707220 */ /* 0x042fe20000410000 */
[----:B------:R-:W1:Y:S01]  /*12a80*/  @P1 MUFU.RCP R2, R6 ;  /* 0x0000000600021308 */ /* 0x000e620000001000 */
        /* <DEDUP_REMOVED lines=15> */
[C---:B------:R-:W-:Y:S01]  /*12b80*/  FMUL.FTZ R28, R0.reuse, R53 ;  /* 0x00000035001c7220 */ /* 0x040fe20000410000 */
[----:B------:R-:W-:Y:S01]  /*12b90*/  MOV R53, 0xff800000 ;  /* 0xff80000000357802 */ /* 0x000fe20000000f00 */
        /* <DEDUP_REMOVED lines=10> */
[----:B------:R-:W-:Y:S01]  /*12c40*/  MOV R0, RZ ;  /* 0x000000ff00007202 */ /* 0x000fe20000000f00 */
[C---:B-1----:R-:W-:Y:S02]  /*12c50*/  FMUL.FTZ R47, R2.reuse, R116 ;  /* 0x00000074022f7220 */ /* 0x042fe40000410000 */
[C---:B------:R-:W-:Y:S02]  /*12c60*/  FMUL.FTZ R117, R2.reuse, R117 ;  /* 0x0000007502757220 */ /* 0x040fe40000410000 */
[C---:B------:R-:W-:Y:S01]  /*12c70*/  FMUL.FTZ R120, R2.reuse, R120 ;  /* 0x0000007802787220 */ /* 0x040fe20000410000 */
[----:B------:R-:W1:Y:S01]  /*12c80*/  @P0 MUFU.RCP R0, R5 ;  /* 0x0000000500000308 */ /* 0x000e620000001000 */
[----:B------:R-:W-:-:S02]  /*12c90*/  FMUL.FTZ R46, R2, R121 ;  /* 0x00000079022e7220 */ /* 0x000fc40000410000 */
[C---:B------:R-:W-:Y:S02]  /*12ca0*/  FMUL.FTZ R132, R2.reuse, R132 ;  /* 0x0000008402847220 */ /* 0x040fe40000410000 */
[C---:B------:R-:W-:Y:S02]  /*12cb0*/  FMUL.FTZ R39, R2.reuse, R133 ;  /* 0x0000008502277220 */ /* 0x040fe40000410000 */
[C---:B------:R-:W-:Y:S01]  /*12cc0*/  FMUL.FTZ R136, R2.reuse, R136 ;  /* 0x0000008802887220 */ /* 0x040fe20000410000 */
[----:B------:R-:W2:Y:S01]  /*12cd0*/  @P0 MUFU.LG2 R5, R5 ;  /* 0x0000000500050308 */ /* 0x000ea20000000c00 */
        /* <DEDUP_REMOVED lines=44> */
[C---:B-1----:R-:W-:Y:S02]  /*12fa0*/  FMUL.FTZ R118, R0.reuse, R118 ;  /* 0x0000007600767220 */ /* 0x042fe40000410000 */
        /* <DEDUP_REMOVED lines=24> */
[----:B------:R-:W-:Y:S02]  /*13130*/  @P2 FMUL.FTZ R4, R2, c[0x0][0x2d0] ;  /* 0x0000b40002042a20 */ /* 0x000fe40000410000 */
[----:B------:R-:W-:Y:S02]  /*13140*/  @P3 FMUL.FTZ R9, R3, c[0x0][0x2d0] ;  /* 0x0000b40003093a20 */ /* 0x000fe40000410000 */
[----:B------:R-:W-:Y:S02]  /*13150*/  @P1 FMUL.FTZ R2, R0, c[0x0][0x2d0] ;  /* 0x0000b40000021a20 */ /* 0x000fe40000410000 */
[----:B------:R-:W-:-:S02]  /*13160*/  @P3 FMUL.FTZ R10, R10, 0.69314718246459960938 ;  /* 0x3f3172180a0a3820 */ /* 0x000fc40000410000 */
[----:B------:R-:W-:Y:S02]  /*13170*/  @P2 FMUL.FTZ R8, R8, 0.69314718246459960938 ;  /* 0x3f31721808082820 */ /* 0x000fe40000410000 */
[----:B------:R-:W-:Y:S02]  /*13180*/  @P1 FMUL.FTZ R6, R6, 0.69314718246459960938 ;  /* 0x3f31721806061820 */ /* 0x000fe40000410000 */
[----:B--2---:R-:W-:Y:S02]  /*13190*/  @P0 FMUL.FTZ R3, R5, 0.69314718246459960938 ;  /* 0x3f31721805030820 */ /* 0x004fe40000410000 */
[----:B------:R-:W-:Y:S02]  /*131a0*/  @P0 FMUL.FTZ R0, R7, c[0x0][0x2d0] ;  /* 0x0000b40007000a20 */ /* 0x000fe40000410000 */
[----:B------:R-:W-:Y:S02]  /*131b0*/  @P3 FFMA.FTZ R50, R9, R106, R10 ;  /* 0x0000006a09323223 */ /* 0x000fe4000001000a */
[----:B------:R-:W-:-:S02]  /*131c0*/  @P2 FFMA.FTZ R51, R4, R105, R8 ;  /* 0x0000006904332223 */ /* 0x000fc40000010008 */
[----:B------:R-:W-:Y:S02]  /*131d0*/  @P1 FFMA.FTZ R53, R2, R104, R6 ;  /* 0x0000006802351223 */ /* 0x000fe40000010006 */
[----:B------:R-:W-:Y:S02]  /*131e0*/  @P0 FFMA.FTZ R55, R0, R100, R3 ;  /* 0x0000006400370223 */ /* 0x000fe40000010003 */
.L_x_281:
[----:B-1----:R-:W-:Y:S05]  /*131f0*/  @P4 BRA `(.L_x_367) ;  /* 0x0000176000004947 */ /* 0x002fea0003800000 */
[----:B------:R-:W2:Y:S01]  /*13200*/  LDL R65, [R1+0x44] ;  /* 0x0000440001417983 */ /* 0x000ea20000100800 */
[----:B------:R-:W-:Y:S02]  /*13210*/  F2FP.PACK_AB R28, R28, R13 ;  /* 0x0000000d1c1c723e */ /* 0x000fe400000000ff */
[----:B------:R-:W-:Y:S01]  /*13220*/  F2FP.PACK_AB R45, R45, R112 ;  /* 0x000000702d2d723e */ /* 0x000fe200000000ff */
[----:B------:R-:W1:Y:S01]  /*13230*/  S2R R61, SR_TID.X ;  /* 0x00000000003d7919 */ /* 0x000e620000002100 */
        /* <DEDUP_REMOVED lines=12> */
[----:B-1----:R-:W-:Y:S02]  /*13300*/  SHF.R.S32.HI R63, RZ, 0x1f, R61 ;  /* 0x0000001fff3f7819 */ /* 0x002fe4000001143d */
[----:B------:R-:W-:Y:S02]  /*13310*/  F2FP.PACK_AB R134, R135, R134 ;  /* 0x000000868786723e */ /* 0x000fe400000000ff */
[----:B------:R-:W-:-:S02]  /*13320*/  LEA.HI R3, R63, R61, RZ, 0x2 ;  /* 0x0000003d3f037211 */ /* 0x000fc400078f10ff */
[----:B------:R-:W-:Y:S02]  /*13330*/  LEA.HI R48, R63, R61, RZ, 0x5 ;  /* 0x0000003d3f307211 */ /* 0x000fe400078f28ff */
[--C-:B------:R-:W-:Y:S02]  /*13340*/  SHF.R.S32.HI R52, RZ, 0x2, R3.reuse ;  /* 0x00000002ff347819 */ /* 0x100fe40000011403 */
[----:B------:R-:W-:Y:S02]  /*13350*/  SHF.R.S32.HI R0, RZ, 0x1f, R3 ;  /* 0x0000001fff007819 */ /* 0x000fe40000011403 */
[----:B------:R-:W-:Y:S02]  /*13360*/  LOP3.LUT R3, R3, 0xfffffffc, RZ, 0xc0, !PT ;  /* 0xfffffffc03037812 */ /* 0x000fe400078ec0ff */
[----:B------:R-:W-:Y:S02]  /*13370*/  LEA.HI R0, R0, R52, RZ, 0x3 ;  /* 0x0000003400007211 */ /* 0x000fe400078f18ff */
[----:B------:R-:W-:Y:S01]  /*13380*/  SHF.R.S32.HI R49, RZ, 0x5, R48 ;  /* 0x00000005ff317819 */ /* 0x000fe20000011430 */
[----:B------:R-:W-:Y:S01]  /*13390*/  IMAD.IADD R29, R61, 0x1, -R3 ;  /* 0x000000013d1d7824 */ /* 0x000fe200078e0a03 */
[----:B------:R-:W-:-:S02]  /*133a0*/  LOP3.LUT R0, R0, 0xfffffff8, RZ, 0xc0, !PT ;  /* 0xfffffff800007812 */ /* 0x000fc400078ec0ff */
[----:B------:R-:W-:Y:S02]  /*133b0*/  F2FP.PACK_AB R36, R36, R136 ;  /* 0x000000882424723e */ /* 0x000fe400000000ff */
[----:B------:R-:W-:Y:S01]  /*133c0*/  F2FP.PACK_AB R138, R139, R138 ;  /* 0x0000008a8b8a723e */ /* 0x000fe200000000ff */
[----:B------:R-:W-:Y:S01]  /*133d0*/  IMAD.IADD R2, R52, 0x1, -R0 ;  /* 0x0000000134027824 */ /* 0x000fe200078e0a00 */
[----:B------:R-:W-:Y:S02]  /*133e0*/  F2FP.PACK_AB R35, R35, R144 ;  /* 0x000000902323723e */ /* 0x000fe400000000ff */
[----:B------:R-:W-:Y:S02]  /*133f0*/  F2FP.PACK_AB R34, R34, R146 ;  /* 0x000000922222723e */ /* 0x000fe400000000ff */
[----:B------:R-:W-:Y:S02]  /*13400*/  LEA.HI R0, R2, R2, RZ, 0x1 ;  /* 0x0000000202007211 */ /* 0x000fe400078f08ff */
[----:B------:R-:W-:-:S02]  /*13410*/  F2FP.PACK_AB R32, R32, R156 ;  /* 0x0000009c2020723e */ /* 0x000fc400000000ff */
        /* <DEDUP_REMOVED lines=116> */
.L_x_368:
        /* <DEDUP_REMOVED lines=8> */
[----:B------:R-:W-:Y:S01]  /*13be0*/  IMAD R12, R29, 0x20, R52 ;  /* 0x000000201d0c7824 */ /* 0x000fe200078e0234 */
        /* <DEDUP_REMOVED lines=8> */
[----:B------:R-:W-:-:S02]  /*13c70*/  IADD3 R6, R29, -R5, RZ ;  /* 0x800000051d067210 */ /* 0x000fc40007ffe0ff */
[----:B------:R-:W-:Y:S01]  /*13c80*/  LOP3.LUT R5, R0, 0xffffffc0, RZ, 0xc0, !PT ;  /* 0xffffffc000057812 */ /* 0x000fe200078ec0ff */
[----:B------:R-:W-:Y:S01]  /*13c90*/  IMAD.IADD R0, R49, 0x1, -R4 ;  /* 0x0000000131007824 */ /* 0x000fe200078e0a04 */
        /* <DEDUP_REMOVED lines=15> */
[----:B------:R-:W-:Y:S02]  /*13d90*/  IMAD R9, R11, c[0x0][0x490], RZ ;  /* 0x000124000b097a24 */ /* 0x000fe400078e02ff */
[----:B------:R-:W-:Y:S01]  /*13da0*/  IMAD.IADD R3, R3, 0x1, R7 ;  /* 0x0000000103037824 */ /* 0x000fe200078e0207 */
        /* <DEDUP_REMOVED lines=114> */
.L_x_370:
[----:B---3--:R-:W-:Y:S05]  /*144d0*/  BSYNC B0 ;  /* 0x0000000000007941 */ /* 0x008fea0003800000 */
.L_x_369:
        /* <DEDUP_REMOVED lines=23> */
.L_x_372:
[----:B------:R-:W-:Y:S05]  /*14650*/  BSYNC B0 ;  /* 0x0000000000007941 */ /* 0x000fea0003800000 */
.L_x_371:
        /* <DEDUP_REMOVED lines=23> */
.L_x_374:
[----:B------:R-:W-:Y:S05]  /*147d0*/  BSYNC B0 ;  /* 0x0000000000007941 */ /* 0x000fea0003800000 */
.L_x_373:
        /* <DEDUP_REMOVED lines=24> */
.L_x_367:
        /* <DEDUP_REMOVED lines=19> */
.L_x_375:
[----:B-1----:R-:W1:Y:S01]  /*14a90*/  S2R R11, SR_TID.X ;  /* 0x00000000000b7919 */ /* 0x002e620000002100 */
[----:B------:R-:W-:Y:S01]  /*14aa0*/  SHF.R.S32.HI R0, RZ, 0x1f, R8 ;  /* 0x0000001fff007819 */ /* 0x000fe20000011408 */
[----:B------:R-:W-:Y:S01]  /*14ab0*/  BSSY B0, `(.L_x_376) ;  /* 0x0000029000007945 */ /* 0x000fe20003800000 */
[----:B------:R-:W-:Y:S01]  /*14ac0*/  SEL R9, R8, RZ, !P0 ;  /* 0x000000ff08097207 */ /* 0x000fe20004000000 */
[----:B------:R-:W2:Y:S01]  /*14ad0*/  S2R R2, SR_CTAID.Y ;  /* 0x0000000000027919 */ /* 0x000ea20000002600 */
[----:B------:R-:W-:-:S03]  /*14ae0*/  SEL R10, R0, RZ, !P0 ;  /* 0x000000ff000a7207 */ /* 0x000fc60004000000 */
[----:B------:R-:W3:Y:S01]  /*14af0*/  S2R R12, SR_CTAID.Y ;  /* 0x00000000000c7919 */ /* 0x000ee20000002600 */
[----:B-1----:R-:W-:Y:S02]  /*14b00*/  ISETP.GT.AND P1, PT, R11, 0x7f, PT ;  /* 0x0000007f0b00780c */ /* 0x002fe40003f24270 */
        /* <DEDUP_REMOVED lines=35> */
.L_x_377:
[----:B---3--:R-:W-:Y:S05]  /*14d40*/  BSYNC B0 ;  /* 0x0000000000007941 */ /* 0x008fea0003800000 */
.L_x_376:
        /* <DEDUP_REMOVED lines=64> */
.L_x_379:
[----:B------:R-:W-:Y:S05]  /*15150*/  BSYNC B0 ;  /* 0x0000000000007941 */ /* 0x000fea0003800000 */
.L_x_378:
        /* <DEDUP_REMOVED lines=21> */
.L_x_381:
[----:B------:R-:W-:Y:S05]  /*152b0*/  BSYNC B0 ;  /* 0x0000000000007941 */ /* 0x000fea0003800000 */
.L_x_380:
        /* <DEDUP_REMOVED lines=21> */
.L_x_383:
[----:B------:R-:W-:Y:S05]  /*15410*/  BSYNC B0 ;  /* 0x0000000000007941 */ /* 0x000fea0003800000 */
.L_x_382:
        /* <DEDUP_REMOVED lines=22> */
.L_x_290:
[----:B------:R-:W-:Y:S01]  /*15580*/  IMAD.MOV.U32 R3, RZ, RZ, R28 ;  /* 0x000000ffff037224 */ /* 0x000fe200078e001c */
[----:B------:R-:W-:Y:S02]  /*15590*/  MOV R7, 0x1 ;  /* 0x0000000100077802 */ /* 0x000fe40000000f00 */
[----:B------:R-:W-:Y:S02]  /*155a0*/  MOV R2, 0x155c0 ;  /* 0x000155c000027802 */ /* 0x000fe40000000f00 */
[----:B------:R-:W-:Y:S05]  /*155b0*/  CALL.REL.NOINC `($__internal_1_$__cuda_sm70_shflsync_idx_p) ;  /* 0x0000025000007944 */ /* 0x000fea0003c00000 */
[----:B------:R-:W-:Y:S01]  /*155c0*/  IMAD.MOV.U32 R6, RZ, RZ, R7 ;  /* 0x000000ffff067224 */ /* 0x000fe200078e0007 */
[----:B------:R-:W-:Y:S01]  /*155d0*/  MOV R3, R30 ;  /* 0x0000001e00037202 */ /* 0x000fe20000000f00 */
[----:B------:R-:W-:Y:S01]  /*155e0*/  IMAD.MOV.U32 R7, RZ, RZ, 0x1 ;  /* 0x00000001ff077424 */ /* 0x000fe200078e00ff */
[----:B------:R-:W-:Y:S02]  /*155f0*/  MOV R2, 0x15610 ;  /* 0x0001561000027802 */ /* 0x000fe40000000f00 */
[----:B------:R-:W-:Y:S05]  /*15600*/  CALL.REL.NOINC `($__internal_1_$__cuda_sm70_shflsync_idx_p) ;  /* 0x0000020000007944 */ /* 0x000fea0003c00000 */
[----:B------:R-:W-:Y:S01]  /*15610*/  MOV R2, R7 ;  /* 0x0000000700027202 */ /* 0x000fe20000000f00 */
[----:B------:R-:W-:Y:S05]  /*15620*/  BRA `(.L_x_384) ;  /* 0xfffecd4000007947 */ /* 0x000fea000383ffff */
.L_x_317:
[----:B-1----:R-:W-:Y:S02]  /*15630*/  MOV R7, 0x1 ;  /* 0x0000000100077802 */ /* 0x002fe40000000f00 */
[----:B------:R-:W-:Y:S02]  /*15640*/  MOV R2, 0x15660 ;  /* 0x0001566000027802 */ /* 0x000fe40000000f00 */
[----:B------:R-:W-:Y:S05]  /*15650*/  CALL.REL.NOINC `($__internal_1_$__cuda_sm70_shflsync_idx_p) ;  /* 0x000001b000007944 */ /* 0x000fea0003c00000 */
[----:B------:R-:W-:Y:S01]  /*15660*/  MOV R3, R10 ;  /* 0x0000000a00037202 */ /* 0x000fe20000000f00 */
[----:B------:R-:W-:Y:S01]  /*15670*/  IMAD.MOV.U32 R4, RZ, RZ, R7 ;  /* 0x000000ffff047224 */ /* 0x000fe200078e0007 */
[----:B------:R-:W-:Y:S01]  /*15680*/  MOV R2, 0x156b0 ;  /* 0x000156b000027802 */ /* 0x000fe20000000f00 */
[----:B------:R-:W-:Y:S02]  /*15690*/  IMAD.MOV.U32 R7, RZ, RZ, 0x1 ;  /* 0x00000001ff077424 */ /* 0x000fe400078e00ff */
[----:B------:R-:W-:Y:S05]  /*156a0*/  CALL.REL.NOINC `($__internal_1_$__cuda_sm70_shflsync_idx_p) ;  /* 0x0000016000007944 */ /* 0x000fea0003c00000 */
[----:B------:R-:W-:Y:S01]  /*156b0*/  MOV R0, R7 ;  /* 0x0000000700007202 */ /* 0x000fe20000000f00 */
[----:B------:R-:W-:-:S05]  /*156c0*/  BRA `(.L_x_385) ;  /* 0xffff118000007947 */ /* 0x000fca000383ffff */
.L_x_342:
        /* <DEDUP_REMOVED lines=10> */
.L_x_348:
        /* <DEDUP_REMOVED lines=10> */
        .weak           $__internal_1_$__cuda_sm70_shflsync_idx_p
        .type           $__internal_1_$__cuda_sm70_shflsync_idx_p,@function
        .size           $__internal_1_$__cuda_sm70_shflsync_idx_p,(.L_x_860 - $__internal_1_$__cuda_sm70_shflsync_idx_p)
$__internal_1_$__cuda_sm70_shflsync_idx_p:
[----:B------:R-:W-:Y:S02]  /*15810*/  MOV R25, 0xffffffff ;  /* 0xffffffff00197802 */ /* 0x000fe40000000f00 */
[----:B------:R-:W-:-:S02]  /*15820*/  MOV R24, 0x1c1f ;  /* 0x00001c1f00187802 */ /* 0x000fc40000000f00 */
[----:B------:R-:W-:Y:S04]  /*15830*/  WARPSYNC R25 ;  /* 0x0000001900007348 */ /* 0x000fe80003800000 */
[----:B------:R1:W2:Y:S02]  /*15840*/  SHFL.IDX PT, R7, R3, R7, R24 ;  /* 0x0000000703077389 */ /* 0x0002a400000e0018 */
[----:B-1----:R-:W-:-:S04]  /*15850*/  MOV R3, 0x0 ;  /* 0x0000000000037802 */ /* 0x002fc80000000f00 */
[----:B--2---:R-:W-:Y:S05]  /*15860*/  RET.REL.NODEC R2 `(_ZN7cutlass13device_kernelIN5flash19enable_sm80_to_sm89INS1_16FlashAttnFwdSm80INS1_25CollectiveMainloopFwdSm80ILi4ELi1ELb0EN4cute5tupleIJNS5_1CILi128EEENS7_ILi48EEENS7_ILi96EEEEEELi96ENS_6half_tEfNS_4arch4Sm80ELb0ELb1ELb1ELb1ELb1ELb0ELb1ELb0EEENS1_21CollectiveEpilogueFwdINS6_IJS8_SA_S9_EEENS6_IJNS7_ILi1EEESI_SI_EEESC_SE_Li128ELb1ELb1ELb0ELb0EEENS1_19SingleTileSchedulerILb1ELb0ELb1ELi128EEEEEEEEEvNT_6ParamsE) ;  /* 0xfffea79002007950 */ /* 0x004fea0003c3ffff */
.L_x_388:
        /* <DEDUP_REMOVED lines=9> */
.L_x_860:


//--------------------- .text._ZN7cutlass13device_kernelIN5flash19enable_sm80_to_sm89INS1_16FlashAttnFwdSm80INS1_25CollectiveMainloopFwdSm80ILi4ELi1ELb0EN4cute5tupleIJNS5_1CILi128EEENS7_ILi48EEENS7_ILi96EEEEEELi96ENS_6half_tEfNS_4arch4Sm80ELb0ELb1ELb1ELb1ELb1ELb1ELb1ELb0EEENS1_21CollectiveEpilogueFwdINS6_IJS8_SA_S9_EEENS6_IJNS7_ILi1EEESI_SI_EEESC_SE_Li128ELb1ELb1ELb0ELb0EEENS1_19SingleTileSchedulerILb1ELb0ELb1ELi128EEEEEEEEEvNT_6ParamsE --------------------------
	.section	.text._ZN7cutlass13device_kernelIN5flash19enable_sm80_to_sm89INS1_16FlashAttnFwdSm80INS1_25CollectiveMainloopFwdSm80ILi4ELi1ELb0EN4cute5tupleIJNS5_1CILi128EEENS7_ILi48EEENS7_ILi96EEEEEELi96ENS_6half_tEfNS_4arch4Sm80ELb0ELb1ELb1ELb1ELb1ELb1ELb1ELb0EEENS1_21CollectiveEpilogueFwdINS6_IJS8_SA_S9_EEENS6_IJNS7_ILi1EEESI_SI_EEESC_SE_Li128ELb1ELb1ELb0ELb0EEENS1_19SingleTileSchedulerILb1ELb0ELb1ELi128EEEEEEEEEvNT_6ParamsE,"ax",@progbits
	.sectioninfo	@"SHI_REGISTERS=255"
	.align	128
.text._ZN7cutlass13device_kernelIN5flash19enable_sm80_to_sm89INS1_16FlashAttnFwdSm80INS1_25CollectiveMainloopFwdSm80ILi4ELi1ELb0EN4cute5tupleIJNS5_1CILi128EEENS7_ILi48EEENS7_ILi96EEEEEELi96ENS_6half_tEfNS_4arch4Sm80ELb0ELb1ELb1ELb1ELb1ELb1ELb1ELb0EEENS1_21CollectiveEpilogueFwdINS6_IJS8_SA_S9_EEENS6_IJNS7_ILi1EEESI_SI_EEESC_SE_Li128ELb1ELb1ELb0ELb0EEENS1_19SingleTileSchedulerILb1ELb0ELb1ELi128EEEEEEEEEvNT_6ParamsE:
        .type           _ZN7cutlass13device_kernelIN5flash19enable_sm80_to_sm89INS1_16FlashAttnFwdSm80INS1_25CollectiveMainloopFwdSm80ILi4ELi1ELb0EN4cute5tupleIJNS5_1CILi128EEENS7_ILi48EEENS7_ILi96EEEEEELi96ENS_6half_tEfNS_4arch4Sm80ELb0ELb1ELb1ELb1ELb1ELb1ELb1ELb0EEENS1_21CollectiveEpilogueFwdINS6_IJS8_SA_S9_EEENS6_IJNS7_ILi1EEESI_SI_EEESC_SE_Li128ELb1ELb1ELb0ELb0EEENS1_19SingleTileSchedulerILb1ELb0ELb1ELi128EEEEEEEEEvNT_6ParamsE,@function
        .size           _ZN7cutlass13device_kernelIN5flash19enable_sm80_to_sm89INS1_16FlashAttnFwdSm80INS1_25CollectiveMainloopFwdSm80ILi4ELi1ELb0EN4cute5tupleIJNS5_1CILi128EEENS7_ILi48EEENS7_ILi96EEEEEELi96ENS_6half_tEfNS_4arch4Sm80ELb0ELb1ELb1ELb1ELb1ELb1ELb1ELb0EEENS1_21CollectiveEpilogueFwdINS6_IJS8_SA_S9_EEENS6_IJNS7_ILi1EEESI_SI_EEESC_SE_Li128ELb1ELb1ELb0ELb0EEENS1_19SingleTileSchedulerILb1ELb0ELb1ELi128EEEEEEEEEvNT_6ParamsE,(.L_x_862 - _ZN7cutlass13device_kernelIN5flash19enable_sm80_to_sm89INS1_16FlashAttnFwdSm80INS1_25CollectiveMainloopFwdSm80ILi4ELi1ELb0EN4cute5tupleIJNS5_1CILi128EEENS7_ILi48EEENS7_ILi96EEEEEELi96ENS_6half_tEfNS_4arch4Sm80ELb0ELb1ELb1ELb1ELb1ELb1ELb1ELb0EEENS1_21CollectiveEpilogueFwdINS6_IJS8_SA_S9_EEENS6_IJNS7_ILi1EEESI_SI_EEESC_SE_Li128ELb1ELb1ELb0ELb0EEENS1_19SingleTileSchedulerILb1ELb0ELb1ELi128EEEEEEEEEvNT_6ParamsE)
        .other          _ZN7cutlass13device_kernelIN5flash19enable_sm80_to_sm89INS1_16FlashAttnFwdSm80INS1_25CollectiveMainloopFwdSm80ILi4ELi1ELb0EN4cute5tupleIJNS5_1CILi128EEENS7_ILi48EEENS7_ILi96EEEEEELi96ENS_6half_tEfNS_4arch4Sm80ELb0ELb1ELb1ELb1ELb1ELb1ELb1ELb0EEENS1_21CollectiveEpilogueFwdINS6_IJS8_SA_S9_EEENS6_IJNS7_ILi1EEESI_SI_EEESC_SE_Li128ELb1ELb1ELb0ELb0EEENS1_19SingleTileSchedulerILb1ELb0ELb1ELi128EEEEEEEEEvNT_6ParamsE,@"STO_CUDA_ENTRY STV_DEFAULT"
_ZN7cutlass13device_kernelIN5flash19enable_sm80_to_sm89INS1_16FlashAttnFwdSm80INS1_25CollectiveMainloopFwdSm80ILi4ELi1ELb0EN4cute5tupleIJNS5_1CILi128EEENS7_ILi48EEENS7_ILi96EEEEEELi96ENS_6half_tEfNS_4arch4Sm80ELb0ELb1ELb1ELb1ELb1ELb1ELb1ELb0EEENS1_21CollectiveEpilogueFwdINS6_IJS8_SA_S9_EEENS6_IJNS7_ILi1EEESI_SI_EEESC_SE_Li128ELb1ELb1ELb0ELb0EEENS1_19SingleTileSchedulerILb1ELb0ELb1ELi128EEEEEEEEEvNT_6ParamsE:
        /* <DEDUP_REMOVED lines=17> */
.L_x_390:
        /* <DEDUP_REMOVED lines=8> */
.L_x_392:
[----:B------:R-:W-:-:S04]  /*0190*/  MOV R0, c[0x0][0x54c] ;  /* 0x0001530000007a02 */ /* 0x000fc80000000f00 */
.L_x_391:
[----:B------:R-:W-:Y:S01]  /*01a0*/  USHF.L.U32 UR4, UR4, 0x7, URZ ;  /* 0x0000000704047899 */ /* 0x000fe2000800063f */
[----:B-----5:R-:W-:-:S05]  /*01b0*/  IMAD R0, R0, c[0x0][0x548], RZ ;  /* 0x0001520000007a24 */ /* 0x020fca00078e02ff */
[----:B------:R-:W-:-:S04]  /*01c0*/  MOV R12, UR4 ;  /* 0x00000004000c7c02 */ /* 0x000fc80008000f00 */
[----:B------:R-:W-:-:S04]  /*01d0*/  ISETP.GE.AND P0, PT, R12, R0, PT ;  /* 0x000000000c00720c */ /* 0x000fc80003f06270 */
[----:B------:R-:W-:-:S05]  /*01e0*/  SEL R0, R5, 0xffffffff, !P0 ;  /* 0xffffffff05007807 */ /* 0x000fca0004000000 */
[----:B------:R2:W-:Y:S01]  /*01f0*/  STL [R1+0x48], R0 ;  /* 0x0000480001007387 */ /* 0x0005e20000100800 */
[----:B------:R-:W-:Y:S05]  /*0200*/  BRA `(.L_x_393) ;  /* 0x0000014000007947 */ /* 0x000fea0003800000 */
.L_x_389:
[----:B------:R-:W-:-:S04]  /*0210*/  ISETP.NE.U32.AND P0, PT, RZ, c[0x0][0x568], PT ;  /* 0x00015a00ff007a0c */ /* 0x000fc80003f05070 */
[----:B------:R-:W-:-:S13]  /*0220*/  ISETP.NE.AND.EX P0, PT, RZ, c[0x0][0x56c], PT, P0 ;  /* 0x00015b00ff007a0c */ /* 0x000fda0003f05300 */
[----:B------:R-:W-:Y:S05]  /*0230*/  @!P0 BRA `(.L_x_394) ;  /* 0x0000002000008947 */ /* 0x000fea0003800000 */
[----:B------:R1:W5:Y:S01]  /*0240*/  LDG.E R0, [R2.64] ;  /* 0x0000000c02007981 */ /* 0x000362000c1e1900 */
[----:B------:R-:W-:Y:S05]  /*0250*/  BRA `(.L_x_395) ;  /* 0x0000009000007947 */ /* 0x000fea0003800000 */
.L_x_394:
        /* <DEDUP_REMOVED lines=8> */
.L_x_396:
[----:B------:R-:W-:-:S04]  /*02e0*/  MOV R0, c[0x0][0x54c] ;  /* 0x0001530000007a02 */ /* 0x000fc80000000f00 */
.L_x_395:
[----:B------:R-:W-:Y:S01]  /*02f0*/  USHF.L.U32 UR4, UR4, 0x7, URZ ;  /* 0x0000000704047899 */ /* 0x000fe2000800063f */
[----:B-----5:R-:W-:-:S05]  /*0300*/  IMAD R0, R0, c[0x0][0x548], RZ ;  /* 0x0001520000007a24 */ /* 0x020fca00078e02ff */
[----:B------:R-:W-:-:S04]  /*0310*/  MOV R12, UR4 ;  /* 0x00000004000c7c02 */ /* 0x000fc80008000f00 */
[----:B------:R-:W-:-:S04]  /*0320*/  ISETP.GE.AND P0, PT, R12, R0, PT ;  /* 0x000000000c00720c */ /* 0x000fc80003f06270 */
[----:B------:R-:W-:-:S05]  /*0330*/  SEL R0, R5, 0xffffffff, !P0 ;  /* 0xffffffff05007807 */ /* 0x000fca0004000000 */
[----:B------:R2:W-:Y:S04]  /*0340*/  STL [R1+0x48], R0 ;  /* 0x0000480001007387 */ /* 0x0005e80000100800 */
.L_x_393:
[----:B------:R-:W3:Y:S02]  /*0350*/  LDL R22, [R1+0x48] ;  /* 0x0000480001167983 */ /* 0x000ee40000100800 */
[----:B---3--:R-:W-:-:S13]  /*0360*/  ISETP.GE.AND P0, PT, R22, RZ, PT ;  /* 0x000000ff1600720c */ /* 0x008fda0003f06270 */
[----:B------:R-:W-:Y:S05]  /*0370*/  @!P0 EXIT ;  /* 0x000000000000894d */ /* 0x000fea0003800000 */
[----:B------:R-:W-:Y:S01]  /*0380*/  ISETP.NE.U32.AND P0, PT, RZ, c[0x0][0x370], PT ;  /* 0x0000dc00ff007a0c */ /* 0x000fe20003f05070 */
[----:B--2---:R-:W-:Y:S01]  /*0390*/  IMAD.MOV.U32 R0, RZ, RZ, c[0x0][0x168] ;  /* 0x00005a00ff007624 */ /* 0x004fe200078e00ff */
[----:B------:R-:W-:Y:S01]  /*03a0*/  ISETP.NE.U32.AND P1, PT, RZ, c[0x0][0x360], PT ;  /* 0x0000d800ff007a0c */ /* 0x000fe20003f25070 */
[----:B------:R-:W-:Y:S01]  /*03b0*/  CS2R R16, SRZ ;  /* 0x0000000000107805 */ /* 0x000fe2000001ff00 */
[----:B------:R-:W-:Y:S01]  /*03c0*/  ISETP.NE.AND.EX P2, PT, RZ, c[0x0][0x374], PT, P0 ;  /* 0x0000dd00ff007a0c */ /* 0x000fe20003f45300 */
[----:B------:R-:W-:Y:S01]  /*03d0*/  IMAD.MOV.U32 R159, RZ, RZ, RZ ;  /* 0x000000ffff9f7224 */ /* 0x000fe200078e00ff */
[----:B------:R-:W-:Y:S01]  /*03e0*/  ISETP.NE.AND.EX P0, PT, RZ, c[0x0][0x364], PT, P1 ;  /* 0x0000d900ff007a0c */ /* 0x000fe20003f05310 */
[----:B------:R-:W-:Y:S01]  /*03f0*/  IMAD.MOV.U32 R13, RZ, RZ, RZ ;  /* 0x000000ffff0d7224 */ /* 0x000fe200078e00ff */
[----:B------:R-:W-:Y:S01]  /*0400*/  ISETP.NE.U32.AND P1, PT, RZ, c[0x0][0x348], PT ;  /* 0x0000d200ff007a0c */ /* 0x000fe20003f25070 */
[----:B------:R-:W-:Y:S01]  /*0410*/  IMAD.WIDE R8, R22, R14, c[0x0][0x348] ;  /* 0x0000d20016087625 */ /* 0x000fe200078e020e */
[----:B------:R-:W-:-:S02]  /*0420*/  ISETP.NE.U32.AND P3, PT, RZ, c[0x0][0x350], PT ;  /* 0x0000d400ff007a0c */ /* 0x000fc40003f65070 */
[----:B------:R-:W-:Y:S01]  /*0430*/  ISETP.NE.U32.AND P4, PT, RZ, c[0x0][0x358], PT ;  /* 0x0000d600ff007a0c */ /* 0x000fe20003f85070 */
[CC--:B------:R-:W-:Y:S01]  /*0440*/  IMAD.WIDE R6, R22.reuse, R14.reuse, c[0x0][0x350] ;  /* 0x0000d40016067625 */ /* 0x0c0fe200078e020e */
[----:B------:R-:W-:Y:S02]  /*0450*/  ISETP.NE.AND.EX P1, PT, RZ, c[0x0][0x34c], PT, P1 ;  /* 0x0000d300ff007a0c */ /* 0x000fe40003f25310 */
[----:B------:R-:W-:Y:S01]  /*0460*/  ISETP.NE.AND.EX P3, PT, RZ, c[0x0][0x354], PT, P3 ;  /* 0x0000d500ff007a0c */ /* 0x000fe20003f65330 */
[----:B------:R-:W-:Y:S01]  /*0470*/  @P2 IMAD.WIDE R10, R22, R14, c[0x0][0x370] ;  /* 0x0000dc00160a2625 */ /* 0x000fe200078e020e */
[----:B------:R-:W-:-:S03]  /*0480*/  ISETP.NE.AND.EX P4, PT, RZ, c[0x0][0x35c], PT, P4 ;  /* 0x0000d700ff007a0c */ /* 0x000fc60003f85340 */
[CC--:B-1----:R-:W-:Y:S01]  /*0490*/  @P0 IMAD.WIDE R2, R22.reuse, R14.reuse, c[0x0][0x360] ;  /* 0x0000d80016020625 */ /* 0x0c2fe200078e020e */
[----:B------:R-:W2:Y:S03]  /*04a0*/  @P2 LDG.E R16, [R10.64] ;  /* 0x0000000c0a102981 */ /* 0x000ea6000c1e1900 */
[----:B------:R-:W-:Y:S01]  /*04b0*/  IMAD.WIDE R4, R22, R14, c[0x0][0x358] ;  /* 0x0000d60016047625 */ /* 0x000fe200078e020e */
[----:B------:R1:W3:Y:S04]  /*04c0*/  @P0 LDG.E R0, [R2.64] ;  /* 0x0000000c02000981 */ /* 0x0002e8000c1e1900 */
[----:B------:R4:W5:Y:S04]  /*04d0*/  @P1 LDG.E R159, [R8.64] ;  /* 0x0000000c089f1981 */ /* 0x000968000c1e1900 */
[----:B------:R4:W5:Y:S04]  /*04e0*/  @P3 LDG.E R17, [R6.64] ;  /* 0x0000000c06113981 */ /* 0x000968000c1e1900 */
[----:B------:R4:W5:Y:S04]  /*04f0*/  @P4 LDG.E R13, [R4.64] ;  /* 0x0000000c040d4981 */ /* 0x000968000c1e1900 */
[----:B------:R-:W4:Y:S01]  /*0500*/  S2R R28, SR_CTAID.Y ;  /* 0x00000000001c7919 */ /* 0x000f220000002600 */
[----:B------:R-:W-:-:S04]  /*0510*/  IMAD.MOV.U32 R15, RZ, RZ, c[0x0][0x2ac] ;  /* 0x0000ab00ff0f7624 */ /* 0x000fc800078e00ff */
[----:B------:R-:W-:Y:S01]  /*0520*/  IMAD R15, R15, c[0x0][0x1d0], RZ ;  /* 0x000074000f0f7a24 */ /* 0x000fe200078e02ff */
[----:B-1----:R-:W-:Y:S02]  /*0530*/  MOV R2, c[0x0][0x228] ;  /* 0x00008a0000027a02 */ /* 0x002fe40000000f00 */
[----:B----4-:R-:W-:Y:S01]  /*0540*/  SHF.R.S32.HI R29, RZ, 0x1f, R28 ;  /* 0x0000001fff1d7819 */ /* 0x010fe2000001141c */
[----:B---3--:R1:W-:Y:S04]  /*0550*/  STL [R1+0x18], R0 ;  /* 0x0000180001007387 */ /* 0x0083e80000100800 */
[----:B--2---:R1:W-:Y:S01]  /*0560*/  STL [R1+0x3c], R16 ;  /* 0x00003c1001007387 */ /* 0x0043e20000100800 */
[----:B------:R-:W-:Y:S01]  /*0570*/  MOV R10, R0 ;  /* 0x00000000000a7202 */ /* 0x000fe20000000f00 */
[----:B------:R-:W-:Y:S05]  /*0580*/  @P0 BRA `(.L_x_397) ;  /* 0x0000005000000947 */ /* 0x000fea0003800000 */
[----:B------:R-:W-:Y:S05]  /*0590*/  @!P1 BRA `(.L_x_397) ;  /* 0x0000004000009947 */ /* 0x000fea0003800000 */
[----:B-1----:R1:W2:Y:S04]  /*05a0*/  LDG.E R0, [R8.64] ;  /* 0x0000000c08007981 */ /* 0x0022a8000c1e1900 */
[----:B-1----:R-:W2:Y:S02]  /*05b0*/  LDG.E R8, [R8.64+0x4] ;  /* 0x0000040c08087981 */ /* 0x002ea4000c1e1900 */
[----:B--2---:R-:W-:-:S05]  /*05c0*/  IADD3 R10, -R0, R8, RZ ;  /* 0x00000008000a7210 */ /* 0x004fca0007ffe1ff */
[----:B------:R1:W-:Y:S02]  /*05d0*/  STL [R1+0x18], R10 ;  /* 0x0000180a01007387 */ /* 0x0003e40000100800 */
.L_x_397:
[----:B------:R-:W-:-:S04]  /*05e0*/  ISETP.NE.U32.AND P0, PT, RZ, c[0x0][0x368], PT ;  /* 0x0000da00ff007a0c */ /* 0x000fc80003f05070 */
[----:B------:R-:W-:-:S13]  /*05f0*/  ISETP.NE.AND.EX P0, PT, RZ, c[0x0][0x36c], PT, P0 ;  /* 0x0000db00ff007a0c */ /* 0x000fda0003f05300 */
[----:B------:R-:W-:Y:S05]  /*0600*/  @!P0 BRA `(.L_x_398) ;  /* 0x0000003000008947 */ /* 0x000fea0003800000 */
[----:B------:R-:W-:-:S05]  /*0610*/  IMAD.WIDE R6, R22, R14, c[0x0][0x368] ;  /* 0x0000da0016067625 */ /* 0x000fca00078e020e */
[----:B------:R2:W5:Y:S01]  /*0620*/  LDG.E R15, [R6.64] ;  /* 0x0000000c060f7981 */ /* 0x000562000c1e1900 */
[----:B------:R-:W-:Y:S05]  /*0630*/  BRA `(.L_x_399) ;  /* 0x0000004000007947 */ /* 0x000fea0003800000 */
.L_x_398:
[----:B------:R-:W-:Y:S05]  /*0640*/  @!P3 BRA `(.L_x_399) ;  /* 0x000000300000b947 */ /* 0x000fea0003800000 */
[----:B-1----:R1:W2:Y:S04]  /*0650*/  LDG.E R0, [R6.64] ;  /* 0x0000000c06007981 */ /* 0x0022a8000c1e1900 */
[----:B-1----:R-:W2:Y:S02]  /*0660*/  LDG.E R6, [R6.64+0x4] ;  /* 0x0000040c06067981 */ /* 0x002ea4000c1e1900 */
[----:B--2---:R-:W-:Y:S02]  /*0670*/  IADD3 R15, -R0, R6, RZ ;  /* 0x00000006000f7210 */ /* 0x004fe40007ffe1ff */
.L_x_399:
[----:B--2---:R2:W3:Y:S04]  /*0680*/  @P4 LDG.E R6, [R4.64] ;  /* 0x0000000c04064981 */ /* 0x0044e8000c1e1900 */
[----:B------:R2:W3:Y:S01]  /*0690*/  @P4 LDG.E R3, [R4.64+0x4] ;  /* 0x0000040c04034981 */ /* 0x0004e2000c1e1900 */
[----:B-1----:R-:W-:Y:S01]  /*06a0*/  IMAD.MOV.U32 R0, RZ, RZ, c[0x0][0x2c4] ;  /* 0x0000b100ff007624 */ /* 0x002fe200078e00ff */
[----:B------:R-:W-:Y:S01]  /*06b0*/  ISETP.NE.U32.AND P0, PT, RZ, c[0x0][0x378], PT ;  /* 0x0000de00ff007a0c */ /* 0x000fe20003f05070 */
[----:B-----5:R-:W-:-:S03]  /*06c0*/  IMAD.MOV.U32 R157, RZ, RZ, R15 ;  /* 0x000000ffff9d7224 */ /* 0x020fc600078e000f */
[----:B------:R-:W-:Y:S01]  /*06d0*/  ISETP.NE.AND P2, PT, R0, 0x1, PT ;  /* 0x000000010000780c */ /* 0x000fe20003f45270 */
[----:B------:R-:W-:Y:S01]  /*06e0*/  IMAD.MOV.U32 R196, RZ, RZ, R12 ;  /* 0x000000ffffc47224 */ /* 0x000fe200078e000c */
[----:B------:R-:W-:Y:S01]  /*06f0*/  ISETP.NE.AND.EX P0, PT, RZ, c[0x0][0x37c], PT, P0 ;  /* 0x0000df00ff007a0c */ /* 0x000fe20003f05300 */
[----:B------:R-:W-:Y:S01]  /*0700*/  IMAD.MOV.U32 R7, RZ, RZ, c[0x0][0x32c] ;  /* 0x0000cb00ff077624 */ /* 0x000fe200078e00ff */
[----:B------:R-:W-:-:S04]  /*0710*/  LOP3.LUT R153, R153, 0xffffefff, RZ, 0xc0, !PT ;  /* 0xffffefff99997812 */ /* 0x000fc800078ec0ff */
[----:B------:R-:W-:-:S05]  /*0720*/  ISETP.GE.AND P1, PT, R7, 0x1, PT ;  /* 0x000000010700780c */ /* 0x000fca0003f26270 */
[----:B------:R-:W-:Y:S02]  /*0730*/  @P2 IADD3 R0, R196, 0x7f, RZ ;  /* 0x0000007fc4002810 */ /* 0x000fe40007ffe0ff */
[----:B------:R-:W-:Y:S01]  /*0740*/  @P2 LOP3.LUT R153, R153, 0x1000, RZ, 0xfc, !PT ;  /* 0x0000100099992812 */ /* 0x000fe200078efcff */
[----:B--2---:R-:W-:-:S03]  /*0750*/  @P0 IMAD.WIDE R4, R22, R14, c[0x0][0x378] ;  /* 0x0000de0016040625 */ /* 0x004fc600078e020e */
[----:B------:R-:W-:Y:S02]  /*0760*/  LOP3.LUT R153, R153, 0xfffffbff, RZ, 0xc0, !PT ;  /* 0xfffffbff99997812 */ /* 0x000fe400078ec0ff */
[----:B------:R1:W5:Y:S02]  /*0770*/  @P0 LDG.E R157, [R4.64] ;  /* 0x0000000c049d0981 */ /* 0x000364000c1e1900 */
[----:B------:R-:W-:Y:S01]  /*0780*/  @P1 LOP3.LUT R153, R153, 0x400, RZ, 0xfc, !PT ;  /* 0x0000040099991812 */ /* 0x000fe200078efcff */
[----:B---3--:R-:W-:Y:S02]  /*0790*/  @P4 IMAD.IADD R2, R3, 0x1, -R6 ;  /* 0x0000000103024824 */ /* 0x008fe400078e0a06 */
[----:B------:R-:W-:Y:S02]  /*07a0*/  IMAD.IADD R6, R15, 0x1, -R16 ;  /* 0x000000010f067824 */ /* 0x000fe400078e0a10 */
[----:B------:R-:W-:Y:S01]  /*07b0*/  @P2 IMAD.HI.U32 R3, R0, c[0x0][0x2c8], RZ ;  /* 0x0000b20000032a27 */ /* 0x000fe200078e00ff */
[----:B------:R-:W-:-:S03]  /*07c0*/  IADD3 R0, R12, 0x7f, RZ ;  /* 0x0000007f0c007810 */ /* 0x000fc60007ffe0ff */
[----:B------:R-:W-:Y:S01]  /*07d0*/  IMAD.IADD R8, R6, 0x1, R2 ;  /* 0x0000000106087824 */ /* 0x000fe200078e0202 */
[----:B------:R-:W-:-:S04]  /*07e0*/  @P2 SHF.R.U32.HI R0, RZ, c[0x0][0x2cc], R3 ;  /* 0x0000b300ff002a19 */ /* 0x000fc80000011603 */
[----:B------:R2:W-:Y:S01]  /*07f0*/  STL [R1+0x14], R8 ;  /* 0x0000140801007387 */ /* 0x0005e20000100800 */
[----:B------:R-:W-:-:S05]  /*0800*/  IADD3 R154, R8, 0x1, -R10 ;  /* 0x00000001089a7810 */ /* 0x000fca0007ffe80a */
[----:B------:R-:W-:-:S05]  /*0810*/  IMAD.IADD R0, R154, 0x1, R0 ;  /* 0x000000019a007824 */ /* 0x000fca00078e0200 */
[----:B-1----:R-:W-:Y:S01]  /*0820*/  IADD3 R5, R0, c[0x0][0x328], RZ ;  /* 0x0000ca0000057a10 */ /* 0x002fe20007ffe0ff */
        /* <DEDUP_REMOVED lines=10> */
.L_x_401:
[----:B------:R-:W-:-:S13]  /*08d0*/  ISETP.NE.AND P0, PT, R7, 0x1, PT ;  /* 0x000000010700780c */ /* 0x000fda0003f05270 */
[----:B------:R-:W-:-:S05]  /*08e0*/  @P0 IMAD.HI.U32 R0, R3, c[0x0][0x330], RZ ;  /* 0x0000cc0003000a27 */ /* 0x000fca00078e00ff */
[----:B------:R-:W-:-:S05]  /*08f0*/  @P0 SHF.R.U32.HI R3, RZ, c[0x0][0x334], R0 ;  /* 0x0000cd00ff030a19 */ /* 0x000fca0000011600 */
.L_x_402:
[----:B------:R-:W-:-:S05]  /*0900*/  IMAD R3, R3, R7, c[0x0][0x32c] ;  /* 0x0000cb0003037624 */ /* 0x000fca00078e0207 */
[----:B------:R-:W-:Y:S02]  /*0910*/  IMNMX R5, R5, R3, PT ;  /* 0x0000000305057217 */ /* 0x000fe40003800200 */
.L_x_400:
[----:B------:R-:W-:Y:S01]  /*0920*/  IADD3 R3, R8, 0x2f, RZ ;  /* 0x0000002f08037810 */ /* 0x000fe20007ffe0ff */
[----:B------:R-:W-:-:S04]  /*0930*/  @P2 IMAD.HI.U32 R4, R196, c[0x0][0x2c8], RZ ;  /* 0x0000b200c4042a27 */ /* 0x000fc800078e00ff */
[----:B------:R-:W-:Y:S01]  /*0940*/  IMAD.MOV.U32 R0, RZ, RZ, R196 ;  /* 0x000000ffff007224 */ /* 0x000fe200078e00c4 */
[----:B------:R-:W-:Y:S01]  /*0950*/  @P2 SHF.R.U32.HI R0, RZ, c[0x0][0x2cc], R4 ;  /* 0x0000b300ff002a19 */ /* 0x000fe20000011604 */
[----:B------:R-:W-:-:S04]  /*0960*/  IMAD.HI R3, R3, 0x2aaaaaab, RZ ;  /* 0x2aaaaaab03037827 */ /* 0x000fc800078e02ff */
[----:B------:R-:W-:Y:S01]  /*0970*/  IMAD.IADD R248, R8, 0x1, -R10 ;  /* 0x0000000108f87824 */ /* 0x000fe200078e0a0a */
[----:B------:R-:W-:-:S03]  /*0980*/  SHF.R.U32.HI R4, RZ, 0x1f, R3 ;  /* 0x0000001fff047819 */ /* 0x000fc60000011603 */
[----:B------:R-:W-:Y:S01]  /*0990*/  IMAD.IADD R0, R248, 0x1, R0 ;  /* 0x00000001f8007824 */ /* 0x000fe200078e0200 */
[----:B------:R-:W-:-:S04]  /*09a0*/  LEA.HI.SX32 R155, R3, R4, 0x1d ;  /* 0x00000004039b7211 */ /* 0x000fc800078feaff */
[----:B------:R-:W-:Y:S01]  /*09b0*/  IADD3 R4, R0, -c[0x0][0x324], RZ ;  /* 0x8000c90000047a10 */ /* 0x000fe20007ffe0ff */
        /* <DEDUP_REMOVED lines=9> */
.L_x_404:
[----:B------:R-:W-:-:S13]  /*0a50*/  ISETP.NE.AND P0, PT, R7, 0x1, PT ;  /* 0x000000010700780c */ /* 0x000fda0003f05270 */
[----:B------:R-:W-:-:S05]  /*0a60*/  @P0 IMAD.HI.U32 R3, R0, c[0x0][0x330], RZ ;  /* 0x0000cc0000030a27 */ /* 0x000fca00078e00ff */
[----:B------:R-:W-:-:S05]  /*0a70*/  @P0 SHF.R.U32.HI R0, RZ, c[0x0][0x334], R3 ;  /* 0x0000cd00ff000a19 */ /* 0x000fca0000011603 */
.L_x_405:
[----:B------:R-:W-:-:S05]  /*0a80*/  IMAD R0, R0, c[0x0][0x32c], RZ ;  /* 0x0000cb0000007a24 */ /* 0x000fca00078e02ff */
[----:B------:R-:W-:-:S04]  /*0a90*/  IMNMX R4, R4, R0, !PT ;  /* 0x0000000004047217 */ /* 0x000fc80007800200 */
.L_x_403:
[----:B------:R-:W-:Y:S01]  /*0aa0*/  IADD3 R3, R5, 0x2f, RZ ;  /* 0x0000002f05037810 */ /* 0x000fe20007ffe0ff */
[----:B------:R-:W-:-:S04]  /*0ab0*/  IMAD.HI R0, R4, 0x2aaaaaab, RZ ;  /* 0x2aaaaaab04007827 */ /* 0x000fc800078e02ff */
[----:B------:R-:W-:Y:S01]  /*0ac0*/  IMAD.HI R4, R3, 0x2aaaaaab, RZ ;  /* 0x2aaaaaab03047827 */ /* 0x000fe200078e02ff */
[----:B------:R-:W-:-:S04]  /*0ad0*/  SHF.R.U32.HI R3, RZ, 0x1f, R0 ;  /* 0x0000001fff037819 */ /* 0x000fc80000011600 */
[----:B------:R-:W-:Y:S02]  /*0ae0*/  SHF.R.U32.HI R5, RZ, 0x1f, R4 ;  /* 0x0000001fff057819 */ /* 0x000fe40000011604 */
[----:B------:R-:W-:Y:S02]  /*0af0*/  LEA.HI.SX32 R0, R0, R3, 0x1d ;  /* 0x0000000300007211 */ /* 0x000fe400078feaff */
[----:B------:R-:W-:Y:S02]  /*0b00*/  LEA.HI.SX32 R4, R4, R5, 0x1d ;  /* 0x0000000504047211 */ /* 0x000fe400078feaff */
[----:B------:R-:W-:Y:S02]  /*0b10*/  IMNMX R3, RZ, R0, !PT ;  /* 0x00000000ff037217 */ /* 0x000fe40007800200 */
[----:B------:R-:W-:-:S03]  /*0b20*/  IMNMX R0, R4, R155, PT ;  /* 0x0000009b04007217 */ /* 0x000fc60003800200 */
[--C-:B------:R-:W-:Y:S02]  /*0b30*/  IMAD R3, R3, 0x30, -R6.reuse ;  /* 0x0000003003037824 */ /* 0x100fe400078e0a06 */
[----:B------:R-:W-:-:S03]  /*0b40*/  IMAD R0, R0, 0x30, -R6 ;  /* 0x0000003000007824 */ /* 0x000fc600078e0a06 */
[----:B------:R-:W-:Y:S02]  /*0b50*/  IMNMX R3, RZ, R3, !PT ;  /* 0x00000003ff037217 */ /* 0x000fe40007800200 */
[----:B------:R-:W-:-:S03]  /*0b60*/  IMNMX R0, R0, R2, PT ;  /* 0x0000000200007217 */ /* 0x000fc60003800200 */
[----:B------:R-:W-:Y:S01]  /*0b70*/  IMAD.WIDE.U32 R4, R3, -0x55555555, RZ ;  /* 0xaaaaaaab03047825 */ /* 0x000fe200078e00ff */
[----:B------:R-:W-:-:S04]  /*0b80*/  ISETP.GT.AND P0, PT, R0, R3, PT ;  /* 0x000000030000720c */ /* 0x000fc80003f04270 */
[----:B------:R-:W-:-:S05]  /*0b90*/  SHF.R.U32.HI R149, RZ, 0x5, R5 ;  /* 0x00000005ff957819 */ /* 0x000fca0000011605 */
[----:B------:R-:W-:-:S04]  /*0ba0*/  IMAD.MOV.U32 R6, RZ, RZ, R149 ;  /* 0x000000ffff067224 */ /* 0x000fc800078e0095 */
[----:B------:R-:W-:-:S05]  /*0bb0*/  @P0 IADD3 R0, R0, 0x2f, RZ ;  /* 0x0000002f00000810 */ /* 0x000fca0007ffe0ff */
[----:B------:R-:W-:-:S05]  /*0bc0*/  @P0 IMAD.HI R0, R0, 0x2aaaaaab, RZ ;  /* 0x2aaaaaab00000827 */ /* 0x000fca00078e02ff */
[----:B------:R-:W-:-:S04]  /*0bd0*/  @P0 SHF.R.U32.HI R3, RZ, 0x1f, R0 ;  /* 0x0000001fff030819 */ /* 0x000fc80000011600 */
[----:B------:R-:W-:-:S04]  /*0be0*/  @P0 LEA.HI.SX32 R6, R0, R3, 0x1d ;  /* 0x0000000300060211 */ /* 0x000fc800078feaff */
[----:B------:R-:W-:-:S13]  /*0bf0*/  ISETP.GT.AND P0, PT, R6, R149, PT ;  /* 0x000000950600720c */ /* 0x000fda0003f04270 */
[----:B------:R-:W-:Y:S05]  /*0c00*/  @!P0 BRA `(.L_x_406) ;  /* 0x0000572000008947 */ /* 0x000fea0003800000 */
[----:B------:R-:W-:Y:S02]  /*0c10*/  ISETP.NE.U32.AND P0, PT, RZ, c[0x0][0x340], PT ;  /* 0x0000d000ff007a0c */ /* 0x000fe40003f05070 */
[----:B------:R-:W-:Y:S02]  /*0c20*/  SHF.R.S32.HI R20, RZ, 0x1f, R21 ;  /* 0x0000001fff147819 */ /* 0x000fe40000011415 */
[----:B------:R-:W-:Y:S01]  /*0c30*/  SHF.R.S32.HI R3, RZ, 0x1f, R13 ;  /* 0x0000001fff037819 */ /* 0x000fe2000001140d */
[----:B------:R-:W-:Y:S01]  /*0c40*/  UMOV UR6, 0x30 ;  /* 0x0000003000067882 */ /* 0x000fe20000000000 */
[----:B------:R-:W-:Y:S01]  /*0c50*/  ISETP.NE.AND.EX P2, PT, RZ, c[0x0][0x344], PT, P0 ;  /* 0x0000d100ff007a0c */ /* 0x000fe20003f45300 */
[----:B------:R-:W-:-:S12]  /*0c60*/  ULDC.64 UR4, c[0x0][0x238] ;  /* 0x00008e0000047ab9 */ /* 0x000fd80000000a00 */
[----:B------:R-:W-:-:S05]  /*0c70*/  @P2 IMAD.WIDE R4, R22, R14, c[0x0][0x340] ;  /* 0x0000d00016042625 */ /* 0x000fca00078e020e */
[----:B------:R1:W3:Y:S01]  /*0c80*/  @P2 LDG.E R18, [R4.64] ;  /* 0x0000000c04122981 */ /* 0x0002e2000c1e1900 */
[----:B------:R-:W-:Y:S01]  /*0c90*/  LEA.HI R16, R20, R21, RZ, 0x2 ;  /* 0x0000001514107211 */ /* 0x000fe200078f10ff */
[----:B------:R-:W-:Y:S01]  /*0ca0*/  UIMAD.WIDE.U32 UR10, UR6, UR4, URZ ;  /* 0x00000004060a72a5 */ /* 0x000fe2000f8e003f */
[----:B------:R-:W-:Y:S01]  /*0cb0*/  IADD3 R45, R6, -0x1, RZ ;  /* 0xffffffff062d7810 */ /* 0x000fe20007ffe0ff */
[----:B------:R-:W-:Y:S01]  /*0cc0*/  UIMAD UR7, UR6, UR5, URZ ;  /* 0x00000005060772a4 */ /* 0x000fe2000f8e023f */
[----:B------:R-:W-:Y:S01]  /*0cd0*/  LOP3.LUT R0, R16, 0x1ffffffc, RZ, 0xc0, !PT ;  /* 0x1ffffffc10007812 */ /* 0x000fe200078ec0ff */
[----:B------:R-:W-:Y:S01]  /*0ce0*/  USHF.L.U32 UR8, UR4, 0x5, URZ ;  /* 0x0000000504087899 */ /* 0x000fe2000800063f */
[----:B------:R-:W-:Y:S01]  /*0cf0*/  SHF.R.S32.HI R120, RZ, 0x2, R16 ;  /* 0x00000002ff787819 */ /* 0x000fe20000011410 */
[----:B------:R-:W-:Y:S01]  /*0d00*/  UIADD3 UR7, UR11, UR7, URZ ;  /* 0x000000070b077290 */ /* 0x000fe2000fffe03f */
[----:B------:R-:W-:Y:S01]  /*0d10*/  SHF.R.S32.HI R6, RZ, 0x1f, R45 ;  /* 0x0000001fff067819 */ /* 0x000fe2000001142d */
[----:B------:R-:W-:Y:S01]  /*0d20*/  IMAD.IADD R0, R21, 0x1, -R0 ;  /* 0x0000000115007824 */ /* 0x000fe200078e0a00 */
[----:B------:R-:W-:Y:S01]  /*0d30*/  IADD3 R118, P0, R120, R13, RZ ;  /* 0x0000000d78767210 */ /* 0x000fe20007f1e0ff */
[----:B------:R-:W-:Y:S01]  /*0d40*/  UMOV UR9, 0x5 ;  /* 0x0000000500097882 */ /* 0x000fe20000000000 */
[----:B------:R-:W-:Y:S01]  /*0d50*/  SHF.R.S32.HI R12, RZ, 0x1f, R22 ;  /* 0x0000001fff0c7819 */ /* 0x000fe20000011416 */
[----:B--2---:R-:W-:Y:S01]  /*0d60*/  IMAD.SHL.U32 R8, R0, 0x8, RZ ;  /* 0x0000000800087824 */ /* 0x004fe200078e00ff */
[----:B------:R-:W-:Y:S01]  /*0d70*/  LEA.HI.X.SX32 R119, R120, R3, 0x1, P0 ;  /* 0x0000000378777211 */ /* 0x000fe200000f0eff */
[----:B------:R-:W-:Y:S01]  /*0d80*/  IMAD R3, R29, c[0x0][0x240], RZ ;  /* 0x000090001d037a24 */ /* 0x000fe200078e02ff */
[-C--:B------:R-:W-:Y:S01]  /*0d90*/  LEA.HI R7, R20, R21.reuse, RZ, 0x3 ;  /* 0x0000001514077211 */ /* 0x080fe200078f18ff */
[----:B------:R-:W-:Y:S01]  /*0da0*/  USHF.L.U64.HI UR9, UR4, UR9, UR5 ;  /* 0x0000000904097299 */ /* 0x000fe20008010205 */
[----:B------:R-:W-:Y:S01]  /*0db0*/  SHF.R.S32.HI R9, RZ, 0x1f, R8 ;  /* 0x0000001fff097819 */ /* 0x000fe20000011408 */
[----:B------:R-:W-:Y:S01]  /*0dc0*/  IMAD R0, R119, c[0x0][0x238], RZ ;  /* 0x00008e0077007a24 */ /* 0x000fe200078e02ff */
[----:B------:R-:W-:Y:S01]  /*0dd0*/  SEL R26, R12, RZ, !P4 ;  /* 0x000000ff0c1a7207 */ /* 0x000fe20006000000 */
[----:B------:R-:W-:Y:S01]  /*0de0*/  IMAD R3, R28, c[0x0][0x244], R3 ;  /* 0x000091001c037a24 */ /* 0x000fe200078e0203 */
[----:B------:R-:W-:Y:S01]  /*0df0*/  SHF.R.S32.HI R7, RZ, 0x3, R7 ;  /* 0x00000003ff077819 */ /* 0x000fe20000011407 */
[----:B------:R-:W-:Y:S01]  /*0e00*/  IMAD R0, R118, c[0x0][0x23c], R0 ;  /* 0x00008f0076007a24 */ /* 0x000fe200078e0200 */
[----:B------:R-:W-:Y:S01]  /*0e10*/  SEL R114, R22, RZ, !P4 ;  /* 0x000000ff16727207 */ /* 0x000fe20006000000 */
[----:B-1----:R-:W-:Y:S01]  /*0e20*/  IMAD.WIDE.U32 R4, R118, c[0x0][0x238], R8 ;  /* 0x00008e0076047a25 */ /* 0x002fe200078e0008 */
[----:B------:R-:W-:Y:S01]  /*0e30*/  LEA.HI R13, R16, R120, RZ, 0x1 ;  /* 0x00000078100d7211 */ /* 0x000fe200078f08ff */
[----:B------:R-:W-:Y:S01]  /*0e40*/  ULDC.64 UR4, c[0x0][0x280] ;  /* 0x0000a00000047ab9 */ /* 0x000fe20000000a00 */
[----:B------:R-:W-:Y:S01]  /*0e50*/  ISETP.GE.AND P6, PT, R8, c[0x0][0x1d4], PT ;  /* 0x0000750008007a0c */ /* 0x000fe20003fc6270 */
[----:B------:R-:W-:Y:S01]  /*0e60*/  IMAD.IADD R5, R5, 0x1, R0 ;  /* 0x0000000105057824 */ /* 0x000fe200078e0200 */
[----:B------:R-:W-:Y:S01]  /*0e70*/  UIMAD.WIDE.U32 UR16, UR6, UR4, URZ ;  /* 0x00000004061072a5 */ /* 0x000fe2000f8e003f */
[C---:B------:R-:W-:Y:S01]  /*0e80*/  IMAD R0, R45.reuse, UR7, RZ ;  /* 0x000000072d007c24 */ /* 0x040fe2000f8e02ff */
[----:B------:R-:W-:Y:S01]  /*0e90*/  UIMAD UR14, UR6, UR5, URZ ;  /* 0x00000005060e72a4 */ /* 0x000fe2000f8e023f */
[----:B------:R-:W-:Y:S01]  /*0ea0*/  IMAD.WIDE.U32 R4, R28, c[0x0][0x240], R4 ;  /* 0x000090001c047a25 */ /* 0x000fe200078e0004 */
[----:B------:R-:W-:Y:S01]  /*0eb0*/  P2R R99, PR, RZ, 0x40 ;  /* 0x00000040ff637803 */ /* 0x000fe20000000000 */
[----:B------:R-:W-:Y:S01]  /*0ec0*/  ULDC.64 UR4, c[0x0][0x290] ;  /* 0x0000a40000047ab9 */ /* 0x000fe20000000a00 */
[----:B------:R-:W-:Y:S01]  /*0ed0*/  IADD3 R112, -R120, 0x30, RZ ;  /* 0x0000003078707810 */ /* 0x000fe20007ffe1ff */
[----:B------:R-:W-:Y:S01]  /*0ee0*/  IMAD R14, R6, UR10, R0 ;  /* 0x0000000a060e7c24 */ /* 0x000fe2000f8e0200 */
[----:B------:R-:W-:Y:S01]  /*0ef0*/  LEA.HI R6, R20, R21, RZ, 0x5 ;  /* 0x0000001514067211 */ /* 0x000fe200078f28ff */
[----:B------:R-:W-:Y:S01]  /*0f00*/  IMAD R0, R45, -0x30, R2 ;  /* 0xffffffd02d007824 */ /* 0x000fe200078e0202 */
[----:B------:R-:W-:Y:S01]  /*0f10*/  UIMAD.WIDE.U32 UR18, UR6, UR4, URZ ;  /* 0x00000004061272a5 */ /* 0x000fe2000f8e003f */
[----:B------:R-:W-:Y:S01]  /*0f20*/  IMAD.IADD R5, R5, 0x1, R3 ;  /* 0x0000000105057824 */ /* 0x000fe200078e0203 */
[----:B------:R-:W-:Y:S01]  /*0f30*/  UIMAD UR5, UR6, UR5, URZ ;  /* 0x00000005060572a4 */ /* 0x000fe2000f8e023f */
[----:B------:R-:W-:Y:S01]  /*0f40*/  IMAD.SHL.U32 R6, R6, 0x8, RZ ;  /* 0x0000000806067824 */ /* 0x000fe200078e00ff */
[----:B------:R-:W-:Y:S01]  /*0f50*/  IMNMX R3, R0, 0x30, PT ;  /* 0x0000003000037817 */ /* 0x000fe20003800200 */
[----:B------:R-:W-:Y:S01]  /*0f60*/  IMAD R0, R26, c[0x0][0x248], RZ ;  /* 0x000092001a007a24 */ /* 0x000fe200078e02ff */
[----:B------:R-:W-:Y:S01]  /*0f70*/  UIADD3 UR14, UR17, UR14, URZ ;  /* 0x0000000e110e7290 */ /* 0x000fe2000fffe03f */
[----:B------:R-:W-:Y:S01]  /*0f80*/  IMAD.WIDE.U32 R126, R114, c[0x0][0x248], R4 ;  /* 0x00009200727e7a25 */ /* 0x000fe200078e0004 */
[----:B------:R-:W-:Y:S01]  /*0f90*/  LOP3.LUT R11, R6, 0xffffff00, RZ, 0xc0, !PT ;  /* 0xffffff00060b7812 */ /* 0x000fe200078ec0ff */
[----:B------:R-:W-:-:S02]  /*0fa0*/  UIADD3 UR5, UR19, UR5, URZ ;  /* 0x0000000513057290 */ /* 0x000fc4000fffe03f */
[----:B------:R-:W-:Y:S01]  /*0fb0*/  IMAD.IADD R10, R3, 0x1, -R120 ;  /* 0x00000001030a7824 */ /* 0x000fe200078e0a78 */
[----:B------:R-:W-:Y:S01]  /*0fc0*/  LOP3.LUT R3, R13, 0x7fffffe, RZ, 0xc0, !PT ;  /* 0x07fffffe0d037812 */ /* 0x000fe200078ec0ff */
[----:B------:R-:W-:Y:S01]  /*0fd0*/  IMAD.SHL.U32 R6, R7, 0x40, RZ ;  /* 0x0000004007067824 */ /* 0x000fe200078e00ff */
[----:B------:R-:W-:Y:S01]  /*0fe0*/  ULDC.U8 UR4, c[0x0][0x298] ;  /* 0x0000a60000047ab9 */ /* 0x000fe20000000000 */
[----:B------:R-:W-:Y:S01]  /*0ff0*/  IMAD R7, R114, c[0x0][0x24c], R0 ;  /* 0x0000930072077a24 */ /* 0x000fe200078e0200 */
[----:B------:R-:W-:Y:S01]  /*1000*/  ISETP.GE.AND P1, PT, R10, 0x1, PT ;  /* 0x000000010a00780c */ /* 0x000fe20003f26270 */
[----:B------:R-:W-:Y:S01]  /*1010*/  IMAD.IADD R4, R120, 0x1, -R3 ;  /* 0x0000000178047824 */ /* 0x000fe200078e0a03 */
[----:B------:R-:W-:Y:S01]  /*1020*/  LOP3.LUT R0, R6, 0xc0, RZ, 0xc0, !PT ;  /* 0x000000c006007812 */ /* 0x000fe200078ec0ff */
[----:B------:R-:W-:Y:S02]  /*1030*/  IMAD.IADD R123, R127, 0x1, R7 ;  /* 0x000000017f7b7824 */ /* 0x000fe400078e0207 */
[----:B------:R-:W-:Y:S01]  /*1040*/  IMAD.MOV.U32 R122, RZ, RZ, R126 ;  /* 0x000000ffff7a7224 */ /* 0x000fe200078e007e */
[----:B------:R-:W-:Y:S01]  /*1050*/  LOP3.LUT R5, R0, 0x18, R8, 0xf8, !PT ;  /* 0x0000001800057812 */ /* 0x000fe200078ef808 */
[----:B------:R-:W-:Y:S01]  /*1060*/  IMAD R11, R4, 0x20, R11 ;  /* 0x00000020040b7824 */ /* 0x000fe200078e020b */
[----:B------:R-:W-:Y:S01]  /*1070*/  SHF.R.U32.HI R3, RZ, 0x3, R0 ;  /* 0x00000003ff037819 */ /* 0x000fe20000011600 */
[----:B------:R-:W-:Y:S01]  /*1080*/  IMAD.WIDE.U32 R6, R45, UR10, R122 ;  /* 0x0000000a2d067c25 */ /* 0x000fe2000f8e007a */
[----:B------:R-:W-:-:S02]  /*1090*/  IADD3 R0, R8, 0x20, RZ ;  /* 0x0000002008007810 */ /* 0x000fc40007ffe0ff */
[----:B------:R-:W-:Y:S01]  /*10a0*/  LOP3.LUT R5, R5, R3, RZ, 0x3c, !PT ;  /* 0x0000000305057212 */ /* 0x000fe200078e3cff */
[----:B------:R-:W-:Y:S01]  /*10b0*/  IMAD.IADD R3, R7, 0x1, R14 ;  /* 0x0000000107037824 */ /* 0x000fe200078e020e */
[----:B------:R-:W-:Y:S01]  /*10c0*/  ISETP.GE.AND P5, PT, R0, c[0x0][0x1d4], PT ;  /* 0x0000750000007a0c */ /* 0x000fe20003fa6270 */
[----:B------:R-:W-:Y:S01]  /*10d0*/  IMAD.IADD R152, R17, 0x1, R15 ;  /* 0x0000000111987824 */ /* 0x000fe200078e020f */
[----:B------:R-:W-:Y:S01]  /*10e0*/  IADD3 R0, R8, 0x40, RZ ;  /* 0x0000004008007810 */ /* 0x000fe20007ffe0ff */
[----:B------:R-:W-:Y:S01]  /*10f0*/  IMAD.WIDE.U32 R160, R28, c[0x0][0x210], RZ ;  /* 0x000084001ca07a25 */ /* 0x000fe200078e00ff */
[----:B------:R-:W-:Y:S02]  /*1100*/  @P1 LEA R4, P0, R6, c[0x0][0x220], 0x1 ;  /* 0x0000880006041a11 */ /* 0x000fe400078008ff */
[----:B------:R-:W-:Y:S01]  /*1110*/  ISETP.GE.AND P3, PT, R0, c[0x0][0x1d4], PT ;  /* 0x0000750000007a0c */ /* 0x000fe20003f66270 */
[----:B------:R-:W-:Y:S01]  /*1120*/  IMAD.IADD R0, R11, 0x1, R5 ;  /* 0x000000010b007824 */ /* 0x000fe200078e0205 */
[----:B------:R-:W-:Y:S01]  /*1130*/  @P1 LEA.HI.X R5, R6, c[0x0][0x224], R3, 0x1, P0 ;  /* 0x0000890006051a11 */ /* 0x000fe200000f0c03 */
[----:B------:R-:W-:Y:S01]  /*1140*/  IMAD.WIDE.U32 R162, R28, c[0x0][0x1e8], RZ ;  /* 0x00007a001ca27a25 */ /* 0x000fe200078e00ff */
[----:B------:R-:W-:-:S02]  /*1150*/  ISETP.GT.AND P0, PT, R10, 0x20, PT ;  /* 0x000000200a00780c */ /* 0x000fc40003f04270 */
[-C--:B------:R-:W-:Y:S01]  /*1160*/  LEA.HI R10, R21, R21.reuse, RZ, 0x1 ;  /* 0x00000015150a7211 */ /* 0x080fe200078f08ff */
[----:B------:R-:W-:Y:S01]  /*1170*/  IMAD.SHL.U32 R88, R0, 0x2, RZ ;  /* 0x0000000200587824 */ /* 0x000fe200078e00ff */
[----:B------:R-:W-:Y:S01]  /*1180*/  SHF.R.S32.HI R11, RZ, 0x1f, R16 ;  /* 0x0000001fff0b7819 */ /* 0x000fe20000011410 */
[----:B------:R-:W-:Y:S01]  /*1190*/  IMAD.MOV.U32 R158, RZ, RZ, c[0x0][0x2b8] ;  /* 0x0000ae00ff9e7624 */ /* 0x000fe200078e00ff */
[----:B------:R-:W-:Y:S01]  /*11a0*/  SHF.R.S32.HI R39, RZ, 0x1, R10 ;  /* 0x00000001ff277819 */ /* 0x000fe2000001140a */
[----:B------:R-:W-:Y:S01]  /*11b0*/  IMAD.MOV.U32 R156, RZ, RZ, c[0x0][0x27c] ;  /* 0x00009f00ff9c7624 */ /* 0x000fe200078e00ff */
[----:B------:R-:W-:Y:S01]  /*11c0*/  @!PT LDS RZ, [RZ] ;  /* 0x00000000fffff984 */ /* 0x000fe20000000800 */
[----:B------:R-:W-:Y:S01]  /*11d0*/  @!PT LDS RZ, [RZ] ;  /* 0x00000000fffff984 */ /* 0x000fe20000000800 */
[----:B------:R-:W-:Y:S01]  /*11e0*/  @!PT LDS RZ, [RZ] ;  /* 0x00000000fffff984 */ /* 0x000fe20000000800 */
[----:B------:R1:W-:Y:S01]  /*11f0*/  @P1 LDGSTS.E.BYPASS.LTC128B.128 [R88+0x3c80], [R4.64], !P6 ;  /* 0x03c8000004581fae */ /* 0x0003e2000f101d4c */
[----:B------:R-:W-:Y:S01]  /*1200*/  LEA.HI R7, R20, R21, RZ, 0x4 ;  /* 0x0000001514077211 */ /* 0x000fe200078f20ff */
[----:B------:R-:W-:Y:S01]  /*1210*/  IMAD.MOV.U32 R77, RZ, RZ, c[0x0][0x27c] ;  /* 0x00009f00ff4d7624 */ /* 0x000fe200078e00ff */
[C---:B------:R-:W-:Y:S01]  /*1220*/  LEA.HI R0, R10.reuse, R39, RZ, 0x1 ;  /* 0x000000270a007211 */ /* 0x040fe200078f08ff */
[----:B------:R1:W-:Y:S01]  /*1230*/  @P1 LDGSTS.E.BYPASS.LTC128B.128 [R88+0x4880], [R4.64+0x40], !P5 ;  /* 0x0488004004581fae */ /* 0x0003e2000e901d4c */
[----:B------:R-:W-:Y:S01]  /*1240*/  LOP3.LUT R10, R10, 0xfffffffe, RZ, 0xc0, !PT ;  /* 0xfffffffe0a0a7812 */ /* 0x000fe200078ec0ff */
[----:B------:R-:W-:Y:S01]  /*1250*/  IMAD.SHL.U32 R7, R7, 0x10, RZ ;  /* 0x0000001007077824 */ /* 0x000fe200078e00ff */
[----:B------:R-:W-:Y:S01]  /*1260*/  LOP3.LUT R0, R0, 0x7fffffe, RZ, 0xc0, !PT ;  /* 0x07fffffe00007812 */ /* 0x000fe200078ec0ff */
[----:B------:R1:W-:Y:S01]  /*1270*/  @P1 LDGSTS.E.BYPASS.LTC128B.128 [R88+0x5480], [R4.64+0x80], !P3 ;  /* 0x0548008004581fae */ /* 0x0003e2000d901d4c */
[----:B------:R-:W-:Y:S01]  /*1280*/  @P0 IADD3 R6, P1, R6, UR8, RZ ;  /* 0x0000000806060c10 */ /* 0x000fe2000ff3e0ff */
[----:B------:R-:W-:Y:S01]  /*1290*/  IMAD.SHL.U32 R77, R77, 0x2, RZ ;  /* 0x000000024d4d7824 */ /* 0x000fe200078e00ff */
[----:B------:R-:W-:Y:S01]  /*12a0*/  LOP3.LUT R7, R7, 0xffffff00, RZ, 0xc0, !PT ;  /* 0xffffff0007077812 */ /* 0x000fe200078ec0ff */
[----:B------:R-:W-:Y:S01]  /*12b0*/  IMAD.IADD R0, R39, 0x1, -R0 ;  /* 0x0000000127007824 */ /* 0x000fe200078e0a00 */
[----:B------:R-:W-:-:S02]  /*12c0*/  SHF.R.S32.HI R20, RZ, 0x1f, R39 ;  /* 0x0000001fff147819 */ /* 0x000fc40000011427 */
[----:B------:R-:W-:Y:S01]  /*12d0*/  P2R R116, PR, RZ, 0x8 ;  /* 0x00000008ff747803 */ /* 0x000fe20000000000 */
[----:B------:R-:W-:Y:S01]  /*12e0*/  IMAD R7, R0, 0x20, R7 ;  /* 0x0000002000077824 */ /* 0x000fe200078e0207 */
[----:B------:R-:W-:Y:S01]  /*12f0*/  P2R R117, PR, RZ, 0x20 ;  /* 0x00000020ff757803 */ /* 0x000fe20000000000 */
[----:B------:R-:W-:Y:S01]  /*1300*/  IMAD R0, R20, c[0x0][0x280], RZ ;  /* 0x0000a00014007a24 */ /* 0x000fe200078e02ff */
[----:B------:R-:W-:Y:S01]  /*1310*/  ISETP.NE.AND P4, PT, R158, 0x1, PT ;  /* 0x000000019e00780c */ /* 0x000fe20003f85270 */
[----:B------:R-:W-:Y:S02]  /*1320*/  IMAD R20, R20, c[0x0][0x290], RZ ;  /* 0x0000a40014147a24 */ /* 0x000fe400078e02ff */
[C---:B------:R-:W-:Y:S02]  /*1330*/  IMAD R0, R39.reuse, c[0x0][0x284], R0 ;  /* 0x0000a10027007a24 */ /* 0x040fe400078e0200 */
[----:B------:R-:W-:Y:S01]  /*1340*/  IMAD R20, R39, c[0x0][0x294], R20 ;  /* 0x0000a50027147a24 */ /* 0x000fe200078e0214 */
[----:B-1----:R-:W-:Y:S01]  /*1350*/  @P0 IADD3.X R5, R3, UR9, RZ, P1, !PT ;  /* 0x0000000903050c10 */ /* 0x002fe20008ffe4ff */
[----:B------:R-:W-:Y:S01]  /*1360*/  IMAD.IADD R3, R21, 0x1, -R10 ;  /* 0x0000000115037824 */ /* 0x000fe200078e0a0a */
[----:B------:R-:W-:-:S03]  /*1370*/  @P0 LEA R4, P1, R6, c[0x0][0x220], 0x1 ;  /* 0x0000880006040a11 */ /* 0x000fc600078208ff */
[----:B------:R-:W-:Y:S01]  /*1380*/  IMAD.SHL.U32 R36, R3, 0x4, RZ ;  /* 0x0000000403247824 */ /* 0x000fe200078e00ff */
[----:B------:R-:W-:Y:S02]  /*1390*/  @P0 LEA.HI.X R5, R6, c[0x0][0x224], R5, 0x1, P1 ;  /* 0x0000890006050a11 */ /* 0x000fe400008f0c05 */
[----:B------:R-:W-:Y:S02]  /*13a0*/  LEA.HI R6, R11, R120, RZ, 0x2 ;  /* 0x000000780b067211 */ /* 0x000fe400078f10ff */
[--C-:B------:R-:W-:Y:S01]  /*13b0*/  SHF.R.S32.HI R37, RZ, 0x1f, R36.reuse ;  /* 0x0000001fff257819 */ /* 0x100fe20000011424 */
[----:B------:R1:W-:Y:S01]  /*13c0*/  @P0 LDGSTS.E.BYPASS.LTC128B.128 [R88+0x4480], [R4.64], !P6 ;  /* 0x0448000004580fae */ /* 0x0003e2000f101d4c */
[----:B------:R-:W-:Y:S02]  /*13d0*/  LOP3.LUT R6, R6, 0xfffffffc, RZ, 0xc0, !PT ;  /* 0xfffffffc06067812 */ /* 0x000fe400078ec0ff */
[C---:B------:R-:W-:Y:S01]  /*13e0*/  IADD3 R41, R36.reuse, 0x10, RZ ;  /* 0x0000001024297810 */ /* 0x040fe20007ffe0ff */
[----:B------:R-:W-:Y:S01]  /*13f0*/  IMAD.WIDE.U32 R16, R39, c[0x0][0x280], R36 ;  /* 0x0000a00027107a25 */ /* 0x000fe200078e0024 */
[----:B------:R1:W-:Y:S01]  /*1400*/  @P0 LDGSTS.E.BYPASS.LTC128B.128 [R88+0x5080], [R4.64+0x40], !P5 ;  /* 0x0508004004580fae */ /* 0x0003e2000e901d4c */
[----:B------:R-:W-:-:S02]  /*1410*/  IADD3 R40, R36, 0x20, RZ ;  /* 0x0000002024287810 */ /* 0x000fc40007ffe0ff */
[----:B------:R-:W-:Y:S01]  /*1420*/  IMAD.IADD R6, R120, 0x1, -R6 ;  /* 0x0000000178067824 */ /* 0x000fe200078e0a06 */
[----:B------:R1:W-:Y:S01]  /*1430*/  @P0 LDGSTS.E.BYPASS.LTC128B.128 [R88+0x5c80], [R4.64+0x80], !P3 ;  /* 0x05c8008004580fae */ /* 0x0003e2000d901d4c */
[----:B------:R-:W-:Y:S01]  /*1440*/  IMAD.WIDE.U32 R14, R39, c[0x0][0x290], R36 ;  /* 0x0000a400270e7a25 */ /* 0x000fe200078e0024 */
[----:B------:R-:W-:Y:S02]  /*1450*/  IADD3 R44, R36, 0x28, RZ ;  /* 0x00000028242c7810 */ /* 0x000fe40007ffe0ff */
[C---:B------:R-:W-:Y:S01]  /*1460*/  LOP3.LUT P1, RZ, R6.reuse, 0x2, RZ, 0xc0, !PT ;  /* 0x0000000206ff7812 */ /* 0x040fe2000782c0ff */
[----:B------:R-:W-:Y:S01]  /*1470*/  IMAD.SHL.U32 R6, R6, 0x40, RZ ;  /* 0x0000004006067824 */ /* 0x000fe200078e00ff */
[----:B------:R-:W0:Y:S01]  /*1480*/  LDGDEPBAR ;  /* 0x00000000000079af */ /* 0x000e220000000000 */
[----:B------:R-:W-:Y:S01]  /*1490*/  IMAD.IADD R25, R17, 0x1, R0 ;  /* 0x0000000111197824 */ /* 0x000fe200078e0200 */
[----:B------:R-:W-:Y:S01]  /*14a0*/  IADD3 R43, R36, 0x8, RZ ;  /* 0x00000008242b7810 */ /* 0x000fe20007ffe0ff */
[----:B------:R-:W-:Y:S01]  /*14b0*/  IMAD.IADD R17, R15, 0x1, R20 ;  /* 0x000000010f117824 */ /* 0x000fe200078e0214 */
[----:B------:R-:W-:Y:S01]  /*14c0*/  LOP3.LUT R105, R6, 0xc0, RZ, 0xc0, !PT ;  /* 0x000000c006697812 */ /* 0x000fe200078ec0ff */
[----:B------:R-:W-:Y:S01]  /*14d0*/  IMAD R6, R29, c[0x0][0x260], RZ ;  /* 0x000098001d067a24 */ /* 0x000fe200078e02ff */
[C---:B------:R-:W-:Y:S01]  /*14e0*/  IADD3 R42, R36.reuse, 0x18, RZ ;  /* 0x00000018242a7810 */ /* 0x040fe20007ffe0ff */
[C---:B------:R-:W-:Y:S01]  /*14f0*/  IMAD.IADD R31, R36.reuse, 0x1, R41 ;  /* 0x00000001241f7824 */ /* 0x040fe200078e0229 */
[----:B------:R-:W-:Y:S01]  /*1500*/  SHF.R.U32.HI R106, RZ, 0x3, R105 ;  /* 0x00000003ff6a7819 */ /* 0x000fe20000011669 */
[----:B------:R-:W-:Y:S01]  /*1510*/  IMAD.IADD R32, R36, 0x1, R40 ;  /* 0x0000000124207824 */ /* 0x000fe200078e0228 */
[----:B------:R-:W-:Y:S01]  /*1520*/  BAR.SYNC.DEFER_BLOCKING 0x0 ;  /* 0x0000000000007b1d */ /* 0x000fe20000010000 */
[----:B------:R-:W-:Y:S01]  /*1530*/  IMAD R6, R28, c[0x0][0x264], R6 ;  /* 0x000099001c067a24 */ /* 0x000fe200078e0206 */
[----:B------:R-:W-:Y:S01]  /*1540*/  ISETP.GE.AND P0, PT, R156, 0x1, PT ;  /* 0x000000019c00780c */ /* 0x000fe20003f06270 */
[----:B------:R-:W-:Y:S01]  /*1550*/  IMAD.MOV.U32 R24, RZ, RZ, R16 ;  /* 0x000000ffff187224 */ /* 0x000fe200078e0010 */
[----:B------:R-:W-:Y:S01]  /*1560*/  ISETP.GE.AND P3, PT, R32, c[0x0][0x27c], PT ;  /* 0x00009f0020007a0c */ /* 0x000fe20003f66270 */
[----:B------:R-:W-:-:S02]  /*1570*/  IMAD.MOV.U32 R16, RZ, RZ, R14 ;  /* 0x000000ffff107224 */ /* 0x000fc400078e000e */
[----:B-----5:R-:W-:-:S04]  /*1580*/  IMAD.WIDE.U32 R132, R157, c[0x0][0x280], R24 ;  /* 0x0000a0009d847a25 */ /* 0x020fc800078e0018 */
[----:B------:R-:W-:Y:S01]  /*1590*/  IMAD.WIDE.U32 R130, R157, c[0x0][0x290], R16 ;  /* 0x0000a4009d827a25 */ /* 0x000fe200078e0010 */
[----:B---3--:R-:W-:-:S03]  /*15a0*/  @P2 SHF.R.S32.HI R19, RZ, 0x1f, R18 ;  /* 0x0000001fff132819 */ /* 0x008fc60000011412 */
[----:B------:R-:W-:Y:S02]  /*15b0*/  @!P2 IMAD.MOV.U32 R18, RZ, RZ, R22 ;  /* 0x000000ffff12a224 */ /* 0x000fe400078e0016 */
[----:B------:R-:W-:Y:S02]  /*15c0*/  IMAD.SHL.U32 R22, R3, 0x8, RZ ;  /* 0x0000000803167824 */ /* 0x000fe400078e00ff */
[----:B------:R-:W-:Y:S02]  /*15d0*/  @!P2 IMAD.MOV.U32 R19, RZ, RZ, R12 ;  /* 0x000000ffff13a224 */ /* 0x000fe400078e000c */
[----:B------:R-:W-:Y:S01]  /*15e0*/  IMAD.WIDE.U32 R134, R18, c[0x0][0x2b0], RZ ;  /* 0x0000ac0012867a25 */ /* 0x000fe200078e00ff */
[--C-:B------:R-:W-:Y:S02]  /*15f0*/  SHF.R.S32.HI R23, RZ, 0x1f, R22.reuse ;  /* 0x0000001fff177819 */ /* 0x100fe40000011416 */
[C---:B------:R-:W-:Y:S02]  /*1600*/  ISETP.GE.AND P2, PT, R22.reuse, c[0x0][0x27c], PT ;  /* 0x00009f0016007a0c */ /* 0x040fe40003f46270 */
[C---:B------:R-:W-:Y:S01]  /*1610*/  IADD3 R102, R22.reuse, 0x30, RZ ;  /* 0x0000003016667810 */ /* 0x040fe20007ffe0ff */
[----:B------:R-:W-:Y:S01]  /*1620*/  IMAD.WIDE.U32 R12, R39, c[0x0][0x280], R22 ;  /* 0x0000a000270c7a25 */ /* 0x000fe200078e0016 */
[----:B------:R-:W-:-:S02]  /*1630*/  IADD3 R101, R22, 0x40, RZ ;  /* 0x0000004016657810 */ /* 0x000fc40007ffe0ff */
[----:B------:R-:W-:Y:S01]  /*1640*/  IADD3 R100, R22, 0x50, RZ ;  /* 0x0000005016647810 */ /* 0x000fe20007ffe0ff */
[----:B------:R-:W-:Y:S01]  /*1650*/  IMAD.IADD R15, R0, 0x1, R13 ;  /* 0x00000001000f7824 */ /* 0x000fe200078e020d */
[--C-:B------:R-:W-:Y:S01]  /*1660*/  LOP3.LUT R0, R105, 0x8, R22.reuse, 0xf8, !PT ;  /* 0x0000000869007812 */ /* 0x100fe200078ef816 */
[----:B------:R-:W-:-:S03]  /*1670*/  IMAD.WIDE.U32 R10, R39, c[0x0][0x290], R22 ;  /* 0x0000a400270a7a25 */ /* 0x000fc600078e0016 */
[----:B-1----:R-:W-:Y:S01]  /*1680*/  LOP3.LUT R4, R0, R106, RZ, 0x3c, !PT ;  /* 0x0000006a00047212 */ /* 0x002fe200078e3cff */
[----:B------:R-:W-:Y:S01]  /*1690*/  IMAD.IADD R21, R20, 0x1, R11 ;  /* 0x0000000114157824 */ /* 0x000fe200078e020b */
[----:B------:R-:W-:Y:S01]  /*16a0*/  SEL R0, RZ, c[0x0][0x27c], !P2 ;  /* 0x00009f00ff007a07 */ /* 0x000fe20005000000 */
[----:B------:R-:W-:Y:S02]  /*16b0*/  IMAD.MOV.U32 R20, RZ, RZ, R10 ;  /* 0x000000ffff147224 */ /* 0x000fe400078e000a */
[----:B------:R-:W-:Y:S02]  /*16c0*/  IMAD.IADD R89, R7, 0x1, R4 ;  /* 0x0000000107597824 */ /* 0x000fe400078e0204 */
[----:B------:R-:W-:Y:S02]  /*16d0*/  IMAD.IADD R0, R22, 0x1, R0 ;  /* 0x0000000116007824 */ /* 0x000fe400078e0200 */
[----:B------:R-:W-:Y:S01]  /*16e0*/  IMAD.WIDE.U32 R4, R28, c[0x0][0x260], R8 ;  /* 0x000098001c047a25 */ /* 0x000fe200078e0008 */
[----:B------:R-:W-:-:S02]  /*16f0*/  LEA R89, R89, 0x1880, 0x1 ;  /* 0x0000188059597811 */ /* 0x000fc400078e08ff */
[----:B------:R-:W-:Y:S01]  /*1700*/  SHF.R.S32.HI R8, RZ, 0x1f, R0 ;  /* 0x0000001fff087819 */ /* 0x000fe20000011400 */
[----:B------:R-:W-:Y:S01]  /*1710*/  IMAD.IADD R5, R5, 0x1, R6 ;  /* 0x0000000105057824 */ /* 0x000fe200078e0206 */
[C---:B------:R-:W-:Y:S01]  /*1720*/  IADD3 R90, R89.reuse, 0x20, RZ ;  /* 0x00000020595a7810 */ /* 0x040fe20007ffe0ff */
[----:B------:R-:W-:Y:S01]  /*1730*/  IMAD.MOV.U32 R14, RZ, RZ, R12 ;  /* 0x000000ffff0e7224 */ /* 0x000fe200078e000c */
[----:B------:R-:W-:Y:S01]  /*1740*/  @P1 IADD3 R90, R89, -0x20, RZ ;  /* 0xffffffe0595a1810 */ /* 0x000fe20007ffe0ff */
[----:B------:R-:W-:Y:S01]  /*1750*/  IMAD.WIDE.U32 R124, R157, c[0x0][0x290], R20 ;  /* 0x0000a4009d7c7a25 */ /* 0x000fe200078e0014 */
[----:B------:R-:W-:Y:S02]  /*1760*/  ISETP.GE.AND P1, PT, R31, c[0x0][0x27c], PT ;  /* 0x00009f001f007a0c */ /* 0x000fe40003f26270 */
[CC--:B------:R-:W-:Y:S01]  /*1770*/  LEA.HI R6, R8.reuse, R0.reuse, RZ, 0x3 ;  /* 0x0000000008067211 */ /* 0x0c0fe200078f18ff */
[----:B------:R-:W-:Y:S01]  /*1780*/  IMAD.WIDE.U32 R128, R157, c[0x0][0x280], R14 ;  /* 0x0000a0009d807a25 */ /* 0x000fe200078e000e */
[----:B------:R-:W-:-:S02]  /*1790*/  LEA.HI R10, R8, R0, RZ, 0x5 ;  /* 0x00000000080a7211 */ /* 0x000fc400078f28ff */
[----:B------:R-:W-:Y:S01]  /*17a0*/  SEL R8, RZ, c[0x0][0x27c], !P1 ;  /* 0x00009f00ff087a07 */ /* 0x000fe20004800000 */
[----:B------:R-:W-:Y:S01]  /*17b0*/  IMAD R0, R26, c[0x0][0x268], RZ ;  /* 0x00009a001a007a24 */ /* 0x000fe200078e02ff */
[----:B------:R-:W-:Y:S02]  /*17c0*/  SEL R9, RZ, c[0x0][0x27c], !P3 ;  /* 0x00009f00ff097a07 */ /* 0x000fe40005800000 */
[----:B------:R-:W-:Y:S01]  /*17d0*/  SHF.R.S32.HI R10, RZ, 0x5, R10 ;  /* 0x00000005ff0a7819 */ /* 0x000fe2000001140a */
[----:B------:R-:W-:Y:S01]  /*17e0*/  IMAD.IADD R8, R8, 0x1, R31 ;  /* 0x0000000108087824 */ /* 0x000fe200078e021f */
[----:B------:R-:W-:Y:S01]  /*17f0*/  LOP3.LUT R11, R105, 0x18, R6, 0xf8, !PT ;  /* 0x00000018690b7812 */ /* 0x000fe200078ef806 */
[----:B------:R-:W-:Y:S01]  /*1800*/  IMAD R113, R114, c[0x0][0x26c], R0 ;  /* 0x00009b0072717a24 */ /* 0x000fe200078e0200 */
[----:B------:R-:W-:Y:S01]  /*1810*/  SHF.R.S32.HI R75, RZ, 0x3, R6 ;  /* 0x00000003ff4b7819 */ /* 0x000fe20000011406 */
[----:B------:R-:W-:Y:S01]  /*1820*/  IMAD.IADD R0, R9, 0x1, R32 ;  /* 0x0000000109007824 */ /* 0x000fe200078e0220 */
[----:B------:R-:W-:Y:S01]  /*1830*/  LOP3.LUT R6, R6, 0xfffffff8, RZ, 0xc0, !PT ;  /* 0xfffffff806067812 */ /* 0x000fe200078ec0ff */
[----:B------:R-:W-:Y:S01]  /*1840*/  IMAD.WIDE.U32 R114, R114, c[0x0][0x268], R4 ;  /* 0x00009a0072727a25 */ /* 0x000fe200078e0004 */
[----:B------:R-:W-:-:S02]  /*1850*/  SHF.R.S32.HI R4, RZ, 0x1f, R8 ;  /* 0x0000001fff047819 */ /* 0x000fc40000011408 */
[----:B------:R-:W-:Y:S01]  /*1860*/  SHF.R.S32.HI R9, RZ, 0x1f, R0 ;  /* 0x0000001fff097819 */ /* 0x000fe20000011400 */
[----:B------:R-:W-:Y:S01]  /*1870*/  IMAD R10, R10, 0x600, R7 ;  /* 0x000006000a0a7824 */ /* 0x000fe200078e0207 */
[-C--:B------:R-:W-:Y:S01]  /*1880*/  LEA.HI R5, R4, R8.reuse, RZ, 0x3 ;  /* 0x0000000804057211 */ /* 0x080fe200078f18ff */
[----:B------:R-:W-:Y:S01]  /*1890*/  IMAD.SHL.U32 R142, R6, 0x2, RZ ;  /* 0x00000002068e7824 */ /* 0x000fe200078e00ff */
[----:B------:R-:W-:Y:S01]  /*18a0*/  LEA.HI R12, R4, R8, RZ, 0x5 ;  /* 0x00000008040c7211 */ /* 0x000fe200078f28ff */
[----:B------:R-:W-:Y:S01]  /*18b0*/  IMAD.IADD R113, R115, 0x1, R113 ;  /* 0x0000000173717824 */ /* 0x000fe200078e0271 */
[----:B------:R-:W-:Y:S02]  /*18c0*/  LOP3.LUT R8, R11, R106, RZ, 0x3c, !PT ;  /* 0x0000006a0b087212 */ /* 0x000fe400078e3cff */
[CC--:B------:R-:W-:Y:S02]  /*18d0*/  LEA.HI R4, R9.reuse, R0.reuse, RZ, 0x3 ;  /* 0x0000000009047211 */ /* 0x0c0fe400078f18ff */
[----:B------:R-:W-:Y:S01]  /*18e0*/  LEA.HI R0, R9, R0, RZ, 0x5 ;  /* 0x0000000009007211 */ /* 0x000fe200078f28ff */
[----:B------:R-:W-:Y:S01]  /*18f0*/  IMAD.IADD R27, R10, 0x1, R8 ;  /* 0x000000010a1b7824 */ /* 0x000fe200078e0208 */
[----:B------:R-:W-:-:S02]  /*1900*/  SHF.R.S32.HI R9, RZ, 0x5, R12 ;  /* 0x00000005ff097819 */ /* 0x000fc4000001140c */
[----:B------:R-:W-:Y:S01]  /*1910*/  SHF.R.S32.HI R0, RZ, 0x5, R0 ;  /* 0x00000005ff007819 */ /* 0x000fe20000011400 */
[----:B------:R-:W-:Y:S01]  /*1920*/  IMAD.SHL.U32 R141, R27, 0x2, RZ ;  /* 0x000000021b8d7824 */ /* 0x000fe200078e00ff */
[----:B------:R-:W-:Y:S01]  /*1930*/  LOP3.LUT R8, R105, 0x18, R5, 0xf8, !PT ;  /* 0x0000001869087812 */ /* 0x000fe200078ef805 */
[--C-:B------:R-:W-:Y:S01]  /*1940*/  IMAD R11, R9, 0x600, R7.reuse ;  /* 0x00000600090b7824 */ /* 0x100fe200078e0207 */
[----:B------:R-:W-:Y:S02]  /*1950*/  LOP3.LUT R10, R105, 0x18, R4, 0xf8, !PT ;  /* 0x00000018690a7812 */ /* 0x000fe400078ef804 */
[-C--:B------:R-:W-:Y:S01]  /*1960*/  LOP3.LUT R9, R8, R106.reuse, RZ, 0x3c, !PT ;  /* 0x0000006a08097212 */ /* 0x080fe200078e3cff */
[----:B------:R-:W-:Y:S01]  /*1970*/  IMAD R8, R0, 0x600, R7 ;  /* 0x0000060000087824 */ /* 0x000fe200078e0207 */
[----:B------:R-:W-:Y:S01]  /*1980*/  LOP3.LUT R0, R10, R106, RZ, 0x3c, !PT ;  /* 0x0000006a0a007212 */ /* 0x000fe200078e3cff */
[----:B------:R-:W-:Y:S01]  /*1990*/  IMAD R10, R29, c[0x0][0x1e8], RZ ;  /* 0x00007a001d0a7a24 */ /* 0x000fe200078e02ff */
[----:B------:R-:W-:Y:S01]  /*19a0*/  SHF.R.S32.HI R12, RZ, 0x1f, R101 ;  /* 0x0000001fff0c7819 */ /* 0x000fe20000011465 */
[----:B------:R-:W-:Y:S01]  /*19b0*/  IMAD.IADD R26, R11, 0x1, R9 ;  /* 0x000000010b1a7824 */ /* 0x000fe200078e0209 */
[----:B------:R-:W-:Y:S01]  /*19c0*/  SHF.R.S32.HI R74, RZ, 0x3, R5 ;  /* 0x00000003ff4a7819 */ /* 0x000fe20000011405 */
[----:B------:R-:W-:Y:S01]  /*19d0*/  IMAD.IADD R13, R8, 0x1, R0 ;  /* 0x00000001080d7824 */ /* 0x000fe200078e0200 */
[----:B------:R-:W-:Y:S01]  /*19e0*/  SHF.R.S32.HI R0, RZ, 0x1f, R157 ;  /* 0x0000001fff007819 */ /* 0x000fe2000001149d */
[----:B------:R-:W-:Y:S01]  /*19f0*/  IMAD R11, R29, c[0x0][0x210], RZ ;  /* 0x000084001d0b7a24 */ /* 0x000fe200078e02ff */
[----:B------:R-:W-:Y:S01]  /*1a00*/  LEA.HI R12, R12, R101, RZ, 0x3 ;  /* 0x000000650c0c7211 */ /* 0x000fe200078f18ff */
[----:B------:R-:W-:Y:S01]  /*1a10*/  IMAD R10, R28, c[0x0][0x1ec], R10 ;  /* 0x00007b001c0a7a24 */ /* 0x000fe200078e020a */
[----:B------:R-:W-:Y:S01]  /*1a20*/  SHF.R.S32.HI R73, RZ, 0x3, R4 ;  /* 0x00000003ff497819 */ /* 0x000fe20000011404 */
[----:B------:R-:W-:Y:S01]  /*1a30*/  IMAD R9, R0, c[0x0][0x280], RZ ;  /* 0x0000a00000097a24 */ /* 0x000fe200078e02ff */
[----:B------:R-:W-:Y:S01]  /*1a40*/  LOP3.LUT R97, R12, 0xfffffff8, RZ, 0xc0, !PT ;  /* 0xfffffff80c617812 */ /* 0x000fe200078ec0ff */
[----:B------:R-:W-:-:S02]  /*1a50*/  IMAD R8, R0, c[0x0][0x290], RZ ;  /* 0x0000a40000087a24 */ /* 0x000fc400078e02ff */
[----:B------:R-:W-:Y:S01]  /*1a60*/  IMAD R0, R28, c[0x0][0x214], R11 ;  /* 0x000085001c007a24 */ /* 0x000fe200078e020b */
[----:B------:R-:W-:Y:S01]  /*1a70*/  SHF.R.S32.HI R11, RZ, 0x1f, R100 ;  /* 0x0000001fff0b7819 */ /* 0x000fe20000011464 */
[----:B------:R-:W-:Y:S01]  /*1a80*/  IMAD.IADD R151, R163, 0x1, R10 ;  /* 0x00000001a3977824 */ /* 0x000fe200078e020a */
[----:B------:R-:W-:Y:S01]  /*1a90*/  SHF.R.S32.HI R10, RZ, 0x1f, R31 ;  /* 0x0000001fff0a7819 */ /* 0x000fe2000001141f */
[----:B------:R-:W-:Y:S01]  /*1aa0*/  IMAD.IADD R150, R161, 0x1, R0 ;  /* 0x00000001a1967824 */ /* 0x000fe200078e0200 */
[----:B------:R-:W-:Y:S01]  /*1ab0*/  LEA.HI R11, R11, R100, RZ, 0x3 ;  /* 0x000000640b0b7211 */ /* 0x000fe200078f18ff */
[----:B------:R-:W-:Y:S01]  /*1ac0*/  IMAD R0, R3, 0x40, R39 ;  /* 0x0000004003007824 */ /* 0x000fe200078e0227 */
[----:B------:R-:W-:Y:S01]  /*1ad0*/  SHF.R.S32.HI R3, RZ, 0x1f, R102 ;  /* 0x0000001fff037819 */ /* 0x000fe20000011466 */
[C---:B------:R-:W-:Y:S01]  /*1ae0*/  IMAD R9, R157.reuse, c[0x0][0x284], R9 ;  /* 0x0000a1009d097a24 */ /* 0x040fe200078e0209 */
[----:B------:R-:W-:Y:S01]  /*1af0*/  LEA.HI R10, R10, R31, RZ, 0x3 ;  /* 0x0000001f0a0a7211 */ /* 0x000fe200078f18ff */
[----:B------:R-:W-:Y:S01]  /*1b00*/  IMAD R8, R157, c[0x0][0x294], R8 ;  /* 0x0000a5009d087a24 */ /* 0x000fe200078e0208 */
[----:B------:R-:W-:Y:S01]  /*1b10*/  LEA.HI R98, R3, R102, RZ, 0x3 ;  /* 0x0000006603627211 */ /* 0x000fe200078f18ff */
[----:B------:R-:W-:Y:S01]  /*1b20*/  IMAD.IADD R148, R133, 0x1, R9 ;  /* 0x0000000185947824 */ /* 0x000fe200078e0209 */
[----:B------:R-:W-:Y:S01]  /*1b30*/  SHF.R.S32.HI R3, RZ, 0x1f, R32 ;  /* 0x0000001fff037819 */ /* 0x000fe20000011420 */
[----:B------:R-:W-:Y:S01]  /*1b40*/  IMAD.IADD R145, R9, 0x1, R129 ;  /* 0x0000000109917824 */ /* 0x000fe200078e0281 */
[----:B------:R-:W-:Y:S01]  /*1b50*/  LOP3.LUT R98, R98, 0xfffffff8, RZ, 0xc0, !PT ;  /* 0xfffffff862627812 */ /* 0x000fe200078ec0ff */
[----:B------:R-:W-:Y:S01]  /*1b60*/  IMAD.IADD R146, R131, 0x1, R8 ;  /* 0x0000000183927824 */ /* 0x000fe200078e0208 */
[----:B------:R-:W-:Y:S01]  /*1b70*/  LEA.HI R94, R3, R32, RZ, 0x3 ;  /* 0x00000020035e7211 */ /* 0x000fe200078f18ff */
[----:B------:R-:W-:Y:S01]  /*1b80*/  IMAD R3, R19, c[0x0][0x2b0], RZ ;  /* 0x0000ac0013037a24 */ /* 0x000fe200078e02ff */
[----:B------:R-:W-:Y:S01]  /*1b90*/  LOP3.LUT R96, R11, 0xfffffff8, RZ, 0xc0, !PT ;  /* 0xfffffff80b607812 */ /* 0x000fe200078ec0ff */
[----:B------:R-:W-:Y:S01]  /*1ba0*/  IMAD.IADD R144, R8, 0x1, R125 ;  /* 0x0000000108907824 */ /* 0x000fe200078e027d */
[----:B------:R-:W-:Y:S01]  /*1bb0*/  LOP3.LUT R95, R10, 0xfffffff8, RZ, 0xc0, !PT ;  /* 0xfffffff80a5f7812 */ /* 0x000fe200078ec0ff */
[----:B------:R-:W-:Y:S01]  /*1bc0*/  IMAD R3, R18, c[0x0][0x2b4], R3 ;  /* 0x0000ad0012037a24 */ /* 0x000fe200078e0203 */
        /* <DEDUP_REMOVED lines=9> */
[----:B------:R-:W-:Y:S02]  /*1c60*/  LOP3.LUT R3, R4, 0xfffffff8, RZ, 0xc0, !PT ;  /* 0xfffffff804037812 */ /* 0x000fe400078ec0ff */
[----:B------:R-:W-:Y:S01]  /*1c70*/  SHF.R.S32.HI R5, RZ, 0x1f, R6 ;  /* 0x0000001fff057819 */ /* 0x000fe20000011406 */
[----:B------:R-:W-:Y:S01]  /*1c80*/  IMAD.SHL.U32 R139, R6, 0x2, RZ ;  /* 0x00000002068b7824 */ /* 0x000fe200078e00ff */
[----:B------:R-:W-:Y:S01]  /*1c90*/  SHF.R.S32.HI R4, RZ, 0x1f, R3 ;  /* 0x0000001fff047819 */ /* 0x000fe20000011403 */
[----:B------:R-:W-:Y:S01]  /*1ca0*/  IMAD.SHL.U32 R137, R3, 0x2, RZ ;  /* 0x0000000203897824 */ /* 0x000fe200078e00ff */
[----:B------:R-:W-:-:S02]  /*1cb0*/  SHF.R.S32.HI R109, RZ, 0x1f, R96 ;  /* 0x0000001fff6d7819 */ /* 0x000fc40000011460 */
[----:B------:R-:W-:Y:S02]  /*1cc0*/  SHF.R.S32.HI R108, RZ, 0x1f, R95 ;  /* 0x0000001fff6c7819 */ /* 0x000fe4000001145f */
[----:B------:R-:W-:Y:S02]  /*1cd0*/  SHF.R.S32.HI R107, RZ, 0x1f, R94 ;  /* 0x0000001fff6b7819 */ /* 0x000fe4000001145e */
[----:B------:R-:W-:Y:S02]  /*1ce0*/  SHF.L.U64.HI R140, R6, 0x1, R5 ;  /* 0x00000001068c7819 */ /* 0x000fe40000010205 */
[----:B------:R-:W-:Y:S02]  /*1cf0*/  SHF.L.U64.HI R138, R3, 0x1, R4 ;  /* 0x00000001038a7819 */ /* 0x000fe40000010204 */
.L_x_432:
[----:B------:R-:W-:Y:S01]  /*1d00*/  IMAD R3, R45, 0x30, R0 ;  /* 0x000000302d037824 */ /* 0x000fe200078e0200 */
[----:B------:R-:W-:Y:S01]  /*1d10*/  ISETP.NE.AND P4, PT, R158, 0x1, PT ;  /* 0x000000019e00780c */ /* 0x000fe20003f85270 */
[----:B------:R-:W-:Y:S01]  /*1d20*/  IMAD.MOV.U32 R92, RZ, RZ, RZ ;  /* 0x000000ffff5c7224 */ /* 0x000fe200078e00ff */
[----:B------:R-:W-:Y:S04]  /*1d30*/  DEPBAR.LE SB0, 0x0 ;  /* 0x000080000000791a */ /* 0x000fe80000000000 */
[----:B-1-3--:R-:W-:Y:S01]  /*1d40*/  IMAD.IADD R4, R152, 0x1, R3 ;  /* 0x0000000198047824 */ /* 0x00afe200078e0203 */
[----:B------:R-:W-:Y:S01]  /*1d50*/  ISETP.GE.AND P0, PT, R3, R2, PT ;  /* 0x000000020300720c */ /* 0x000fe20003f06270 */
[----:B------:R-:W-:Y:S01]  /*1d60*/  BSSY B1, `(.L_x_407) ;  /* 0x00003d5000017945 */ /* 0x000fe20003800000 */
[----:B------:R-:W-:Y:S01]  /*1d70*/  ISETP.GE.AND P5, PT, R156, 0x1, PT ;  /* 0x000000019c00780c */ /* 0x000fe20003fa6270 */
[--C-:B------:R-:W-:Y:S01]  /*1d80*/  IMAD.MOV.U32 R3, RZ, RZ, R4.reuse ;  /* 0x000000ffff037224 */ /* 0x100fe200078e0004 */
[----:B------:R-:W-:Y:S02]  /*1d90*/  ISETP.GT.OR P0, PT, R0, 0x2f, P0 ;  /* 0x0000002f0000780c */ /* 0x000fe40000704670 */
[----:B------:R-:W-:Y:S05]  /*1da0*/  @P4 IMAD.HI.U32 R5, R4, c[0x0][0x2bc], RZ ;  /* 0x0000af0004054a27 */ /* 0x000fea00078e00ff */
[----:B------:R-:W-:Y:S06]  /*1db0*/  @P4 SHF.R.U32.HI R3, RZ, c[0x0][0x2c0], R5 ;  /* 0x0000b000ff034a19 */ /* 0x000fec0000011605 */
[C---:B------:R-:W-:Y:S04]  /*1dc0*/  @!P0 IADD3 R5, P4, R3.reuse, R134, RZ ;  /* 0x0000008603058210 */ /* 0x040fe80007f9e0ff */
[----:B------:R-:W-:Y:S01]  /*1dd0*/  @!P0 LEA.HI.X.SX32 R6, R3, R147, 0x1, P4 ;  /* 0x0000009303068211 */ /* 0x000fe200020f0eff */
[----:B------:R-:W-:Y:S01]  /*1de0*/  IMAD.MOV R3, RZ, RZ, -R3 ;  /* 0x000000ffff037224 */ /* 0x000fe200078e0a03 */
[----:B------:R-:W-:Y:S03]  /*1df0*/  @!P0 LEA R8, P4, R5, c[0x0][0x2a0], 0x2 ;  /* 0x0000a80005088a11 */ /* 0x000fe600078810ff */
        /* <DEDUP_REMOVED lines=18> */
[C---:B------:R-:W-:Y:S01]  /*1f20*/  IMAD R6, R45.reuse, UR14, RZ ;  /* 0x0000000e2d067c24 */ /* 0x040fe2000f8e02ff */
[----:B------:R-:W-:Y:S01]  /*1f30*/  ISETP.NE.AND P0, PT, RZ, UR4, PT ;  /* 0x00000004ff007c0c */ /* 0x000fe2000bf05270 */
[C---:B------:R-:W-:Y:S01]  /*1f40*/  IMAD R5, R45.reuse, UR5, RZ ;  /* 0x000000052d057c24 */ /* 0x040fe2000f8e02ff */
[----:B------:R-:W-:Y:S01]  /*1f50*/  SHF.R.S32.HI R4, RZ, 0x1f, R45 ;  /* 0x0000001fff047819 */ /* 0x000fe2000001142d */
[C---:B------:R-:W-:Y:S02]  /*1f60*/  IMAD R3, R45.reuse, -0x30, R2 ;  /* 0xffffffd02d037824 */ /* 0x040fe400078e0202 */
[----:B------:R-:W-:Y:S03]  /*1f70*/  IMAD.WIDE.U32 R28, R45, UR16, RZ ;  /* 0x000000102d1c7c25 */ /* 0x000fe6000f8e00ff */
[----:B------:R-:W-:Y:S01]  /*1f80*/  IMNMX R91, R3, 0x30, PT ;  /* 0x00000030035b7817 */ /* 0x000fe20003800200 */
[C---:B------:R-:W-:Y:S02]  /*1f90*/  IMAD R6, R4.reuse, UR16, R6 ;  /* 0x0000001004067c24 */ /* 0x040fe4000f8e0206 */
[----:B------:R-:W-:Y:S02]  /*1fa0*/  IMAD R5, R4, UR18, R5 ;  /* 0x0000001204057c24 */ /* 0x000fe4000f8e0205 */
[----:B------:R-:W-:Y:S01]  /*1fb0*/  IMAD.WIDE.U32 R46, R45, UR18, RZ ;  /* 0x000000122d2e7c25 */ /* 0x000fe2000f8e00ff */
        /* <DEDUP_REMOVED lines=62> */
.L_x_411:
[----:B------:R-:W-:Y:S05]  /*23a0*/  BSYNC B0 ;  /* 0x0000000000007941 */ /* 0x000fea0003800000 */
.L_x_410:
        /* <DEDUP_REMOVED lines=23> */
[----:B--2---:R-:W-:Y:S01]  /*2520*/  PRMT R33, R6, 0x5410, R3 ;  /* 0x0000541006217816 */ /* 0x004fe20000000003 */
[----:B------:R-:W-:Y:S01]  /*2530*/  IMAD.MOV.U32 R6, RZ, RZ, R18 ;  /* 0x000000ffff067224 */ /* 0x000fe200078e0012 */
[----:B------:R-:W-:Y:S02]  /*2540*/  MOV R11, R20 ;  /* 0x00000014000b7202 */ /* 0x000fe40000000f00 */
        /* <DEDUP_REMOVED lines=37> */
[----:B------:R-:W-:Y:S02]  /*27a0*/  @!P0 FFMA.FTZ R71, R4, R35, -R66 ;  /* 0x0000002304478223 */ /* 0x000fe40000010842 */
[-C--:B------:R-:W-:Y:S02]  /*27b0*/  @!P0 FMUL.FTZ R66, R38, R10.reuse ;  /* 0x0000000a26428220 */ /* 0x080fe40000410000 */
[----:B------:R-:W-:Y:S02]  /*27c0*/  @!P0 IMAD.MOV.U32 R6, RZ, RZ, R14 ;  /* 0x000000ffff068224 */ /* 0x000fe400078e000e */
[C---:B------:R-:W-:Y:S02]  /*27d0*/  @!P0 FMUL.FTZ R4, R5.reuse, R10 ;  /* 0x0000000a05048220 */ /* 0x040fe40000410000 */
[-C--:B------:R-:W-:Y:S01]  /*27e0*/  @!P0 FFMA.FTZ R68, R5, R46.reuse, -R66 ;  /* 0x0000002e05448223 */ /* 0x080fe20000010842 */
[----:B------:R-:W-:Y:S01]  /*27f0*/  @!P0 MOV R5, R15 ;  /* 0x0000000f00058202 */ /* 0x000fe20000000f00 */
[----:B------:R-:W-:Y:S01]  /*2800*/  @!P0 FFMA.FTZ R3, R34, R35, R3 ;  /* 0x0000002322038223 */ /* 0x000fe20000010003 */
[--C-:B------:R-:W-:Y:S01]  /*2810*/  @!P0 HADD2.F32 R34, -RZ, R6.reuse.H1_H1 ;  /* 0x30000006ff228230 */ /* 0x100fe20000004100 */
[----:B------:R-:W-:Y:S01]  /*2820*/  @!P0 FFMA.FTZ R4, R38, R46, R4 ;  /* 0x0000002e26048223 */ /* 0x000fe20000010004 */
[----:B------:R-:W-:Y:S02]  /*2830*/  @!P0 HADD2.F32 R6, -RZ, R6.H0_H0 ;  /* 0x20000006ff068230 */ /* 0x000fe40000004100 */
[----:B------:R-:W-:Y:S01]  /*2840*/  @!P0 HADD2.F32 R35, -RZ, R47.H0_H0 ;  /* 0x2000002fff238230 */ /* 0x000fe20000004100 */
[----:B------:R-:W-:Y:S01]  /*2850*/  @!P0 FMUL.FTZ R67, R34, R24 ;  /* 0x0000001822438220 */ /* 0x000fe20000410000 */
[--C-:B------:R-:W-:Y:S01]  /*2860*/  @!P0 HADD2.F32 R47, -RZ, R5.reuse.H1_H1 ;  /* 0x30000005ff2f8230 */ /* 0x100fe20000004100 */
[----:B------:R-:W-:Y:S01]  /*2870*/  @!P0 F2FP.PACK_AB R4, R4, R68 ;  /* 0x000000440404823e */ /* 0x000fe200000000ff */
[----:B------:R-:W-:Y:S01]  /*2880*/  @!P0 HADD2.F32 R10, -RZ, R5.H0_H0 ;  /* 0x20000005ff0a8230 */ /* 0x000fe20000004100 */
[C---:B------:R-:W-:Y:S01]  /*2890*/  @!P0 FMUL.FTZ R5, R6.reuse, R24 ;  /* 0x0000001806058220 */ /* 0x040fe20000410000 */
[----:B------:R-:W-:Y:S01]  /*28a0*/  @!P0 F2FP.PACK_AB R3, R3, R71 ;  /* 0x000000470303823e */ /* 0x000fe200000000ff */
[C---:B------:R-:W-:Y:S02]  /*28b0*/  @!P0 FMUL.FTZ R66, R47.reuse, R11 ;  /* 0x0000000b2f428220 */ /* 0x040fe40000410000 */
[----:B------:R-:W-:Y:S01]  /*28c0*/  @!P0 FFMA.FTZ R67, R6, R35, -R67 ;  /* 0x0000002306438223 */ /* 0x000fe20000010843 */
[----:B------:R-:W-:Y:S01]  /*28d0*/  @!P0 MOV R12, R3 ;  /* 0x00000003000c8202 */ /* 0x000fe20000000f00 */
[----:B------:R-:W-:Y:S02]  /*28e0*/  @!P0 FMUL.FTZ R6, R10, R11 ;  /* 0x0000000b0a068220 */ /* 0x000fe40000410000 */
        /* <DEDUP_REMOVED lines=9> */
.L_x_414:
[----:B------:R-:W-:Y:S05]  /*2980*/  BSYNC B0 ;  /* 0x0000000000007941 */ /* 0x000fea0003800000 */
.L_x_413:
        /* <DEDUP_REMOVED lines=12> */
[--C-:B------:R-:W-:Y:S02]  /*2a50*/  @!P0 SHF.R.U64 R24, R50, 0x10, R51.reuse ;  /* 0x0000001032188819 */ /* 0x100fe40000001233 */
[----:B------:R-:W-:Y:S01]  /*2a60*/  @!P0 SHF.R.U32.HI R38, RZ, 0x10, R51 ;  /* 0x00000010ff268819 */ /* 0x000fe20000011633 */
        /* <DEDUP_REMOVED lines=12> */
[-C--:B------:R-:W-:Y:S02]  /*2b30*/  @!P0 FFMA.FTZ R51, R4, R10.reuse, -R34 ;  /* 0x0000000a04338223 */ /* 0x080fe40000010822 */
[----:B------:R-:W-:Y:S01]  /*2b40*/  @!P0 FFMA.FTZ R3, R8, R10, R3 ;  /* 0x0000000a08038223 */ /* 0x000fe20000010003 */
[----:B------:R-:W-:Y:S01]  /*2b50*/  @!P0 MOV R8, R14 ;  /* 0x0000000e00088202 */ /* 0x000fe20000000f00 */
[-C--:B------:R-:W-:Y:S01]  /*2b60*/  @!P0 FMUL.FTZ R34, R11, R6.reuse ;  /* 0x000000060b228220 */ /* 0x080fe20000410000 */
[----:B------:R-:W-:Y:S01]  /*2b70*/  @!P0 HADD2.F32 R10, -RZ, R9.H0_H0 ;  /* 0x20000009ff0a8230 */ /* 0x000fe20000004100 */
        /* <DEDUP_REMOVED lines=27> */
.L_x_416:
[----:B------:R-:W-:Y:S05]  /*2d30*/  BSYNC B0 ;  /* 0x0000000000007941 */ /* 0x000fea0003800000 */
.L_x_415:
[----:B------:R-:W-:Y:S01]  /*2d40*/  ISETP.GE.AND P0, PT, R32, c[0x0][0x1d4], PT ;  /* 0x0000750020007a0c */ /* 0x000fe20003f06270 */
[----:B------:R-:W-:Y:S01]  /*2d50*/  @!UPT UIADD3 URZ, URZ, URZ, URZ ;  /* 0x0000003f3f3ff290 */ /* 0x000fe2000fffe03f */
[----:B------:R-:W-:Y:S11]  /*2d60*/  BSSY B0, `(.L_x_417) ;  /* 0x0000038000007945 */ /* 0x000ff60003800000 */
[----:B------:R-:W-:-:S05]  /*2d70*/  @P0 BRA `(.L_x_418) ;  /* 0x0000036000000947 */ /* 0x000fca0003800000 */
[C---:B----4-:R-:W-:Y:S01]  /*2d80*/  LEA R34, P0, R94.reuse, R69, 0x1 ;  /* 0x000000455e227211 */ /* 0x050fe200078008ff */
[----:B------:R-:W2:Y:S03]  /*2d90*/  LDS.128 R8, [R89+0x3000] ;  /* 0x0030000059087984 */ /* 0x000ea60000000c00 */
[----:B---3--:R-:W-:Y:S02]  /*2da0*/  LEA.HI.X R35, R94, R70, R107, 0x1, P0 ;  /* 0x000000465e237211 */ /* 0x008fe400000f0c6b */
[----:B------:R-:W-:Y:S11]  /*2db0*/  ISETP.GE.AND P0, PT, R41, c[0x0][0x27c], PT ;  /* 0x00009f0029007a0c */ /* 0x000ff60003f06270 */
[----:B------:R-:W-:Y:S02]  /*2dc0*/  @!UPT UIADD3 URZ, URZ, URZ, URZ ;  /* 0x0000003f3f3ff290 */ /* 0x000fe4000fffe03f */
[----:B------:R-:W-:Y:S01]  /*2dd0*/  @!P0 HADD2.F32 R3, -RZ, R28.H0_H0 ;  /* 0x2000001cff038230 */ /* 0x000fe20000004100 */
[----:B------:R-:W-:Y:S01]  /*2de0*/  @!P0 SHF.R.U64 R6, R16, 0x10, R17 ;  /* 0x0000001010068819 */ /* 0x000fe20000001211 */
[--C-:B-1----:R-:W-:Y:S01]  /*2df0*/  @!P0 HADD2.F32 R13, -RZ, R60.reuse.H0_H0 ;  /* 0x2000003cff0d8230 */ /* 0x102fe20000004100 */
[----:B------:R-:W-:Y:S01]  /*2e00*/  @!P0 SHF.R.U64 R15, R52, 0x10, R53 ;  /* 0x00000010340f8819 */ /* 0x000fe20000001235 */
[----:B------:R-:W-:Y:S01]  /*2e10*/  @!P0 HADD2.F32 R24, -RZ, R60.H1_H1 ;  /* 0x3000003cff188230 */ /* 0x000fe20000004100 */
[----:B------:R-:W-:Y:S01]  /*2e20*/  @!P0 SHF.R.U32.HI R16, RZ, 0x10, R17 ;  /* 0x00000010ff108819 */ /* 0x000fe20000011611 */
[----:B------:R-:W-:Y:S01]  /*2e30*/  @!P0 HADD2.F32 R6, -RZ, R6.H0_H0 ;  /* 0x20000006ff068230 */ /* 0x000fe20000004100 */
[----:B------:R-:W-:Y:S01]  /*2e40*/  @!P0 SHF.R.U32.HI R52, RZ, 0x10, R53 ;  /* 0x00000010ff348819 */ /* 0x000fe20000011635 */
[----:B------:R-:W-:Y:S02]  /*2e50*/  @!P0 HADD2.F32 R15, -RZ, R15.H0_H0 ;  /* 0x2000000fff0f8230 */ /* 0x000fe40000004100 */
[----:B------:R-:W-:Y:S01]  /*2e60*/  @!P0 HADD2.F32 R16, -RZ, R16.H0_H0 ;  /* 0x20000010ff108230 */ /* 0x000fe20000004100 */
[----:B--2---:R-:W-:Y:S02]  /*2e70*/  @!P0 MOV R4, R8 ;  /* 0x0000000800048202 */ /* 0x004fe40000000f00 */
        /* <DEDUP_REMOVED lines=38> */
.L_x_418:
[----:B------:R-:W-:Y:S05]  /*30e0*/  BSYNC B0 ;  /* 0x0000000000007941 */ /* 0x000fea0003800000 */
.L_x_417:
        /* <DEDUP_REMOVED lines=31> */
[-C--:B------:R-:W-:Y:S02]  /*32e0*/  @!P0 FMUL.FTZ R17, R15, R6.reuse ;  /* 0x000000060f118220 */ /* 0x080fe40000410000 */
        /* <DEDUP_REMOVED lines=26> */
.L_x_420:
[----:B------:R-:W-:Y:S05]  /*3490*/  BSYNC B0 ;  /* 0x0000000000007941 */ /* 0x000fea0003800000 */
.L_x_419:
        /* <DEDUP_REMOVED lines=58> */
.L_x_422:
[----:B------:R-:W-:Y:S05]  /*3840*/  BSYNC B0 ;  /* 0x0000000000007941 */ /* 0x000fea0003800000 */
.L_x_421:
        /* <DEDUP_REMOVED lines=58> */
.L_x_409:
        /* <DEDUP_REMOVED lines=31> */
[----:B------:R-:W-:Y:S01]  /*3de0*/  LEA.HI.X R17, R3, c[0x0][0x274], R4, 0x1, P0 ;  /* 0x00009d0003117a11 */ /* 0x000fe200000f0c04 */
[----:B------:R-:W-:Y:S01]  /*3df0*/  CS2R R24, SRZ ;  /* 0x0000000000187805 */ /* 0x000fe2000001ff00 */
[C---:B------:R-:W-:Y:S04]  /*3e00*/  LEA R4, P0, R5.reuse, c[0x0][0x288], 0x1 ;  /* 0x0000a20005047a11 */ /* 0x040fe800078008ff */
[----:B------:R-:W-:Y:S02]  /*3e10*/  LEA.HI.X R5, R5, c[0x0][0x28c], R6, 0x1, P0 ;  /* 0x0000a30005057a11 */ /* 0x000fe400000f0c06 */
[----:B------:R-:W-:Y:S11]  /*3e20*/  ISETP.GE.AND P0, PT, R22, c[0x0][0x27c], PT ;  /* 0x00009f0016007a0c */ /* 0x000ff60003f06270 */
[----:B------:R-:W-:Y:S02]  /*3e30*/  @!UPT UIADD3 URZ, URZ, URZ, URZ ;  /* 0x0000003f3f3ff290 */ /* 0x000fe4000fffe03f */
        /* <DEDUP_REMOVED lines=10> */
.L_x_424:
[----:B------:R-:W-:Y:S05]  /*3ee0*/  BSYNC B0 ;  /* 0x0000000000007941 */ /* 0x000fea0003800000 */
.L_x_423:
[----:B------:R2:W3:Y:S04]  /*3ef0*/  SHFL.IDX PT, R79, R30, RZ, 0x1e1f ;  /* 0x001e1fff1e4f7589 */ /* 0x0004e800000e0000 */
[----:B------:R2:W4:Y:S01]  /*3f00*/  SHFL.IDX PT, R78, R33, RZ, 0x1e1f ;  /* 0x001e1fff214e7589 */ /* 0x00052200000e0000 */
[----:B------:R-:W-:-:S05]  /*3f10*/  @P4 BRA `(.L_x_412) ;  /* 0x00001b9000004947 */ /* 0x000fca0003800000 */
[----:B------:R-:W-:Y:S01]  /*3f20*/  ISETP.GE.AND P0, PT, R22, c[0x0][0x1d4], PT ;  /* 0x0000750016007a0c */ /* 0x000fe20003f06270 */
[----:B-----5:R-:W-:Y:S01]  /*3f30*/  IMAD.MOV.U32 R6, RZ, RZ, R66 ;  /* 0x000000ffff067224 */ /* 0x020fe200078e0042 */
[----:B------:R-:W-:Y:S01]  /*3f40*/  IADD3 R76, -R77, c[0x0][0x1d4], RZ ;  /* 0x000075004d4c7a10 */ /* 0x000fe20007ffe1ff */
[----:B-1----:R-:W-:Y:S01]  /*3f50*/  IMAD.MOV.U32 R5, RZ, RZ, R67 ;  /* 0x000000ffff057224 */ /* 0x002fe200078e0043 */
        /* <DEDUP_REMOVED lines=25> */
[----:B------:R-:W-:Y:S01]  /*40f0*/  SEL R3, R77, R76, !P2 ;  /* 0x0000004c4d037207 */ /* 0x000fe20005000000 */
[----:B------:R-:W-:Y:S01]  /*4100*/  IMAD.MOV.U32 R21, RZ, RZ, R10 ;  /* 0x000000ffff157224 */ /* 0x000fe200078e000a */
[----:B------:R-:W-:Y:S01]  /*4110*/  ISETP.GE.AND P0, PT, R22, c[0x0][0x27c], PT ;  /* 0x00009f0016007a0c */ /* 0x000fe20003f06270 */
[----:B------:R-:W-:Y:S01]  /*4120*/  IMAD.MOV.U32 R53, RZ, RZ, R50 ;  /* 0x000000ffff357224 */ /* 0x000fe200078e0032 */
[----:B------:R-:W-:Y:S01]  /*4130*/  SHF.R.S32.HI R4, RZ, 0x1f, R3 ;  /* 0x0000001fff047819 */ /* 0x000fe20000011403 */
[----:B------:R-:W1:Y:S01]  /*4140*/  LDS.128 R16, [R141+0x3c80] ;  /* 0x003c80008d107984 */ /* 0x000e620000000c00 */
[----:B------:R-:W-:Y:S02]  /*4150*/  MOV R20, R9 ;  /* 0x0000000900147202 */ /* 0x000fe40000000f00 */
[----:B------:R-:W-:Y:S02]  /*4160*/  LEA.HI R3, R4, R3, RZ, 0x4 ;  /* 0x0000000304037211 */ /* 0x000fe400078f20ff */
[----:B------:R-:W-:Y:S02]  /*4170*/  MOV R29, R11 ;  /* 0x0000000b001d7202 */ /* 0x000fe40000000f00 */
[----:B------:R-:W-:Y:S02]  /*4180*/  LEA.HI.SX32 R3, R3, R75, 0x1c ;  /* 0x0000004b03037211 */ /* 0x000fe400078fe2ff */
[----:B------:R-:W-:Y:S02]  /*4190*/  MOV R52, R49 ;  /* 0x0000003100347202 */ /* 0x000fe40000000f00 */
[----:B------:R-:W-:Y:S02]  /*41a0*/  SHF.R.S32.HI R4, RZ, 0x1f, R3 ;  /* 0x0000001fff047819 */ /* 0x000fe40000011403 */
[----:B------:R-:W-:Y:S02]  /*41b0*/  SHF.L.U32 R80, R3, 0x3, RZ ;  /* 0x0000000303507819 */ /* 0x000fe400000006ff */
[----:B------:R-:W-:Y:S02]  /*41c0*/  LEA.HI R4, R4, R3, RZ, 0x2 ;  /* 0x0000000304047211 */ /* 0x000fe400078f10ff */
[----:B------:R-:W-:Y:S02]  /*41d0*/  @!P0 SHF.R.U64 R5, R8, 0x10, R9 ;  /* 0x0000001008058819 */ /* 0x000fe40000001209 */
[----:B------:R-:W-:Y:S02]  /*41e0*/  SHF.R.S32.HI R3, RZ, 0x2, R4 ;  /* 0x00000002ff037819 */ /* 0x000fe40000011404 */
[----:B------:R-:W-:Y:S02]  /*41f0*/  LOP3.LUT R4, R105, 0x18, R80, 0xf8, !PT ;  /* 0x0000001869047812 */ /* 0x000fe400078ef850 */
[----:B------:R-:W-:Y:S01]  /*4200*/  @!P0 SHF.R.U64 R28, R10, 0x10, R11 ;  /* 0x000000100a1c8819 */ /* 0x000fe2000000120b */
[----:B------:R-:W-:Y:S01]  /*4210*/  IMAD R3, R3, 0x600, R7 ;  /* 0x0000060003037824 */ /* 0x000fe200078e0207 */
[----:B------:R-:W-:Y:S02]  /*4220*/  LOP3.LUT R4, R4, R106, RZ, 0x3c, !PT ;  /* 0x0000006a04047212 */ /* 0x000fe400078e3cff */
[----:B------:R-:W-:Y:S01]  /*4230*/  @!P0 SHF.R.U32.HI R30, RZ, 0x10, R11 ;  /* 0x00000010ff1e8819 */ /* 0x000fe2000001160b */
[----:B------:R-:W-:Y:S01]  /*4240*/  @!P0 HADD2.F32 R11, -RZ, R6.H0_H0 ;  /* 0x20000006ff0b8230 */ /* 0x000fe20000004100 */
[--C-:B------:R-:W-:Y:S01]  /*4250*/  @!P0 SHF.R.U64 R47, R48, 0x10, R49.reuse ;  /* 0x00000010302f8819 */ /* 0x100fe20000001231 */
[----:B------:R-:W-:Y:S01]  /*4260*/  IMAD.IADD R3, R3, 0x1, R4 ;  /* 0x0000000103037824 */ /* 0x000fe200078e0204 */
[----:B------:R-:W-:Y:S01]  /*4270*/  @!P0 SHF.R.U32.HI R49, RZ, 0x10, R49 ;  /* 0x00000010ff318819 */ /* 0x000fe20000011631 */
[----:B------:R-:W-:Y:S01]  /*4280*/  IMAD.MOV.U32 R4, RZ, RZ, R8 ;  /* 0x000000ffff047224 */ /* 0x000fe200078e0008 */
[----:B------:R-:W-:Y:S01]  /*4290*/  @!P0 SHF.R.U32.HI R8, RZ, 0x10, R9 ;  /* 0x00000010ff088819 */ /* 0x000fe20000011609 */
[----:B------:R-:W-:Y:S01]  /*42a0*/  @!P0 HADD2.F32 R47, -RZ, R47.H0_H0 ;  /* 0x2000002fff2f8230 */ /* 0x000fe20000004100 */
[----:B------:R-:W-:Y:S01]  /*42b0*/  SHF.L.U32 R3, R3, 0x1, RZ ;  /* 0x0000000103037819 */ /* 0x000fe200000006ff */
[----:B------:R-:W-:Y:S01]  /*42c0*/  @!P0 HADD2.F32 R49, -RZ, R49.H0_H0 ;  /* 0x20000031ff318230 */ /* 0x000fe20000004100 */
[--C-:B------:R-:W-:Y:S01]  /*42d0*/  @!P0 SHF.R.U64 R54, R50, 0x10, R51.reuse ;  /* 0x0000001032368819 */ /* 0x100fe20000001233 */
[----:B------:R-:W-:Y:S01]  /*42e0*/  @!P0 HADD2.F32 R9, -RZ, R4.H0_H0 ;  /* 0x20000004ff098230 */ /* 0x000fe20000004100 */
[----:B------:R-:W-:Y:S01]  /*42f0*/  @!P0 SHF.R.U32.HI R68, RZ, 0x10, R51 ;  /* 0x00000010ff448819 */ /* 0x000fe20000011633 */
[----:B------:R1:W2:Y:S01]  /*4300*/  LDS.128 R60, [R3+0x3c80] ;  /* 0x003c8000033c7984 */ /* 0x0002a20000000c00 */
[----:B------:R-:W-:Y:S01]  /*4310*/  @!P0 HADD2.F32 R4, -RZ, R5.H0_H0 ;  /* 0x20000005ff048230 */ /* 0x000fe20000004100 */
[----:B------:R-:W-:Y:S01]  /*4320*/  MOV R55, R51 ;  /* 0x0000003300377202 */ /* 0x000fe20000000f00 */
[----:B------:R-:W-:Y:S02]  /*4330*/  @!P0 HADD2.F32 R51, -RZ, R53.H0_H0 ;  /* 0x20000035ff338230 */ /* 0x000fe40000004100 */
[----:B------:R-:W-:Y:S02]  /*4340*/  @!P0 HADD2.F32 R53, -RZ, R54.H0_H0 ;  /* 0x20000036ff358230 */ /* 0x000fe40000004100 */
[----:B------:R-:W-:Y:S02]  /*4350*/  @!P0 HADD2.F32 R54, -RZ, R55.H0_H0 ;  /* 0x20000037ff368230 */ /* 0x000fe40000004100 */
[----:B------:R-:W-:Y:S01]  /*4360*/  @!P0 HADD2.F32 R55, -RZ, R68.H0_H0 ;  /* 0x20000044ff378230 */ /* 0x000fe20000004100 */
[----:B-1----:R-:W-:Y:S05]  /*4370*/  @!P0 IMAD.MOV.U32 R3, RZ, RZ, R16 ;  /* 0x000000ffff038224 */ /* 0x002fea00078e0010 */
[--C-:B------:R-:W-:Y:S02]  /*4380*/  @!P0 HADD2.F32 R6, -RZ, R3.reuse.H0_H0 ;  /* 0x20000003ff068230 */ /* 0x100fe40000004100 */
[----:B------:R-:W-:Y:S03]  /*4390*/  @!P0 HADD2.F32 R5, -RZ, R3.H1_H1 ;  /* 0x30000003ff058230 */ /* 0x000fe60000004100 */
[-C--:B------:R-:W-:Y:S01]  /*43a0*/  @!P0 FMUL.FTZ R3, R6, R9.reuse ;  /* 0x0000000906038220 */ /* 0x080fe20000410000 */
[----:B--2---:R-:W-:Y:S05]  /*43b0*/  @!P0 MOV R46, R60 ;  /* 0x0000003c002e8202 */ /* 0x004fea0000000f00 */
[--C-:B------:R-:W-:Y:S02]  /*43c0*/  @!P0 HADD2.F32 R10, -RZ, R46.reuse.H0_H0 ;  /* 0x2000002eff0a8230 */ /* 0x100fe40000004100 */
[----:B------:R-:W-:Y:S03]  /*43d0*/  @!P0 HADD2.F32 R46, -RZ, R46.H1_H1 ;  /* 0x3000002eff2e8230 */ /* 0x000fe60000004100 */
[----:B------:R-:W-:Y:S02]  /*43e0*/  @!P0 FMUL.FTZ R48, R10, R9 ;  /* 0x000000090a308220 */ /* 0x000fe40000410000 */
[-C--:B------:R-:W-:Y:S02]  /*43f0*/  @!P0 FMUL.FTZ R9, R46, R4.reuse ;  /* 0x000000042e098220 */ /* 0x080fe40000410000 */
[-C--:B------:R-:W-:Y:S01]  /*4400*/  @!P0 FFMA.FTZ R3, R10, R11.reuse, R3 ;  /* 0x0000000b0a038223 */ /* 0x080fe20000010003 */
[----:B------:R-:W-:Y:S01]  /*4410*/  @!P0 HADD2.F32 R10, -RZ, R20.H0_H0 ;  /* 0x20000014ff0a8230 */ /* 0x000fe20000004100 */
[----:B------:R-:W-:Y:S02]  /*4420*/  @!P0 FFMA.FTZ R87, R6, R11, -R48 ;  /* 0x0000000b06578223 */ /* 0x000fe40000010830 */
[----:B------:R-:W-:Y:S02]  /*4430*/  @!P0 IMAD.MOV.U32 R11, RZ, RZ, R61 ;  /* 0x000000ffff0b8224 */ /* 0x000fe400078e003d */
[C---:B------:R-:W-:Y:S02]  /*4440*/  @!P0 FMUL.FTZ R4, R5.reuse, R4 ;  /* 0x0000000405048220 */ /* 0x040fe40000410000 */
[----:B------:R-:W-:Y:S01]  /*4450*/  @!P0 FFMA.FTZ R86, R5, R47, -R9 ;  /* 0x0000002f05568223 */ /* 0x000fe20000010809 */
[----:B------:R-:W-:Y:S01]  /*4460*/  @!P0 MOV R5, R17 ;  /* 0x0000001100058202 */ /* 0x000fe20000000f00 */
[----:B------:R-:W-:Y:S01]  /*4470*/  @!P0 FFMA.FTZ R4, R46, R47, R4 ;  /* 0x0000002f2e048223 */ /* 0x000fe20000010004 */
[--C-:B------:R-:W-:Y:S02]  /*4480*/  @!P0 HADD2.F32 R46, -RZ, R11.reuse.H0_H0 ;  /* 0x2000000bff2e8230 */ /* 0x100fe40000004100 */
[----:B------:R-:W-:Y:S02]  /*4490*/  @!P0 HADD2.F32 R9, -RZ, R8.H0_H0 ;  /* 0x20000008ff098230 */ /* 0x000fe40000004100 */
[----:B------:R-:W-:Y:S01]  /*44a0*/  @!P0 HADD2.F32 R48, -RZ, R11.H1_H1 ;  /* 0x3000000bff308230 */ /* 0x000fe20000004100 */
[-C--:B------:R-:W-:Y:S01]  /*44b0*/  @!P0 FMUL.FTZ R20, R46, R10.reuse ;  /* 0x0000000a2e148220 */ /* 0x080fe20000410000 */
[--C-:B------:R-:W-:Y:S01]  /*44c0*/  @!P0 HADD2.F32 R6, -RZ, R5.reuse.H0_H0 ;  /* 0x20000005ff068230 */ /* 0x100fe20000004100 */
[----:B------:R-:W-:Y:S01]  /*44d0*/  @!P0 F2FP.PACK_AB R3, R4, R3 ;  /* 0x000000030403823e */ /* 0x000fe200000000ff */
[----:B------:R-:W-:Y:S01]  /*44e0*/  @!P0 HADD2.F32 R47, -RZ, R52.H0_H0 ;  /* 0x20000034ff2f8230 */ /* 0x000fe20000004100 */
[----:B------:R-:W-:Y:S01]  /*44f0*/  @!P0 FMUL.FTZ R11, R48, R9 ;  /* 0x00000009300b8220 */ /* 0x000fe20000410000 */
[----:B------:R-:W-:Y:S01]  /*4500*/  @!P0 HADD2.F32 R8, -RZ, R5.H1_H1 ;  /* 0x30000005ff088230 */ /* 0x000fe20000004100 */
[C---:B------:R-:W-:Y:S01]  /*4510*/  @!P0 FMUL.FTZ R5, R6.reuse, R10 ;  /* 0x0000000a06058220 */ /* 0x040fe20000410000 */
[----:B------:R-:W-:Y:S01]  /*4520*/  @!P0 MOV R10, R62 ;  /* 0x0000003e000a8202 */ /* 0x000fe20000000f00 */
[----:B------:R-:W-:Y:S01]  /*4530*/  @!P0 FFMA.FTZ R85, R6, R47, -R20 ;  /* 0x0000002f06558223 */ /* 0x000fe20000010814 */
[----:B------:R-:W-:Y:S01]  /*4540*/  @!P0 MOV R60, R3 ;  /* 0x00000003003c8202 */ /* 0x000fe20000000f00 */
[C---:B------:R-:W-:Y:S01]  /*4550*/  @!P0 FMUL.FTZ R6, R8.reuse, R9 ;  /* 0x0000000908068220 */ /* 0x040fe20000410000 */
[----:B------:R-:W-:Y:S01]  /*4560*/  @!P0 HADD2.F32 R20, -RZ, R28.H0_H0 ;  /* 0x2000001cff148230 */ /* 0x000fe20000004100 */
[----:B------:R-:W-:Y:S01]  /*4570*/  @!P0 FFMA.FTZ R84, R8, R49, -R11 ;  /* 0x0000003108548223 */ /* 0x000fe2000001080b */
[----:B------:R-:W-:Y:S01]  /*4580*/  @!P0 HADD2.F32 R11, -RZ, R21.H0_H0 ;  /* 0x20000015ff0b8230 */ /* 0x000fe20000004100 */
[----:B------:R-:W-:Y:S01]  /*4590*/  @!P0 IMAD.MOV.U32 R8, RZ, RZ, R18 ;  /* 0x000000ffff088224 */ /* 0x000fe200078e0012 */
[--C-:B------:R-:W-:Y:S01]  /*45a0*/  @!P0 HADD2.F32 R50, -RZ, R10.reuse.H0_H0 ;  /* 0x2000000aff328230 */ /* 0x100fe20000004100 */
[----:B------:R-:W-:Y:S01]  /*45b0*/  @!P0 FFMA.FTZ R5, R46, R47, R5 ;  /* 0x0000002f2e058223 */ /* 0x000fe20000010005 */
[----:B------:R-:W-:Y:S01]  /*45c0*/  @!P0 HADD2.F32 R52, -RZ, R10.H1_H1 ;  /* 0x3000000aff348230 */ /* 0x000fe20000004100 */
[----:B------:R-:W-:Y:S01]  /*45d0*/  @!P0 FFMA.FTZ R6, R48, R49, R6 ;  /* 0x0000003130068223 */ /* 0x000fe20000010006 */
[--C-:B------:R-:W-:Y:S01]  /*45e0*/  @!P0 HADD2.F32 R9, -RZ, R8.reuse.H0_H0 ;  /* 0x20000008ff098230 */ /* 0x100fe20000004100 */
[----:B------:R-:W-:Y:S01]  /*45f0*/  @!P0 FMUL.FTZ R28, R50, R11 ;  /* 0x0000000b321c8220 */ /* 0x000fe20000410000 */
[----:B------:R-:W-:Y:S01]  /*4600*/  @!P0 HADD2.F32 R10, -RZ, R8.H1_H1 ;  /* 0x30000008ff0a8230 */ /* 0x000fe20000004100 */
[----:B------:R-:W-:Y:S01]  /*4610*/  @!P0 FMUL.FTZ R21, R52, R20 ;  /* 0x0000001434158220 */ /* 0x000fe20000410000 */
[----:B------:R-:W-:Y:S01]  /*4620*/  @!P0 F2FP.PACK_AB R46, R84, R85 ;  /* 0x00000055542e823e */ /* 0x000fe200000000ff */
[C---:B------:R-:W-:Y:S01]  /*4630*/  @!P0 FMUL.FTZ R8, R9.reuse, R11 ;  /* 0x0000000b09088220 */ /* 0x040fe20000410000 */
[----:B------:R-:W-:Y:S01]  /*4640*/  @!P0 MOV R11, R63 ;  /* 0x0000003f000b8202 */ /* 0x000fe20000000f00 */
[----:B------:R-:W-:Y:S01]  /*4650*/  @!P0 FFMA.FTZ R83, R9, R51, -R28 ;  /* 0x0000003309538223 */ /* 0x000fe2000001081c */
[----:B------:R-:W-:Y:S01]  /*4660*/  @!P0 MOV R17, R46 ;  /* 0x0000002e00118202 */ /* 0x000fe20000000f00 */
[C---:B------:R-:W-:Y:S01]  /*4670*/  @!P0 FMUL.FTZ R9, R10.reuse, R20 ;  /* 0x000000140a098220 */ /* 0x040fe20000410000 */
[----:B------:R-:W-:Y:S01]  /*4680*/  @!P0 HADD2.F32 R28, -RZ, R30.H0_H0 ;  /* 0x2000001eff1c8230 */ /* 0x000fe20000004100 */
[----:B------:R-:W-:Y:S01]  /*4690*/  @!P0 FFMA.FTZ R82, R10, R53, -R21 ;  /* 0x000000350a528223 */ /* 0x000fe20000010815 */
[----:B------:R-:W-:Y:S01]  /*46a0*/  @!P0 MOV R10, R19 ;  /* 0x00000013000a8202 */ /* 0x000fe20000000f00 */
[----:B------:R-:W-:Y:S01]  /*46b0*/  @!P0 FFMA.FTZ R8, R50, R51, R8 ;  /* 0x0000003332088223 */ /* 0x000fe20000010008 */
[----:B------:R-:W-:Y:S01]  /*46c0*/  @!P0 HADD2.F32 R21, -RZ, R29.H0_H0 ;  /* 0x2000001dff158230 */ /* 0x000fe20000004100 */
[----:B------:R-:W-:Y:S01]  /*46d0*/  @!P0 FFMA.FTZ R9, R52, R53, R9 ;  /* 0x0000003534098223 */ /* 0x000fe20000010009 */
[--C-:B------:R-:W-:Y:S01]  /*46e0*/  @!P0 HADD2.F32 R29, -RZ, R11.reuse.H0_H0 ;  /* 0x2000000bff1d8230 */ /* 0x100fe20000004100 */
[----:B------:R-:W-:Y:S01]  /*46f0*/  @!P0 F2FP.PACK_AB R5, R6, R5 ;  /* 0x000000050605823e */ /* 0x000fe200000000ff */
[----:B------:R-:W-:Y:S02]  /*4700*/  @!P0 HADD2.F32 R30, -RZ, R11.H1_H1 ;  /* 0x3000000bff1e8230 */ /* 0x000fe40000004100 */
[--C-:B------:R-:W-:Y:S01]  /*4710*/  @!P0 HADD2.F32 R11, -RZ, R10.reuse.H0_H0 ;  /* 0x2000000aff0b8230 */ /* 0x100fe20000004100 */
[-C--:B------:R-:W-:Y:S01]  /*4720*/  @!P0 FMUL.FTZ R81, R29, R21.reuse ;  /* 0x000000151d518220 */ /* 0x080fe20000410000 */
[----:B------:R-:W-:Y:S01]  /*4730*/  @!P0 HADD2.F32 R20, -RZ, R10.H1_H1 ;  /* 0x3000000aff148230 */ /* 0x000fe20000004100 */
[----:B------:R-:W-:Y:S01]  /*4740*/  @!P0 FMUL.FTZ R68, R30, R28 ;  /* 0x0000001c1e448220 */ /* 0x000fe20000410000 */
[----:B------:R-:W-:Y:S01]  /*4750*/  @!P0 F2FP.PACK_AB R8, R9, R8 ;  /* 0x000000080908823e */ /* 0x000fe200000000ff */
[C---:B------:R-:W-:Y:S01]  /*4760*/  @!P0 FMUL.FTZ R10, R11.reuse, R21 ;  /* 0x000000150b0a8220 */ /* 0x040fe20000410000 */
[----:B------:R-:W-:Y:S01]  /*4770*/  @!P0 F2FP.PACK_AB R21, R82, R83 ;  /* 0x000000535215823e */ /* 0x000fe200000000ff */
[----:B------:R-:W-:Y:S01]  /*4780*/  @!P0 FFMA.FTZ R81, R11, R54, -R81 ;  /* 0x000000360b518223 */ /* 0x000fe20000010851 */
[----:B------:R-:W-:Y:S01]  /*4790*/  @!P0 MOV R61, R5 ;  /* 0x00000005003d8202 */ /* 0x000fe20000000f00 */
[----:B------:R-:W-:Y:S01]  /*47a0*/  @!P0 FMUL.FTZ R11, R20, R28 ;  /* 0x0000001c140b8220 */ /* 0x000fe20000410000 */
        /* <DEDUP_REMOVED lines=17> */
.L_x_426:
[----:B------:R-:W-:Y:S05]  /*48c0*/  BSYNC B0 ;  /* 0x0000000000007941 */ /* 0x000fea0003800000 */
.L_x_425:
[----:B------:R-:W-:Y:S01]  /*48d0*/  ISETP.GE.AND P0, PT, R31, c[0x0][0x1d4], PT ;  /* 0x000075001f007a0c */ /* 0x000fe20003f06270 */
[----:B------:R-:W-:Y:S01]  /*48e0*/  @!UPT UIADD3 URZ, URZ, URZ, URZ ;  /* 0x0000003f3f3ff290 */ /* 0x000fe2000fffe03f */
[----:B------:R-:W-:Y:S11]  /*48f0*/  BSSY B0, `(.L_x_427) ;  /* 0x0000078000007945 */ /* 0x000ff60003800000 */
[----:B------:R-:W-:-:S05]  /*4900*/  @P0 BRA `(.L_x_428) ;  /* 0x0000076000000947 */ /* 0x000fca0003800000 */
[----:B------:R-:W-:Y:S01]  /*4910*/  SEL R3, R77, R76, !P1 ;  /* 0x0000004c4d037207 */ /* 0x000fe20004800000 */
[----:B-1----:R-:W1:Y:S01]  /*4920*/  LDS.128 R16, [R136+0x3c80] ;  /* 0x003c800088107984 */ /* 0x002e620000000c00 */
[----:B------:R-:W-:Y:S02]  /*4930*/  ISETP.GE.AND P0, PT, R31, c[0x0][0x27c], PT ;  /* 0x00009f001f007a0c */ /* 0x000fe40003f06270 */
[----:B------:R-:W-:Y:S04]  /*4940*/  SHF.R.S32.HI R4, RZ, 0x1f, R3 ;  /* 0x0000001fff047819 */ /* 0x000fe80000011403 */
[----:B------:R-:W-:Y:S04]  /*4950*/  LEA.HI R3, R4, R3, RZ, 0x4 ;  /* 0x0000000304037211 */ /* 0x000fe800078f20ff */
[----:B------:R-:W-:Y:S03]  /*4960*/  LEA.HI.SX32 R3, R3, R74, 0x1c ;  /* 0x0000004a03037211 */ /* 0x000fe600078fe2ff */
[----:B------:R-:W-:Y:S01]  /*4970*/  @!P0 SHF.R.U64 R5, R12, 0x10, R13 ;  /* 0x000000100c058819 */ /* 0x000fe2000000120d */
[----:B------:R-:W-:Y:S01]  /*4980*/  @!P0 HADD2.F32 R12, -RZ, R69.H0_H0 ;  /* 0x20000045ff0c8230 */ /* 0x000fe20000004100 */
[----:B------:R-:W-:Y:S01]  /*4990*/  SHF.R.S32.HI R4, RZ, 0x1f, R3 ;  /* 0x0000001fff047819 */ /* 0x000fe20000011403 */
[--C-:B------:R-:W-:Y:S01]  /*49a0*/  @!P0 HADD2.F32 R47, -RZ, R70.reuse.H0_H0 ;  /* 0x20000046ff2f8230 */ /* 0x100fe20000004100 */
[----:B------:R-:W-:Y:S01]  /*49b0*/  SHF.L.U32 R51, R3, 0x3, RZ ;  /* 0x0000000303337819 */ /* 0x000fe200000006ff */
[----:B------:R-:W-:Y:S01]  /*49c0*/  @!P0 HADD2.F32 R8, -RZ, R5.H0_H0 ;  /* 0x20000005ff088230 */ /* 0x000fe20000004100 */
[----:B------:R-:W-:Y:S01]  /*49d0*/  LEA.HI R4, R4, R3, RZ, 0x2 ;  /* 0x0000000304047211 */ /* 0x000fe200078f10ff */
[----:B------:R-:W-:Y:S01]  /*49e0*/  @!P0 HADD2.F32 R30, -RZ, R70.H1_H1 ;  /* 0x30000046ff1e8230 */ /* 0x000fe20000004100 */
[----:B------:R-:W-:Y:S02]  /*49f0*/  @!P0 SHF.R.U32.HI R10, RZ, 0x10, R13 ;  /* 0x00000010ff0a8819 */ /* 0x000fe4000001160d */
[----:B------:R-:W-:Y:S02]  /*4a00*/  SHF.R.S32.HI R3, RZ, 0x2, R4 ;  /* 0x00000002ff037819 */ /* 0x000fe40000011404 */
[----:B------:R-:W-:Y:S01]  /*4a10*/  LOP3.LUT R4, R105, 0x18, R51, 0xf8, !PT ;  /* 0x0000001869047812 */ /* 0x000fe200078ef833 */
[----:B------:R-:W-:Y:S01]  /*4a20*/  @!P0 HADD2.F32 R10, -RZ, R10.H0_H0 ;  /* 0x2000000aff0a8230 */ /* 0x000fe20000004100 */
[----:B------:R-:W-:Y:S01]  /*4a30*/  @!P0 SHF.R.U64 R20, R56, 0x10, R57 ;  /* 0x0000001038148819 */ /* 0x000fe20000001239 */
[----:B------:R-:W-:Y:S01]  /*4a40*/  IMAD R3, R3, 0x600, R7 ;  /* 0x0000060003037824 */ /* 0x000fe200078e0207 */
[----:B------:R-:W-:Y:S02]  /*4a50*/  LOP3.LUT R4, R4, R106, RZ, 0x3c, !PT ;  /* 0x0000006a04047212 */ /* 0x000fe400078e3cff */
[--C-:B------:R-:W-:Y:S02]  /*4a60*/  @!P0 SHF.R.U32.HI R11, RZ, 0x10, R15.reuse ;  /* 0x00000010ff0b8819 */ /* 0x100fe4000001160f */
[----:B------:R-:W-:Y:S01]  /*4a70*/  @!P0 SHF.R.U64 R14, R14, 0x10, R15 ;  /* 0x000000100e0e8819 */ /* 0x000fe2000000120f */
[----:B------:R-:W-:Y:S01]  /*4a80*/  IMAD.IADD R3, R3, 0x1, R4 ;  /* 0x0000000103037824 */ /* 0x000fe200078e0204 */
[----:B------:R-:W-:Y:S01]  /*4a90*/  @!P0 HADD2.F32 R4, -RZ, R33.H0_H0 ;  /* 0x20000021ff048230 */ /* 0x000fe20000004100 */
[----:B------:R-:W-:Y:S01]  /*4aa0*/  @!P0 SHF.R.U32.HI R28, RZ, 0x10, R57 ;  /* 0x00000010ff1c8819 */ /* 0x000fe20000011639 */
[----:B------:R-:W-:Y:S01]  /*4ab0*/  @!P0 HADD2.F32 R15, -RZ, R20.H0_H0 ;  /* 0x20000014ff0f8230 */ /* 0x000fe20000004100 */
[--C-:B------:R-:W-:Y:S01]  /*4ac0*/  @!P0 SHF.R.U32.HI R49, RZ, 0x10, R59.reuse ;  /* 0x00000010ff318819 */ /* 0x100fe2000001163b */
[----:B------:R-:W-:Y:S01]  /*4ad0*/  @!P0 HADD2.F32 R11, -RZ, R11.H0_H0 ;  /* 0x2000000bff0b8230 */ /* 0x000fe20000004100 */
[----:B------:R-:W-:Y:S01]  /*4ae0*/  SHF.L.U32 R3, R3, 0x1, RZ ;  /* 0x0000000103037819 */ /* 0x000fe200000006ff */
[----:B------:R-:W-:Y:S01]  /*4af0*/  @!P0 HADD2.F32 R28, -RZ, R28.H0_H0 ;  /* 0x2000001cff1c8230 */ /* 0x000fe20000004100 */
[----:B------:R-:W-:Y:S01]  /*4b00*/  @!P0 SHF.R.U64 R58, R58, 0x10, R59 ;  /* 0x000000103a3a8819 */ /* 0x000fe2000000123b */
[----:B------:R-:W-:Y:S02]  /*4b10*/  @!P0 HADD2.F32 R49, -RZ, R49.H0_H0 ;  /* 0x20000031ff318230 */ /* 0x000fe40000004100 */
[----:B------:R1:W2:Y:S01]  /*4b20*/  LDS.128 R52, [R3+0x3c80] ;  /* 0x003c800003347984 */ /* 0x0002a20000000c00 */
        /* <DEDUP_REMOVED lines=9> */
[-C--:B------:R-:W-:Y:S02]  /*4bc0*/  @!P0 FMUL.FTZ R20, R13, R8.reuse ;  /* 0x000000080d148220 */ /* 0x080fe40000410000 */
[----:B------:R-:W-:Y:S02]  /*4bd0*/  @!P0 FMUL.FTZ R4, R5, R8 ;  /* 0x0000000805048220 */ /* 0x000fe40000410000 */
        /* <DEDUP_REMOVED lines=8> */
[----:B------:R-:W-:Y:S01]  /*4c60*/  @!P0 MOV R12, R55 ;  /* 0x00000037000c8202 */ /* 0x000fe20000000f00 */
[----:B------:R-:W-:Y:S02]  /*4c70*/  @!P0 HADD2.F32 R21, -RZ, R8.H1_H1 ;  /* 0x30000008ff158230 */ /* 0x000fe40000004100 */
[----:B------:R-:W-:Y:S01]  /*4c80*/  @!P0 HADD2.F32 R20, -RZ, R69.H1_H1 ;  /* 0x30000045ff148230 */ /* 0x000fe20000004100 */
[----:B------:R-:W-:Y:S01]  /*4c90*/  @!P0 F2FP.PACK_AB R3, R4, R3 ;  /* 0x000000030403823e */ /* 0x000fe200000000ff */
[--C-:B------:R-:W-:Y:S01]  /*4ca0*/  @!P0 HADD2.F32 R9, -RZ, R6.reuse.H0_H0 ;  /* 0x20000006ff098230 */ /* 0x100fe20000004100 */
[----:B------:R-:W-:Y:S01]  /*4cb0*/  @!P0 FMUL.FTZ R13, R21, R10 ;  /* 0x0000000a150d8220 */ /* 0x000fe20000410000 */
[----:B------:R-:W-:Y:S01]  /*4cc0*/  @!P0 HADD2.F32 R8, -RZ, R6.H1_H1 ;  /* 0x30000006ff088230 */ /* 0x000fe20000004100 */
[----:B------:R-:W-:Y:S01]  /*4cd0*/  @!P0 FMUL.FTZ R6, R15, R5 ;  /* 0x000000050f068220 */ /* 0x000fe20000410000 */
[----:B------:R-:W-:Y:S01]  /*4ce0*/  @!P0 MOV R52, R3 ;  /* 0x0000000300348202 */ /* 0x000fe20000000f00 */
[C---:B------:R-:W-:Y:S01]  /*4cf0*/  @!P0 FMUL.FTZ R5, R9.reuse, R5 ;  /* 0x0000000509058220 */ /* 0x040fe20000410000 */
[--C-:B------:R-:W-:Y:S01]  /*4d00*/  @!P0 HADD2.F32 R46, -RZ, R12.reuse.H0_H0 ;  /* 0x2000000cff2e8230 */ /* 0x100fe20000004100 */
[----:B------:R-:W-:Y:S01]  /*4d10*/  @!P0 FFMA.FTZ R61, R9, R20, -R6 ;  /* 0x00000014093d8223 */ /* 0x000fe20000010806 */
[----:B------:R-:W-:Y:S01]  /*4d20*/  @!P0 HADD2.F32 R48, -RZ, R12.H1_H1 ;  /* 0x3000000cff308230 */ /* 0x000fe20000004100 */
[C---:B------:R-:W-:Y:S01]  /*4d30*/  @!P0 FMUL.FTZ R6, R8.reuse, R10 ;  /* 0x0000000a08068220 */ /* 0x040fe20000410000 */
[----:B------:R-:W-:Y:S01]  /*4d40*/  @!P0 HADD2.F32 R10, -RZ, R34.H0_H0 ;  /* 0x20000022ff0a8230 */ /* 0x000fe20000004100 */
[----:B------:R-:W-:Y:S02]  /*4d50*/  @!P0 FFMA.FTZ R60, R8, R28, -R13 ;  /* 0x0000001c083c8223 */ /* 0x000fe4000001080d */
[----:B------:R-:W-:Y:S02]  /*4d60*/  @!P0 IMAD.MOV.U32 R8, RZ, RZ, R19 ;  /* 0x000000ffff088224 */ /* 0x000fe400078e0013 */
[----:B------:R-:W-:Y:S02]  /*4d70*/  @!P0 FMUL.FTZ R12, R46, R10 ;  /* 0x0000000a2e0c8220 */ /* 0x000fe40000410000 */
[----:B------:R-:W-:Y:S01]  /*4d80*/  @!P0 FMUL.FTZ R13, R48, R11 ;  /* 0x0000000b300d8220 */ /* 0x000fe20000410000 */
[--C-:B------:R-:W-:Y:S01]  /*4d90*/  @!P0 HADD2.F32 R9, -RZ, R8.reuse.H0_H0 ;  /* 0x20000008ff098230 */ /* 0x100fe20000004100 */
[----:B------:R-:W-:Y:S01]  /*4da0*/  @!P0 FFMA.FTZ R5, R15, R20, R5 ;  /* 0x000000140f058223 */ /* 0x000fe20000010005 */
[----:B------:R-:W-:Y:S01]  /*4db0*/  @!P0 HADD2.F32 R8, -RZ, R8.H1_H1 ;  /* 0x30000008ff088230 */ /* 0x000fe20000004100 */
[----:B------:R-:W-:Y:S01]  /*4dc0*/  @!P0 FFMA.FTZ R6, R21, R28, R6 ;  /* 0x0000001c15068223 */ /* 0x000fe20000010006 */
[----:B------:R-:W-:Y:S01]  /*4dd0*/  @!P0 F2FP.PACK_AB R15, R60, R61 ;  /* 0x0000003d3c0f823e */ /* 0x000fe200000000ff */
[C---:B------:R-:W-:Y:S01]  /*4de0*/  @!P0 FFMA.FTZ R59, R9.reuse, R47, -R12 ;  /* 0x0000002f093b8223 */ /* 0x040fe2000001080c */
[----:B------:R-:W-:Y:S01]  /*4df0*/  @!P0 MOV R12, R54 ;  /* 0x00000036000c8202 */ /* 0x000fe20000000f00 */
[----:B------:R-:W-:Y:S01]  /*4e00*/  @!P0 FMUL.FTZ R10, R9, R10 ;  /* 0x0000000a090a8220 */ /* 0x000fe20000410000 */
[----:B------:R-:W-:Y:S01]  /*4e10*/  @!P0 MOV R9, R18 ;  /* 0x0000001200098202 */ /* 0x000fe20000000f00 */
[C---:B------:R-:W-:Y:S01]  /*4e20*/  @!P0 FMUL.FTZ R11, R8.reuse, R11 ;  /* 0x0000000b080b8220 */ /* 0x040fe20000410000 */
[----:B------:R-:W-:Y:S01]  /*4e30*/  @!P0 MOV R17, R15 ;  /* 0x0000000f00118202 */ /* 0x000fe20000000f00 */
[----:B------:R-:W-:Y:S01]  /*4e40*/  @!P0 FFMA.FTZ R57, R8, R49, -R13 ;  /* 0x0000003108398223 */ /* 0x000fe2000001080d */
[----:B------:R-:W-:Y:S01]  /*4e50*/  @!P0 HADD2.F32 R8, -RZ, R34.H1_H1 ;  /* 0x30000022ff088230 */ /* 0x000fe20000004100 */
[----:B------:R-:W-:Y:S01]  /*4e60*/  @!P0 F2FP.PACK_AB R5, R6, R5 ;  /* 0x000000050605823e */ /* 0x000fe200000000ff */
[--C-:B------:R-:W-:Y:S02]  /*4e70*/  @!P0 HADD2.F32 R29, -RZ, R12.reuse.H0_H0 ;  /* 0x2000000cff1d8230 */ /* 0x100fe40000004100 */
[--C-:B------:R-:W-:Y:S01]  /*4e80*/  @!P0 HADD2.F32 R13, -RZ, R9.reuse.H0_H0 ;  /* 0x20000009ff0d8230 */ /* 0x100fe20000004100 */
[----:B------:R-:W-:Y:S01]  /*4e90*/  @!P0 MOV R53, R5 ;  /* 0x0000000500358202 */ /* 0x000fe20000000f00 */
[----:B------:R-:W-:Y:S02]  /*4ea0*/  @!P0 HADD2.F32 R33, -RZ, R12.H1_H1 ;  /* 0x3000000cff218230 */ /* 0x000fe40000004100 */
[----:B------:R-:W-:Y:S01]  /*4eb0*/  @!P0 HADD2.F32 R12, -RZ, R9.H1_H1 ;  /* 0x30000009ff0c8230 */ /* 0x000fe20000004100 */
[-C--:B------:R-:W-:Y:S01]  /*4ec0*/  @!P0 FMUL.FTZ R9, R29, R8.reuse ;  /* 0x000000081d098220 */ /* 0x080fe20000410000 */
[----:B------:R-:W-:Y:S01]  /*4ed0*/  @!P0 HADD2.F32 R34, -RZ, R58.H0_H0 ;  /* 0x2000003aff228230 */ /* 0x000fe20000004100 */
[C---:B------:R-:W-:Y:S02]  /*4ee0*/  @!P0 FMUL.FTZ R8, R13.reuse, R8 ;  /* 0x000000080d088220 */ /* 0x040fe40000410000 */
[----:B------:R-:W-:Y:S01]  /*4ef0*/  @!P0 FFMA.FTZ R56, R13, R30, -R9 ;  /* 0x0000001e0d388223 */ /* 0x000fe20000010809 */
[----:B------:R-:W-:Y:S01]  /*4f00*/  @!P0 F2FP.PACK_AB R13, R57, R59 ;  /* 0x0000003b390d823e */ /* 0x000fe200000000ff */
[----:B------:R-:W-:Y:S02]  /*4f10*/  @!P0 FMUL.FTZ R9, R12, R14 ;  /* 0x0000000e0c098220 */ /* 0x000fe40000410000 */
[----:B------:R-:W-:Y:S02]  /*4f20*/  @!P0 FFMA.FTZ R8, R29, R30, R8 ;  /* 0x0000001e1d088223 */ /* 0x000fe40000010008 */
[C---:B------:R-:W-:Y:S01]  /*4f30*/  @!P0 FMUL.FTZ R50, R33.reuse, R14 ;  /* 0x0000000e21328220 */ /* 0x040fe20000410000 */
[----:B------:R-:W-:Y:S01]  /*4f40*/  @!P0 F2FP.PACK_AB R14, R62, R63 ;  /* 0x0000003f3e0e823e */ /* 0x000fe200000000ff */
[-C--:B------:R-:W-:Y:S02]  /*4f50*/  @!P0 FFMA.FTZ R9, R33, R34.reuse, R9 ;  /* 0x0000002221098223 */ /* 0x080fe40000010009 */
        /* <DEDUP_REMOVED lines=17> */
.L_x_428:
[----:B------:R-:W-:Y:S05]  /*5070*/  BSYNC B0 ;  /* 0x0000000000007941 */ /* 0x000fea0003800000 */
.L_x_427:
[----:B------:R-:W-:Y:S11]  /*5080*/  ISETP.GE.AND P0, PT, R32, c[0x0][0x1d4], PT ;  /* 0x0000750020007a0c */ /* 0x000ff60003f06270 */
[----:B------:R-:W-:Y:S02]  /*5090*/  @!UPT UIADD3 URZ, URZ, URZ, URZ ;  /* 0x0000003f3f3ff290 */ /* 0x000fe4000fffe03f */
[----:B------:R-:W-:-:S05]  /*50a0*/  @P0 BRA `(.L_x_412) ;  /* 0x00000a0000000947 */ /* 0x000fca0003800000 */
[----:B------:R-:W-:Y:S01]  /*50b0*/  SEL R3, R77, R76, !P3 ;  /* 0x0000004c4d037207 */ /* 0x000fe20005800000 */
[----:B-1----:R-:W-:Y:S01]  /*50c0*/  LDS.128 R16, [R121+0x3c80] ;  /* 0x003c800079107984 */ /* 0x002fe20000000c00 */
[----:B----4-:R-:W-:Y:S02]  /*50d0*/  IADD3 R56, P0, R78, R137, RZ ;  /* 0x000000894e387210 */ /* 0x010fe40007f1e0ff */
[----:B------:R-:W-:Y:S02]  /*50e0*/  SHF.R.S32.HI R4, RZ, 0x1f, R3 ;  /* 0x0000001fff047819 */ /* 0x000fe40000011403 */
[----:B---3--:R-:W-:Y:S02]  /*50f0*/  IADD3.X R57, R79, R138, RZ, P0, !PT ;  /* 0x0000008a4f397210 */ /* 0x008fe400007fe4ff */
[----:B------:R-:W-:Y:S02]  /*5100*/  LEA.HI R3, R4, R3, RZ, 0x4 ;  /* 0x0000000304037211 */ /* 0x000fe400078f20ff */
[----:B------:R-:W-:Y:S02]  /*5110*/  ISETP.GE.AND P0, PT, R32, c[0x0][0x27c], PT ;  /* 0x00009f0020007a0c */ /* 0x000fe40003f06270 */
[----:B------:R-:W-:Y:S04]  /*5120*/  LEA.HI.SX32 R3, R3, R73, 0x1c ;  /* 0x0000004903037211 */ /* 0x000fe800078fe2ff */
[----:B------:R-:W-:Y:S01]  /*5130*/  SHF.R.S32.HI R4, RZ, 0x1f, R3 ;  /* 0x0000001fff047819 */ /* 0x000fe20000011403 */
[----:B------:R-:W-:Y:S03]  /*5140*/  IMAD.SHL.U32 R46, R3, 0x8, RZ ;  /* 0x00000008032e7824 */ /* 0x000fe600078e00ff */
[----:B------:R-:W-:Y:S03]  /*5150*/  LEA.HI R4, R4, R3, RZ, 0x2 ;  /* 0x0000000304047211 */ /* 0x000fe600078f10ff */
[----:B------:R-:W-:Y:S01]  /*5160*/  @!P0 SHF.R.U64 R5, R24, 0x10, R25 ;  /* 0x0000001018058819 */ /* 0x000fe20000001219 */
[----:B------:R-:W-:Y:S01]  /*5170*/  @!P0 HADD2.F32 R12, -RZ, R71.H0_H0 ;  /* 0x20000047ff0c8230 */ /* 0x000fe20000004100 */
[----:B------:R-:W-:Y:S01]  /*5180*/  SHF.R.S32.HI R3, RZ, 0x2, R4 ;  /* 0x00000002ff037819 */ /* 0x000fe20000011404 */
[--C-:B------:R-:W-:Y:S01]  /*5190*/  @!P0 HADD2.F32 R30, -RZ, R72.reuse.H0_H0 ;  /* 0x20000048ff1e8230 */ /* 0x100fe20000004100 */
[----:B------:R-:W-:Y:S01]  /*51a0*/  LOP3.LUT R4, R105, 0x18, R46, 0xf8, !PT ;  /* 0x0000001869047812 */ /* 0x000fe200078ef82e */
[----:B------:R-:W-:Y:S01]  /*51b0*/  @!P0 HADD2.F32 R8, -RZ, R5.H0_H0 ;  /* 0x20000005ff088230 */ /* 0x000fe20000004100 */
[----:B------:R-:W-:Y:S01]  /*51c0*/  @!P0 SHF.R.U64 R14, R26, 0x10, R27 ;  /* 0x000000101a0e8819 */ /* 0x000fe2000000121b */
[----:B------:R-:W-:Y:S01]  /*51d0*/  IMAD R3, R3, 0x600, R7 ;  /* 0x0000060003037824 */ /* 0x000fe200078e0207 */
[----:B------:R-:W-:Y:S01]  /*51e0*/  LOP3.LUT R4, R4, R106, RZ, 0x3c, !PT ;  /* 0x0000006a04047212 */ /* 0x000fe200078e3cff */
[----:B------:R-:W-:Y:S01]  /*51f0*/  @!P0 HADD2.F32 R26, -RZ, R72.H1_H1 ;  /* 0x30000048ff1a8230 */ /* 0x000fe20000004100 */
[----:B------:R-:W-:Y:S01]  /*5200*/  @!P0 SHF.R.U64 R15, R64, 0x10, R65 ;  /* 0x00000010400f8819 */ /* 0x000fe20000001241 */
[----:B------:R-:W-:Y:S01]  /*5210*/  @!P0 HADD2.F32 R14, -RZ, R14.H0_H0 ;  /* 0x2000000eff0e8230 */ /* 0x000fe20000004100 */
[----:B------:R-:W-:Y:S01]  /*5220*/  IADD3 R3, R3, R4, RZ ;  /* 0x0000000403037210 */ /* 0x000fe20007ffe0ff */
[----:B------:R-:W-:Y:S01]  /*5230*/  @!P0 HADD2.F32 R4, -RZ, R35.H0_H0 ;  /* 0x20000023ff048230 */ /* 0x000fe20000004100 */
[----:B------:R-:W-:Y:S01]  /*5240*/  @!P0 SHF.R.U32.HI R10, RZ, 0x10, R25 ;  /* 0x00000010ff0a8819 */ /* 0x000fe20000011619 */
[----:B------:R-:W-:Y:S01]  /*5250*/  @!P0 HADD2.F32 R15, -RZ, R15.H0_H0 ;  /* 0x2000000fff0f8230 */ /* 0x000fe20000004100 */
[----:B------:R-:W-:Y:S01]  /*5260*/  @!P0 SHF.R.U32.HI R24, RZ, 0x10, R65 ;  /* 0x00000010ff188819 */ /* 0x000fe20000011641 */
[----:B------:R-:W-:Y:S01]  /*5270*/  IMAD.SHL.U32 R3, R3, 0x2, RZ ;  /* 0x0000000203037824 */ /* 0x000fe200078e00ff */
[----:B------:R-:W-:Y:S01]  /*5280*/  @!P0 SHF.R.U32.HI R11, RZ, 0x10, R27 ;  /* 0x00000010ff0b8819 */ /* 0x000fe2000001161b */
[----:B------:R-:W-:Y:S01]  /*5290*/  @!P0 HADD2.F32 R10, -RZ, R10.H0_H0 ;  /* 0x2000000aff0a8230 */ /* 0x000fe20000004100 */
[--C-:B------:R-:W-:Y:S01]  /*52a0*/  @!P0 SHF.R.U32.HI R34, RZ, 0x10, R67.reuse ;  /* 0x00000010ff228819 */ /* 0x100fe20000011643 */
[----:B------:R-:W-:Y:S01]  /*52b0*/  @!P0 HADD2.F32 R24, -RZ, R24.H0_H0 ;  /* 0x20000018ff188230 */ /* 0x000fe20000004100 */
[----:B------:R-:W1:Y:S01]  /*52c0*/  LDS.128 R48, [R3+0x3c80] ;  /* 0x003c800003307984 */ /* 0x000e620000000c00 */
[----:B------:R-:W-:Y:S01]  /*52d0*/  @!P0 HADD2.F32 R11, -RZ, R11.H0_H0 ;  /* 0x2000000bff0b8230 */ /* 0x000fe20000004100 */
[----:B------:R-:W-:Y:S01]  /*52e0*/  @!P0 SHF.R.U64 R28, R66, 0x10, R67 ;  /* 0x00000010421c8819 */ /* 0x000fe20000001243 */
[----:B------:R-:W-:Y:S04]  /*52f0*/  @!P0 HADD2.F32 R34, -RZ, R34.H0_H0 ;  /* 0x20000022ff228230 */ /* 0x000fe80000004100 */
[----:B------:R-:W-:Y:S01]  /*5300*/  @!P0 HADD2.F32 R28, -RZ, R28.H0_H0 ;  /* 0x2000001cff1c8230 */ /* 0x000fe20000004100 */
[----:B-1----:R-:W-:Y:S01]  /*5310*/  @!P0 IMAD.MOV.U32 R13, RZ, RZ, R48 ;  /* 0x000000ffff0d8224 */ /* 0x002fe200078e0030 */
[----:B------:R-:W-:Y:S04]  /*5320*/  @!P0 MOV R3, R16 ;  /* 0x0000001000038202 */ /* 0x000fe80000000f00 */
[----:B------:R-:W-:Y:S02]  /*5330*/  @!P0 HADD2.F32 R9, -RZ, R13.H0_H0 ;  /* 0x2000000dff098230 */ /* 0x000fe40000004100 */
[--C-:B------:R-:W-:Y:S02]  /*5340*/  @!P0 HADD2.F32 R6, -RZ, R3.reuse.H0_H0 ;  /* 0x20000003ff068230 */ /* 0x100fe40000004100 */
[----:B------:R-:W-:Y:S01]  /*5350*/  @!P0 HADD2.F32 R5, -RZ, R3.H1_H1 ;  /* 0x30000003ff058230 */ /* 0x000fe20000004100 */
[-C--:B------:R-:W-:Y:S01]  /*5360*/  @!P0 FMUL.FTZ R21, R9, R4.reuse ;  /* 0x0000000409158220 */ /* 0x080fe20000410000 */
[----:B------:R-:W-:Y:S01]  /*5370*/  @!P0 HADD2.F32 R13, -RZ, R13.H1_H1 ;  /* 0x3000000dff0d8230 */ /* 0x000fe20000004100 */
[C---:B------:R-:W-:Y:S02]  /*5380*/  @!P0 FMUL.FTZ R3, R6.reuse, R4 ;  /* 0x0000000406038220 */ /* 0x040fe40000410000 */
[-C--:B------:R-:W-:Y:S02]  /*5390*/  @!P0 FMUL.FTZ R4, R5, R8.reuse ;  /* 0x0000000805048220 */ /* 0x080fe40000410000 */
[----:B------:R-:W-:Y:S01]  /*53a0*/  @!P0 FMUL.FTZ R20, R13, R8 ;  /* 0x000000080d148220 */ /* 0x000fe20000410000 */
[----:B------:R-:W-:Y:S01]  /*53b0*/  @!P0 MOV R8, R49 ;  /* 0x0000003100088202 */ /* 0x000fe20000000f00 */
        /* <DEDUP_REMOVED lines=9> */
[--C-:B------:R-:W-:Y:S01]  /*5450*/  @!P0 HADD2.F32 R8, -RZ, R6.reuse.H1_H1 ;  /* 0x30000006ff088230 */ /* 0x100fe20000004100 */
[----:B------:R-:W-:Y:S01]  /*5460*/  @!P0 F2FP.PACK_AB R3, R4, R3 ;  /* 0x000000030403823e */ /* 0x000fe200000000ff */
[----:B------:R-:W-:Y:S01]  /*5470*/  @!P0 HADD2.F32 R20, -RZ, R71.H1_H1 ;  /* 0x30000047ff148230 */ /* 0x000fe20000004100 */
[----:B------:R-:W-:Y:S01]  /*5480*/  @!P0 FMUL.FTZ R13, R21, R10 ;  /* 0x0000000a150d8220 */ /* 0x000fe20000410000 */
[----:B------:R-:W-:Y:S01]  /*5490*/  @!P0 HADD2.F32 R9, -RZ, R6.H0_H0 ;  /* 0x20000006ff098230 */ /* 0x000fe20000004100 */
[----:B------:R-:W-:Y:S01]  /*54a0*/  @!P0 FMUL.FTZ R6, R15, R5 ;  /* 0x000000050f068220 */ /* 0x000fe20000410000 */
[--C-:B------:R-:W-:Y:S01]  /*54b0*/  @!P0 HADD2.F32 R29, -RZ, R12.reuse.H0_H0 ;  /* 0x2000000cff1d8230 */ /* 0x100fe20000004100 */
[C---:B------:R-:W-:Y:S01]  /*54c0*/  @!P0 FFMA.FTZ R53, R8.reuse, R24, -R13 ;  /* 0x0000001808358223 */ /* 0x040fe2000001080d */
[----:B------:R-:W-:Y:S01]  /*54d0*/  @!P0 HADD2.F32 R33, -RZ, R12.H1_H1 ;  /* 0x3000000cff218230 */ /* 0x000fe20000004100 */
[C---:B------:R-:W-:Y:S01]  /*54e0*/  @!P0 FFMA.FTZ R54, R9.reuse, R20, -R6 ;  /* 0x0000001409368223 */ /* 0x040fe20000010806 */
[----:B------:R-:W-:Y:S01]  /*54f0*/  @!P0 MOV R48, R3 ;  /* 0x0000000300308202 */ /* 0x000fe20000000f00 */
[----:B------:R-:W-:Y:S01]  /*5500*/  @!P0 FMUL.FTZ R6, R8, R10 ;  /* 0x0000000a08068220 */ /* 0x000fe20000410000 */
[----:B------:R-:W-:Y:S01]  /*5510*/  @!P0 MOV R8, R19 ;  /* 0x0000001300088202 */ /* 0x000fe20000000f00 */
[----:B------:R-:W-:Y:S01]  /*5520*/  @!P0 FMUL.FTZ R5, R9, R5 ;  /* 0x0000000509058220 */ /* 0x000fe20000410000 */
[----:B------:R-:W-:Y:S01]  /*5530*/  @!P0 HADD2.F32 R10, -RZ, R38.H0_H0 ;  /* 0x20000026ff0a8230 */ /* 0x000fe20000004100 */
[----:B------:R-:W-:Y:S02]  /*5540*/  @!P0 FMUL.FTZ R13, R33, R11 ;  /* 0x0000000b210d8220 */ /* 0x000fe40000410000 */
[----:B------:R-:W-:Y:S01]  /*5550*/  @!P0 FFMA.FTZ R5, R15, R20, R5 ;  /* 0x000000140f058223 */ /* 0x000fe20000010005 */
[--C-:B------:R-:W-:Y:S01]  /*5560*/  @!P0 HADD2.F32 R9, -RZ, R8.reuse.H0_H0 ;  /* 0x20000008ff098230 */ /* 0x100fe20000004100 */
[----:B------:R-:W-:Y:S01]  /*5570*/  @!P0 FMUL.FTZ R12, R29, R10 ;  /* 0x0000000a1d0c8220 */ /* 0x000fe20000410000 */
[----:B------:R-:W-:Y:S01]  /*5580*/  @!P0 F2FP.PACK_AB R15, R53, R54 ;  /* 0x00000036350f823e */ /* 0x000fe200000000ff */
[----:B------:R-:W-:Y:S01]  /*5590*/  @!P0 FFMA.FTZ R6, R21, R24, R6 ;  /* 0x0000001815068223 */ /* 0x000fe20000010006 */
[----:B------:R-:W-:Y:S01]  /*55a0*/  @!P0 HADD2.F32 R8, -RZ, R8.H1_H1 ;  /* 0x30000008ff088230 */ /* 0x000fe20000004100 */
[C---:B------:R-:W-:Y:S01]  /*55b0*/  @!P0 FFMA.FTZ R52, R9.reuse, R30, -R12 ;  /* 0x0000001e09348223 */ /* 0x040fe2000001080c */
[----:B------:R-:W-:Y:S01]  /*55c0*/  @!P0 MOV R12, R50 ;  /* 0x00000032000c8202 */ /* 0x000fe20000000f00 */
[----:B------:R-:W-:Y:S01]  /*55d0*/  @!P0 FMUL.FTZ R10, R9, R10 ;  /* 0x0000000a090a8220 */ /* 0x000fe20000410000 */
[----:B------:R-:W-:Y:S01]  /*55e0*/  @!P0 MOV R17, R15 ;  /* 0x0000000f00118202 */ /* 0x000fe20000000f00 */
[----:B------:R-:W-:Y:S01]  /*55f0*/  @!P0 IMAD.MOV.U32 R9, RZ, RZ, R18 ;  /* 0x000000ffff098224 */ /* 0x000fe200078e0012 */
[----:B------:R-:W-:Y:S01]  /*5600*/  @!P0 F2FP.PACK_AB R5, R6, R5 ;  /* 0x000000050605823e */ /* 0x000fe200000000ff */
[C---:B------:R-:W-:Y:S01]  /*5610*/  @!P0 FMUL.FTZ R11, R8.reuse, R11 ;  /* 0x0000000b080b8220 */ /* 0x040fe20000410000 */
[----:B------:R-:W-:Y:S01]  /*5620*/  @!P0 HADD2.F32 R25, -RZ, R12.H0_H0 ;  /* 0x2000000cff198230 */ /* 0x000fe20000004100 */
[----:B------:R-:W-:Y:S01]  /*5630*/  @!P0 FFMA.FTZ R47, R8, R34, -R13 ;  /* 0x00000022082f8223 */ /* 0x000fe2000001080d */
[----:B------:R-:W-:Y:S01]  /*5640*/  @!P0 HADD2.F32 R8, -RZ, R38.H1_H1 ;  /* 0x30000026ff088230 */ /* 0x000fe20000004100 */
[----:B------:R-:W-:Y:S01]  /*5650*/  @!P0 IMAD.MOV.U32 R49, RZ, RZ, R5 ;  /* 0x000000ffff318224 */ /* 0x000fe200078e0005 */
[----:B------:R-:W-:Y:S02]  /*5660*/  @!P0 HADD2.F32 R27, -RZ, R12.H1_H1 ;  /* 0x3000000cff1b8230 */ /* 0x000fe40000004100 */
[--C-:B------:R-:W-:Y:S02]  /*5670*/  @!P0 HADD2.F32 R13, -RZ, R9.reuse.H0_H0 ;  /* 0x20000009ff0d8230 */ /* 0x100fe40000004100 */
[----:B------:R-:W-:Y:S01]  /*5680*/  @!P0 HADD2.F32 R12, -RZ, R9.H1_H1 ;  /* 0x30000009ff0c8230 */ /* 0x000fe20000004100 */
[----:B------:R-:W-:Y:S02]  /*5690*/  @!P0 FMUL.FTZ R9, R25, R8 ;  /* 0x0000000819098220 */ /* 0x000fe40000410000 */
[----:B------:R-:W-:Y:S02]  /*56a0*/  @!P0 FMUL.FTZ R35, R27, R14 ;  /* 0x0000000e1b238220 */ /* 0x000fe40000410000 */
[C---:B------:R-:W-:Y:S02]  /*56b0*/  @!P0 FFMA.FTZ R38, R13.reuse, R26, -R9 ;  /* 0x0000001a0d268223 */ /* 0x040fe40000010809 */
[C---:B------:R-:W-:Y:S02]  /*56c0*/  @!P0 FFMA.FTZ R35, R12.reuse, R28, -R35 ;  /* 0x0000001c0c238223 */ /* 0x040fe40000010823 */
[----:B------:R-:W-:Y:S01]  /*56d0*/  @!P0 FMUL.FTZ R8, R13, R8 ;  /* 0x000000080d088220 */ /* 0x000fe20000410000 */
[----:B------:R-:W-:Y:S01]  /*56e0*/  @!P0 F2FP.PACK_AB R13, R47, R52 ;  /* 0x000000342f0d823e */ /* 0x000fe200000000ff */
        /* <DEDUP_REMOVED lines=10> */
[----:B------:R-:W-:Y:S03]  /*5790*/  @!P0 FFMA.FTZ R11, R33, R34, R11 ;  /* 0x00000022210b8223 */ /* 0x000fe6000001000b */
        /* <DEDUP_REMOVED lines=11> */
.L_x_408:
[----:B------:R1:W2:Y:S01]  /*5850*/  SHFL.IDX PT, R5, R30, RZ, 0x1e1f ;  /* 0x001e1fff1e057589 */ /* 0x0002a200000e0000 */
[----:B------:R-:W-:Y:S03]  /*5860*/  IMAD R3, R45, -0x30, R2 ;  /* 0xffffffd02d037824 */ /* 0x000fe600078e0202 */
[----:B------:R1:W3:Y:S02]  /*5870*/  SHFL.IDX PT, R4, R33, RZ, 0x1e1f ;  /* 0x001e1fff21047589 */ /* 0x0002e400000e0000 */
[----:B------:R-:W-:Y:S04]  /*5880*/  IMNMX R91, R3, 0x30, PT ;  /* 0x00000030035b7817 */ /* 0x000fe80003800200 */
[----:B------:R-:W-:Y:S11]  /*5890*/  ISETP.GT.AND P0, PT, R91, R39, PT ;  /* 0x000000275b00720c */ /* 0x000ff60003f04270 */
[----:B------:R-:W-:Y:S02]  /*58a0*/  @!UPT UIADD3 URZ, URZ, URZ, URZ ;  /* 0x0000003f3f3ff290 */ /* 0x000fe4000fffe03f */
[----:B------:R-:W-:-:S05]  /*58b0*/  @!P0 BRA `(.L_x_412) ;  /* 0x000001f000008947 */ /* 0x000fca0003800000 */
[----:B------:R-:W-:Y:S02]  /*58c0*/  ISETP.GE.AND P4, PT, R22, c[0x0][0x1d4], PT ;  /* 0x0000750016007a0c */ /* 0x000fe40003f86270 */
[----:B------:R-:W-:Y:S11]  /*58d0*/  ISETP.GE.AND P6, PT, R32, c[0x0][0x1d4], PT ;  /* 0x0000750020007a0c */ /* 0x000ff60003fc6270 */
[----:B------:R-:W4:Y:S01]  /*58e0*/  @!P4 LDS.128 R16, [R89+0x2400] ;  /* 0x002400005910c984 */ /* 0x000f220000000c00 */
[CC--:B---3--:R-:W-:Y:S04]  /*58f0*/  @!P4 LEA R10, P0, R22.reuse, R4.reuse, 0x1 ;  /* 0x00000004160ac211 */ /* 0x0c8fe800078008ff */
[-C--:B--2---:R-:W-:Y:S02]  /*5900*/  @!P4 LEA.HI.X R11, R22, R5.reuse, R23, 0x1, P0 ;  /* 0x00000005160bc211 */ /* 0x084fe400000f0c17 */
[----:B------:R-:W-:Y:S11]  /*5910*/  ISETP.GE.AND P0, PT, R31, c[0x0][0x1d4], PT ;  /* 0x000075001f007a0c */ /* 0x000ff60003f06270 */
[----:B------:R-:W-:Y:S02]  /*5920*/  @!UPT UIADD3 URZ, URZ, URZ, URZ ;  /* 0x0000003f3f3ff290 */ /* 0x000fe4000fffe03f */
[CC--:B------:R-:W-:Y:S04]  /*5930*/  @!P0 LEA R8, P5, R95.reuse, R4.reuse, 0x1 ;  /* 0x000000045f088211 */ /* 0x0c0fe800078a08ff */
[-C--:B------:R-:W-:Y:S02]  /*5940*/  @!P0 LEA.HI.X R9, R95, R5.reuse, R108, 0x1, P5 ;  /* 0x000000055f098211 */ /* 0x080fe400028f0c6c */
[CC--:B------:R-:W-:Y:S04]  /*5950*/  @!P6 LEA R12, P5, R94.reuse, R4.reuse, 0x1 ;  /* 0x000000045e0ce211 */ /* 0x0c0fe800078a08ff */
[-C--:B------:R-:W-:Y:S02]  /*5960*/  @!P6 LEA.HI.X R13, R94, R5.reuse, R107, 0x1, P5 ;  /* 0x000000055e0de211 */ /* 0x080fe400028f0c6b */
[----:B------:R-:W-:Y:S01]  /*5970*/  ISETP.GE.AND P5, PT, R102, c[0x0][0x1d4], PT ;  /* 0x0000750066007a0c */ /* 0x000fe20003fa6270 */
[----:B----4-:R2:W-:Y:S04]  /*5980*/  @!P4 ST.E.128 [R10.64], R16 ;  /* 0x000000100a00c985 */ /* 0x0105e8000c101d0c */
[----:B------:R-:W3:Y:S08]  /*5990*/  @!P0 LDS.128 R16, [R90+0x2400] ;  /* 0x002400005a108984 */ /* 0x000ef00000000c00 */
[CC--:B--2---:R-:W-:Y:S04]  /*59a0*/  @!P5 LEA R10, P4, R98.reuse, R4.reuse, 0x1 ;  /* 0x00000004620ad211 */ /* 0x0c4fe800078808ff */
[-C--:B------:R-:W-:Y:S02]  /*59b0*/  @!P5 LEA.HI.X R11, R98, R5.reuse, R111, 0x1, P4 ;  /* 0x00000005620bd211 */ /* 0x080fe400020f0c6f */
[----:B------:R-:W-:Y:S01]  /*59c0*/  ISETP.GE.AND P4, PT, R101, c[0x0][0x1d4], PT ;  /* 0x0000750065007a0c */ /* 0x000fe20003f86270 */
[----:B---3--:R2:W-:Y:S04]  /*59d0*/  @!P0 ST.E.128 [R8.64], R16 ;  /* 0x0000001008008985 */ /* 0x0085e8000c101d0c */
[----:B------:R-:W3:Y:S08]  /*59e0*/  @!P6 LDS.128 R16, [R89+0x3000] ;  /* 0x003000005910e984 */ /* 0x000ef00000000c00 */
[CC--:B--2---:R-:W-:Y:S04]  /*59f0*/  @!P4 LEA R8, P0, R97.reuse, R4.reuse, 0x1 ;  /* 0x000000046108c211 */ /* 0x0c4fe800078008ff */
[-C--:B------:R-:W-:Y:S02]  /*5a00*/  @!P4 LEA.HI.X R9, R97, R5.reuse, R110, 0x1, P0 ;  /* 0x000000056109c211 */ /* 0x080fe400000f0c6e */
[----:B------:R-:W-:Y:S01]  /*5a10*/  ISETP.GE.AND P0, PT, R100, c[0x0][0x1d4], PT ;  /* 0x0000750064007a0c */ /* 0x000fe20003f06270 */
[----:B---3--:R-:W-:Y:S04]  /*5a20*/  @!P6 ST.E.128 [R12.64], R16 ;  /* 0x000000100c00e985 */ /* 0x008fe8000c101d0c */
[----:B------:R-:W2:Y:S08]  /*5a30*/  @!P5 LDS.128 R12, [R90+0x3000] ;  /* 0x003000005a0cd984 */ /* 0x000eb00000000c00 */
[C---:B------:R-:W-:Y:S04]  /*5a40*/  @!P0 LEA R4, P6, R96.reuse, R4, 0x1 ;  /* 0x0000000460048211 */ /* 0x040fe800078c08ff */
[----:B------:R-:W-:Y:S01]  /*5a50*/  @!P0 LEA.HI.X R5, R96, R5, R109, 0x1, P6 ;  /* 0x0000000560058211 */ /* 0x000fe200030f0c6d */
[----:B--2---:R-:W-:Y:S04]  /*5a60*/  @!P5 ST.E.128 [R10.64], R12 ;  /* 0x0000000c0a00d985 */ /* 0x004fe8000c101d0c */
[----:B------:R-:W2:Y:S04]  /*5a70*/  @!P4 LDS.128 R12, [R89+0x3c00] ;  /* 0x003c0000590cc984 */ /* 0x000ea80000000c00 */
[----:B--2---:R-:W-:Y:S04]  /*5a80*/  @!P4 ST.E.128 [R8.64], R12 ;  /* 0x0000000c0800c985 */ /* 0x004fe8000c101d0c */
[----:B------:R-:W2:Y:S04]  /*5a90*/  @!P0 LDS.128 R8, [R90+0x3c00] ;  /* 0x003c00005a088984 */ /* 0x000ea80000000c00 */
[----:B--2---:R2:W-:Y:S02]  /*5aa0*/  @!P0 ST.E.128 [R4.64], R8 ;  /* 0x0000000804008985 */ /* 0x0045e4000c101d0c */
.L_x_412:
[----:B------:R-:W-:Y:S05]  /*5ab0*/  BSYNC B1 ;  /* 0x0000000000017941 */ /* 0x000fea0003800000 */
.L_x_407:
[----:B------:R-:W-:Y:S01]  /*5ac0*/  IMAD.IADD R3, R91, 0x1, -R120 ;  /* 0x000000015b037824 */ /* 0x000fe200078e0a78 */
[----:B------:R-:W-:Y:S01]  /*5ad0*/  ISETP.NE.AND P6, PT, R116, RZ, PT ;  /* 0x000000ff7400720c */ /* 0x000fe20003fc5270 */
[----:B-12--5:R-:W-:Y:S01]  /*5ae0*/  IMAD.WIDE R8, R45, 0x30, R118 ;  /* 0x000000302d087825 */ /* 0x026fe200078e0276 */
[----:B------:R-:W-:Y:S01]  /*5af0*/  P2R R13, PR, RZ, 0x2 ;  /* 0x00000002ff0d7803 */ /* 0x000fe20000000000 */
[----:B------:R-:W-:Y:S01]  /*5b00*/  BSSY B0, `(.L_x_429) ;  /* 0x0000058000007945 */ /* 0x000fe20003800000 */
[----:B------:R-:W-:Y:S01]  /*5b10*/  ISETP.GE.AND P0, PT, R3, 0x21, PT ;  /* 0x000000210300780c */ /* 0x000fe20003f06270 */
[----:B------:R-:W-:Y:S01]  /*5b20*/  IMAD R6, R104, c[0x0][0x218], RZ ;  /* 0x0000860068067a24 */ /* 0x000fe200078e02ff */
[----:B------:R-:W-:Y:S03]  /*5b30*/  ISETP.NE.AND P1, PT, R99, RZ, PT ;  /* 0x000000ff6300720c */ /* 0x000fe60003f25270 */
[----:B------:R-:W-:Y:S08]  /*5b40*/  IMAD R6, R92, c[0x0][0x21c], R6 ;  /* 0x000087005c067a24 */ /* 0x000ff000078e0206 */
[C---:B------:R-:W-:Y:S01]  /*5b50*/  @P0 IADD3 R12, P4, R8.reuse, 0x20, RZ ;  /* 0x00000020080c0810 */ /* 0x040fe20007f9e0ff */
[----:B------:R-:W-:Y:S04]  /*5b60*/  @P0 IMAD.MOV.U32 R11, RZ, RZ, R113 ;  /* 0x000000ffff0b0224 */ /* 0x000fe800078e0071 */
[----:B------:R-:W-:Y:S01]  /*5b70*/  @P0 IMAD.X R10, RZ, RZ, R9, P4 ;  /* 0x000000ffff0a0224 */ /* 0x000fe200020e0609 */
[----:B------:R-:W-:Y:S11]  /*5b80*/  ISETP.GE.AND P4, PT, R3, 0x1, PT ;  /* 0x000000010300780c */ /* 0x000ff60003f86270 */
[----:B------:R-:W-:Y:S02]  /*5b90*/  @!UPT UIADD3 URZ, URZ, URZ, URZ ;  /* 0x0000003f3f3ff290 */ /* 0x000fe4000fffe03f */
[----:B------:R-:W-:Y:S01]  /*5ba0*/  @P4 MOV R5, R113 ;  /* 0x0000007100054202 */ /* 0x000fe20000000f00 */
[----:B------:R-:W-:Y:S02]  /*5bb0*/  @P4 IMAD R3, R9, c[0x0][0x258], RZ ;  /* 0x0000960009034a24 */ /* 0x000fe400078e02ff */
[----:B---3--:R-:W-:Y:S04]  /*5bc0*/  @P4 IMAD.MOV.U32 R4, RZ, RZ, R114 ;  /* 0x000000ffff044224 */ /* 0x008fe800078e0072 */
[C---:B------:R-:W-:Y:S04]  /*5bd0*/  @P4 IMAD.WIDE.U32 R4, R8.reuse, c[0x0][0x258], R4 ;  /* 0x0000960008044a25 */ /* 0x040fe800078e0004 */
[----:B------:R-:W-:Y:S04]  /*5be0*/  @P4 IMAD R8, R8, c[0x0][0x25c], R3 ;  /* 0x0000970008084a24 */ /* 0x000fe800078e0203 */
[----:B------:R-:W-:Y:S01]  /*5bf0*/  @P4 IMAD.IADD R3, R5, 0x1, R8 ;  /* 0x0000000105034824 */ /* 0x000fe200078e0208 */
[C---:B------:R-:W-:Y:S04]  /*5c00*/  @P4 LEA R8, P5, R4.reuse, c[0x0][0x250], 0x1 ;  /* 0x0000940004084a11 */ /* 0x040fe800078a08ff */
[----:B------:R-:W-:Y:S01]  /*5c10*/  @P4 LEA.HI.X R9, R4, c[0x0][0x254], R3, 0x1, P5 ;  /* 0x0000950004094a11 */ /* 0x000fe200028f0c03 */
[----:B------:R-:W-:Y:S02]  /*5c20*/  IMAD R3, R103, c[0x0][0x208], RZ ;  /* 0x0000820067037a24 */ /* 0x000fe400078e02ff */
[----:B------:R-:W-:Y:S02]  /*5c30*/  IMAD.WIDE.U32 R4, R93, c[0x0][0x208], RZ ;  /* 0x000082005d047a25 */ /* 0x000fe400078e00ff */
[----:B------:R-:W-:Y:S01]  /*5c40*/  @!PT LDS RZ, [RZ] ;  /* 0x00000000fffff984 */ /* 0x000fe20000000800 */
[----:B------:R-:W-:Y:S01]  /*5c50*/  @!PT LDS RZ, [RZ] ;  /* 0x00000000fffff984 */ /* 0x000fe20000000800 */
[----:B------:R-:W-:Y:S01]  /*5c60*/  @!PT LDS RZ, [RZ] ;  /* 0x00000000fffff984 */ /* 0x000fe20000000800 */
[----:B------:R1:W-:Y:S01]  /*5c70*/  @P4 LDGSTS.E.BYPASS.LTC128B.128 [R88+0x1880], [R8.64], !P1 ;  /* 0x0188000008584fae */ /* 0x0003e2000c901d4c */
[----:B------:R-:W-:Y:S01]  /*5c80*/  ISETP.NE.AND P1, PT, R13, RZ, PT ;  /* 0x000000ff0d00720c */ /* 0x000fe20003f25270 */
[----:B------:R-:W-:Y:S04]  /*5c90*/  IMAD R3, R93, c[0x0][0x20c], R3 ;  /* 0x000083005d037a24 */ /* 0x000fe800078e0203 */
[----:B------:R-:W-:Y:S04]  /*5ca0*/  IMAD.IADD R5, R5, 0x1, R3 ;  /* 0x0000000105057824 */ /* 0x000fe800078e0203 */
[----:B------:R-:W-:Y:S05]  /*5cb0*/  IMAD.WIDE.U32 R4, R92, c[0x0][0x218], R4 ;  /* 0x000086005c047a25 */ /* 0x000fea00078e0004 */
[----:B------:R-:W-:Y:S01]  /*5cc0*/  IADD3 R3, P5, R160, R4, RZ ;  /* 0x00000004a0037210 */ /* 0x000fe20007fbe0ff */
[----:B------:R-:W-:Y:S01]  /*5cd0*/  @P0 IMAD R4, R10, c[0x0][0x258], RZ ;  /* 0x000096000a040a24 */ /* 0x000fe200078e02ff */
[----:B------:R-:W-:Y:S02]  /*5ce0*/  @P0 MOV R10, R114 ;  /* 0x00000072000a0202 */ /* 0x000fe40000000f00 */
[----:B------:R-:W-:Y:S01]  /*5cf0*/  IADD3.X R6, R150, R5, R6, P5, !PT ;  /* 0x0000000596067210 */ /* 0x000fe20002ffe406 */
[C---:B------:R-:W-:Y:S02]  /*5d00*/  @P0 IMAD R4, R12.reuse, c[0x0][0x25c], R4 ;  /* 0x000097000c040a24 */ /* 0x040fe400078e0204 */
[----:B------:R-:W-:Y:S05]  /*5d10*/  @P0 IMAD.WIDE.U32 R10, R12, c[0x0][0x258], R10 ;  /* 0x000096000c0a0a25 */ /* 0x000fea00078e000a */
[----:B------:R-:W-:Y:S02]  /*5d20*/  @P0 IADD3 R5, R11, R4, RZ ;  /* 0x000000040b050210 */ /* 0x000fe40007ffe0ff */
[C---:B------:R-:W-:Y:S04]  /*5d30*/  @P0 LEA R4, P5, R10.reuse, c[0x0][0x250], 0x1 ;  /* 0x000094000a040a11 */ /* 0x040fe800078a08ff */
[----:B------:R-:W-:Y:S02]  /*5d40*/  @P0 LEA.HI.X R5, R10, c[0x0][0x254], R5, 0x1, P5 ;  /* 0x000095000a050a11 */ /* 0x000fe400028f0c05 */
[C---:B------:R-:W-:Y:S04]  /*5d50*/  LEA R10, P5, R3.reuse, c[0x0][0x1f8], 0x1 ;  /* 0x00007e00030a7a11 */ /* 0x040fe800078a08ff */
[----:B------:R-:W-:Y:S02]  /*5d60*/  LEA.HI.X R6, R3, c[0x0][0x1fc], R6, 0x1, P5 ;  /* 0x00007f0003067a11 */ /* 0x000fe400028f0c06 */
[----:B------:R1:W2:Y:S01]  /*5d70*/  SHFL.IDX PT, R3, R10, RZ, 0x1e1f ;  /* 0x001e1fff0a037589 */ /* 0x0002a200000e0000 */
[----:B------:R-:W-:Y:S11]  /*5d80*/  ISETP.NE.AND P5, PT, R117, RZ, PT ;  /* 0x000000ff7500720c */ /* 0x000ff60003fa5270 */
[----:B------:R-:W-:Y:S02]  /*5d90*/  @!UPT UIADD3 URZ, URZ, URZ, URZ ;  /* 0x0000003f3f3ff290 */ /* 0x000fe4000fffe03f */
[----:B------:R1:W-:Y:S04]  /*5da0*/  @P4 LDGSTS.E.BYPASS.LTC128B.128 [R88+0x2480], [R8.64+0x40], !P5 ;  /* 0x0248004008584fae */ /* 0x0003e8000e901d4c */
[----:B------:R1:W-:Y:S01]  /*5db0*/  @P4 LDGSTS.E.BYPASS.LTC128B.128 [R88+0x3080], [R8.64+0x80], !P6 ;  /* 0x0308008008584fae */ /* 0x0003e2000f101d4c */
[----:B------:R-:W-:Y:S11]  /*5dc0*/  ISETP.NE.AND P4, PT, R99, RZ, PT ;  /* 0x000000ff6300720c */ /* 0x000ff60003f85270 */
[----:B------:R-:W-:Y:S02]  /*5dd0*/  @!UPT UIADD3 URZ, URZ, URZ, URZ ;  /* 0x0000003f3f3ff290 */ /* 0x000fe4000fffe03f */
[----:B------:R3:W-:Y:S04]  /*5de0*/  @P0 LDGSTS.E.BYPASS.LTC128B.128 [R88+0x2080], [R4.64], !P4 ;  /* 0x0208000004580fae */ /* 0x0007e8000e101d4c */
[----:B------:R3:W-:Y:S04]  /*5df0*/  @P0 LDGSTS.E.BYPASS.LTC128B.128 [R88+0x2c80], [R4.64+0x40], !P5 ;  /* 0x02c8004004580fae */ /* 0x0007e8000e901d4c */
[----:B------:R3:W-:Y:S01]  /*5e00*/  @P0 LDGSTS.E.BYPASS.LTC128B.128 [R88+0x3880], [R4.64+0x80], !P6 ;  /* 0x0388008004580fae */ /* 0x0007e2000f101d4c */
[----:B------:R-:W-:Y:S03]  /*5e10*/  ISETP.GT.AND P0, PT, R91, R39, PT ;  /* 0x000000275b00720c */ /* 0x000fe60003f04270 */
[----:B------:R-:W0:Y:S04]  /*5e20*/  LDGDEPBAR ;  /* 0x00000000000079af */ /* 0x000e280000000000 */
[----:B---3--:R1:W3:Y:S01]  /*5e30*/  SHFL.IDX PT, R4, R6, RZ, 0x1e1f ;  /* 0x001e1fff06047589 */ /* 0x0082e200000e0000 */
[----:B------:R-:W-:Y:S04]  /*5e40*/  DEPBAR.LE SB0, 0x0 ;  /* 0x000080000000791a */ /* 0x000fe80000000000 */
[----:B------:R-:W-:Y:S06]  /*5e50*/  BAR.SYNC.DEFER_BLOCKING 0x0 ;  /* 0x0000000000007b1d */ /* 0x000fec0000010000 */
[----:B------:R-:W-:-:S05]  /*5e60*/  @!P0 BRA `(.L_x_430) ;  /* 0x0000021000008947 */ /* 0x000fca0003800000 */
[----:B--2---:R-:W-:Y:S02]  /*5e70*/  ISETP.GE.AND P4, PT, R22, c[0x0][0x1d4], PT ;  /* 0x0000750016007a0c */ /* 0x004fe40003f86270 */
[----:B------:R-:W-:Y:S11]  /*5e80*/  ISETP.GE.AND P6, PT, R32, c[0x0][0x1d4], PT ;  /* 0x0000750020007a0c */ /* 0x000ff60003fc6270 */
[----:B------:R-:W2:Y:S01]  /*5e90*/  @!P4 LDS.128 R16, [R89] ;  /* 0x000000005910c984 */ /* 0x000ea20000000c00 */
[CC--:B-1----:R-:W-:Y:S04]  /*5ea0*/  @!P4 LEA R10, P0, R22.reuse, R3.reuse, 0x1 ;  /* 0x00000003160ac211 */ /* 0x0c2fe800078008ff */
[-C--:B---3--:R-:W-:Y:S02]  /*5eb0*/  @!P4 LEA.HI.X R11, R22, R4.reuse, R23, 0x1, P0 ;  /* 0x00000004160bc211 */ /* 0x088fe400000f0c17 */
[----:B------:R-:W-:Y:S11]  /*5ec0*/  ISETP.GE.AND P0, PT, R31, c[0x0][0x1d4], PT ;  /* 0x000075001f007a0c */ /* 0x000ff60003f06270 */
[----:B------:R-:W-:Y:S02]  /*5ed0*/  @!UPT UIADD3 URZ, URZ, URZ, URZ ;  /* 0x0000003f3f3ff290 */ /* 0x000fe4000fffe03f */
[CC--:B------:R-:W-:Y:S04]  /*5ee0*/  @!P0 LEA R8, P5, R95.reuse, R3.reuse, 0x1 ;  /* 0x000000035f088211 */ /* 0x0c0fe800078a08ff */
[-C--:B------:R-:W-:Y:S02]  /*5ef0*/  @!P0 LEA.HI.X R9, R95, R4.reuse, R108, 0x1, P5 ;  /* 0x000000045f098211 */ /* 0x080fe400028f0c6c */
[CC--:B------:R-:W-:Y:S04]  /*5f00*/  @!P6 LEA R14, P5, R94.reuse, R3.reuse, 0x1 ;  /* 0x000000035e0ee211 */ /* 0x0c0fe800078a08ff */
[-C--:B------:R-:W-:Y:S02]  /*5f10*/  @!P6 LEA.HI.X R15, R94, R4.reuse, R107, 0x1, P5 ;  /* 0x000000045e0fe211 */ /* 0x080fe400028f0c6b */
[----:B------:R-:W-:Y:S01]  /*5f20*/  ISETP.GE.AND P5, PT, R102, c[0x0][0x1d4], PT ;  /* 0x0000750066007a0c */ /* 0x000fe20003fa6270 */
[----:B--2---:R-:W-:Y:S04]  /*5f30*/  @!P4 ST.E.128 [R10.64], R16 ;  /* 0x000000100a00c985 */ /* 0x004fe8000c101d0c */
[----:B------:R-:W1:Y:S08]  /*5f40*/  @!P0 LDS.128 R16, [R90] ;  /* 0x000000005a108984 */ /* 0x000e700000000c00 */
[CC--:B------:R-:W-:Y:S04]  /*5f50*/  @!P5 LEA R12, P4, R98.reuse, R3.reuse, 0x1 ;  /* 0x00000003620cd211 */ /* 0x0c0fe800078808ff */
[-C--:B------:R-:W-:Y:S02]  /*5f60*/  @!P5 LEA.HI.X R13, R98, R4.reuse, R111, 0x1, P4 ;  /* 0x00000004620dd211 */ /* 0x080fe400020f0c6f */
[----:B------:R-:W-:Y:S01]  /*5f70*/  ISETP.GE.AND P4, PT, R101, c[0x0][0x1d4], PT ;  /* 0x0000750065007a0c */ /* 0x000fe20003f86270 */
[----:B-1----:R-:W-:Y:S11]  /*5f80*/  @!P0 ST.E.128 [R8.64], R16 ;  /* 0x0000001008008985 */ /* 0x002ff6000c101d0c */
[----:B------:R-:W-:Y:S01]  /*5f90*/  @!UPT UIADD3 URZ, URZ, URZ, URZ ;  /* 0x0000003f3f3ff290 */ /* 0x000fe2000fffe03f */
[CC--:B------:R-:W-:Y:S01]  /*5fa0*/  @!P4 LEA R10, P0, R97.reuse, R3.reuse, 0x1 ;  /* 0x00000003610ac211 */ /* 0x0c0fe200078008ff */
[----:B------:R-:W1:Y:S03]  /*5fb0*/  @!P6 LDS.128 R16, [R89+0xc00] ;  /* 0x000c00005910e984 */ /* 0x000e660000000c00 */
[-C--:B------:R-:W-:Y:S02]  /*5fc0*/  @!P4 LEA.HI.X R11, R97, R4.reuse, R110, 0x1, P0 ;  /* 0x00000004610bc211 */ /* 0x080fe400000f0c6e */
[----:B------:R-:W-:Y:S01]  /*5fd0*/  ISETP.GE.AND P0, PT, R100, c[0x0][0x1d4], PT ;  /* 0x0000750064007a0c */ /* 0x000fe20003f06270 */
[----:B-1----:R-:W-:Y:S11]  /*5fe0*/  @!P6 ST.E.128 [R14.64], R16 ;  /* 0x000000100e00e985 */ /* 0x002ff6000c101d0c */
[----:B------:R-:W-:Y:S01]  /*5ff0*/  @!UPT UIADD3 URZ, URZ, URZ, URZ ;  /* 0x0000003f3f3ff290 */ /* 0x000fe2000fffe03f */
[C---:B------:R-:W-:Y:S01]  /*6000*/  @!P0 LEA R8, P6, R96.reuse, R3, 0x1 ;  /* 0x0000000360088211 */ /* 0x040fe200078c08ff */
[----:B------:R-:W1:Y:S03]  /*6010*/  @!P5 LDS.128 R16, [R90+0xc00] ;  /* 0x000c00005a10d984 */ /* 0x000e660000000c00 */
[----:B------:R-:W-:Y:S01]  /*6020*/  @!P0 LEA.HI.X R9, R96, R4, R109, 0x1, P6 ;  /* 0x0000000460098211 */ /* 0x000fe200030f0c6d */
[----:B-1----:R-:W-:Y:S04]  /*6030*/  @!P5 ST.E.128 [R12.64], R16 ;  /* 0x000000100c00d985 */ /* 0x002fe8000c101d0c */
[----:B------:R-:W1:Y:S04]  /*6040*/  @!P4 LDS.128 R12, [R89+0x1800] ;  /* 0x00180000590cc984 */ /* 0x000e680000000c00 */
[----:B-1----:R-:W-:Y:S04]  /*6050*/  @!P4 ST.E.128 [R10.64], R12 ;  /* 0x0000000c0a00c985 */ /* 0x002fe8000c101d0c */
[----:B------:R-:W1:Y:S04]  /*6060*/  @!P0 LDS.128 R12, [R90+0x1800] ;  /* 0x001800005a0c8984 */ /* 0x000e680000000c00 */
[----:B-1----:R1:W-:Y:S02]  /*6070*/  @!P0 ST.E.128 [R8.64], R12 ;  /* 0x0000000c08008985 */ /* 0x0023e4000c101d0c */
.L_x_430:
[----:B--2---:R-:W-:Y:S05]  /*6080*/  BSYNC B0 ;  /* 0x0000000000007941 */ /* 0x004fea0003800000 */
.L_x_429:
[----:B------:R-:W-:Y:S11]  /*6090*/  ISETP.GT.AND P5, PT, R45, R149, PT ;  /* 0x000000952d00720c */ /* 0x000ff60003fa4270 */
[----:B------:R-:W-:Y:S02]  /*60a0*/  @!UPT UIADD3 URZ, URZ, URZ, URZ ;  /* 0x0000003f3f3ff290 */ /* 0x000fe4000fffe03f */
[----:B------:R-:W-:-:S05]  /*60b0*/  @!P5 BRA `(.L_x_431) ;  /* 0x000002300000d947 */ /* 0x000fca0003800000 */
[----:B------:R-:W-:Y:S01]  /*60c0*/  IADD3 R3, R45, -0x1, RZ ;  /* 0xffffffff2d037810 */ /* 0x000fe20007ffe0ff */
[----:B---3--:R-:W-:Y:S01]  /*60d0*/  IMAD.MOV.U32 R4, RZ, RZ, R126 ;  /* 0x000000ffff047224 */ /* 0x008fe200078e007e */
[----:B------:R-:W-:Y:S01]  /*60e0*/  ISETP.GE.AND P4, PT, R112, 0x1, PT ;  /* 0x000000017000780c */ /* 0x000fe20003f86270 */
[----:B------:R-:W-:Y:S01]  /*60f0*/  IMAD.MOV.U32 R5, RZ, RZ, R123 ;  /* 0x000000ffff057224 */ /* 0x000fe200078e007b */
[----:B-1----:R-:W-:Y:S01]  /*6100*/  SHF.R.S32.HI R8, RZ, 0x1f, R3 ;  /* 0x0000001fff087819 */ /* 0x002fe20000011403 */
[C---:B------:R-:W-:Y:S01]  /*6110*/  IMAD R6, R3.reuse, UR7, RZ ;  /* 0x0000000703067c24 */ /* 0x040fe2000f8e02ff */
[----:B------:R-:W-:Y:S01]  /*6120*/  P2R R11, PR, RZ, 0x4 ;  /* 0x00000004ff0b7803 */ /* 0x000fe20000000000 */
[----:B------:R-:W-:Y:S01]  /*6130*/  IMAD.WIDE.U32 R4, R3, UR10, R4 ;  /* 0x0000000a03047c25 */ /* 0x000fe2000f8e0004 */
[----:B------:R-:W-:Y:S02]  /*6140*/  ISETP.NE.AND P2, PT, R99, RZ, PT ;  /* 0x000000ff6300720c */ /* 0x000fe40003f45270 */
[----:B------:R-:W-:Y:S01]  /*6150*/  P2R R10, PR, RZ, 0x2 ;  /* 0x00000002ff0a7803 */ /* 0x000fe20000000000 */
[----:B------:R-:W-:Y:S01]  /*6160*/  IMAD R3, R8, UR10, R6 ;  /* 0x0000000a08037c24 */ /* 0x000fe2000f8e0206 */
[----:B------:R-:W-:Y:S03]  /*6170*/  ISETP.NE.AND P1, PT, R117, RZ, PT ;  /* 0x000000ff7500720c */ /* 0x000fe60003f25270 */
[----:B------:R-:W-:Y:S01]  /*6180*/  IMAD.IADD R3, R5, 0x1, R3 ;  /* 0x0000000105037824 */ /* 0x000fe200078e0203 */
[C---:B------:R-:W-:Y:S04]  /*6190*/  @P4 LEA R8, P0, R4.reuse, c[0x0][0x220], 0x1 ;  /* 0x0000880004084a11 */ /* 0x040fe800078008ff */
[----:B------:R-:W-:Y:S02]  /*61a0*/  @P4 LEA.HI.X R9, R4, c[0x0][0x224], R3, 0x1, P0 ;  /* 0x0000890004094a11 */ /* 0x000fe400000f0c03 */
[----:B------:R-:W-:Y:S03]  /*61b0*/  ISETP.GE.AND P0, PT, R112, 0x21, PT ;  /* 0x000000217000780c */ /* 0x000fe60003f06270 */
[----:B------:R-:W-:Y:S01]  /*61c0*/  @!PT LDS RZ, [RZ] ;  /* 0x00000000fffff984 */ /* 0x000fe20000000800 */
[----:B------:R-:W-:Y:S01]  /*61d0*/  @!PT LDS RZ, [RZ] ;  /* 0x00000000fffff984 */ /* 0x000fe20000000800 */
[----:B------:R-:W-:Y:S01]  /*61e0*/  @!PT LDS RZ, [RZ] ;  /* 0x00000000fffff984 */ /* 0x000fe20000000800 */
[----:B------:R1:W-:Y:S01]  /*61f0*/  @P4 LDGSTS.E.BYPASS.LTC128B.128 [R88+0x3c80], [R8.64], !P2 ;  /* 0x03c8000008584fae */ /* 0x0003e2000d101d4c */
[----:B------:R-:W-:Y:S03]  /*6200*/  ISETP.NE.AND P2, PT, R11, RZ, PT ;  /* 0x000000ff0b00720c */ /* 0x000fe60003f45270 */
[----:B------:R1:W-:Y:S06]  /*6210*/  @P4 LDGSTS.E.BYPASS.LTC128B.128 [R88+0x4880], [R8.64+0x40], !P1 ;  /* 0x0488004008584fae */ /* 0x0003ec000c901d4c */
[----:B------:R-:W-:Y:S04]  /*6220*/  @P0 IADD3 R5, P6, R4, UR8, RZ ;  /* 0x0000000804050c10 */ /* 0x000fe8000ffde0ff */
[----:B------:R-:W-:Y:S02]  /*6230*/  @P0 IADD3.X R3, R3, UR9, RZ, P6, !PT ;  /* 0x0000000903030c10 */ /* 0x000fe4000b7fe4ff */
[C---:B------:R-:W-:Y:S04]  /*6240*/  @P0 LEA R4, P6, R5.reuse, c[0x0][0x220], 0x1 ;  /* 0x0000880005040a11 */ /* 0x040fe800078c08ff */
[----:B------:R-:W-:Y:S02]  /*6250*/  @P0 LEA.HI.X R5, R5, c[0x0][0x224], R3, 0x1, P6 ;  /* 0x0000890005050a11 */ /* 0x000fe400030f0c03 */
[----:B------:R-:W-:Y:S11]  /*6260*/  ISETP.NE.AND P6, PT, R116, RZ, PT ;  /* 0x000000ff7400720c */ /* 0x000ff60003fc5270 */
[----:B------:R-:W-:Y:S02]  /*6270*/  @!UPT UIADD3 URZ, URZ, URZ, URZ ;  /* 0x0000003f3f3ff290 */ /* 0x000fe4000fffe03f */
[----:B------:R1:W-:Y:S01]  /*6280*/  @P4 LDGSTS.E.BYPASS.LTC128B.128 [R88+0x5480], [R8.64+0x80], !P6 ;  /* 0x0548008008584fae */ /* 0x0003e2000f101d4c */
[----:B------:R-:W-:Y:S11]  /*6290*/  ISETP.NE.AND P4, PT, R99, RZ, PT ;  /* 0x000000ff6300720c */ /* 0x000ff60003f85270 */
[----:B------:R-:W-:Y:S02]  /*62a0*/  @!UPT UIADD3 URZ, URZ, URZ, URZ ;  /* 0x0000003f3f3ff290 */ /* 0x000fe4000fffe03f */
[----:B------:R1:W-:Y:S04]  /*62b0*/  @P0 LDGSTS.E.BYPASS.LTC128B.128 [R88+0x4480], [R4.64], !P4 ;  /* 0x0448000004580fae */ /* 0x0003e8000e101d4c */
[----:B------:R1:W-:Y:S01]  /*62c0*/  @P0 LDGSTS.E.BYPASS.LTC128B.128 [R88+0x5080], [R4.64+0x40], !P1 ;  /* 0x0508004004580fae */ /* 0x0003e2000c901d4c */
[----:B------:R-:W-:Y:S03]  /*62d0*/  ISETP.NE.AND P1, PT, R10, RZ, PT ;  /* 0x000000ff0a00720c */ /* 0x000fe60003f25270 */
[----:B------:R1:W-:Y:S04]  /*62e0*/  @P0 LDGSTS.E.BYPASS.LTC128B.128 [R88+0x5c80], [R4.64+0x80], !P6 ;  /* 0x05c8008004580fae */ /* 0x0003e8000f101d4c */
.L_x_431:
[----:B------:R-:W0:Y:S01]  /*62f0*/  LDGDEPBAR ;  /* 0x00000000000079af */ /* 0x000e220000000000 */
[----:B------:R-:W-:Y:S01]  /*6300*/  IADD3 R45, R45, -0x1, RZ ;  /* 0xffffffff2d2d7810 */ /* 0x000fe20007ffe0ff */
[----:B------:R-:W-:-:S05]  /*6310*/  @P5 BRA `(.L_x_432) ;  /* 0xffffb9e000005947 */ /* 0x000fca000383ffff */
[----:B------:R-:W-:Y:S06]  /*6320*/  BAR.SYNC.DEFER_BLOCKING 0x0 ;  /* 0x0000000000007b1d */ /* 0x000fec0000010000 */
.L_x_406:
[----:B------:R-:W-:Y:S01]  /*6330*/  IMAD.MOV.U32 R7, RZ, RZ, c[0x0][0x2c4] ;  /* 0x0000b100ff077624 */ /* 0x000fe200078e00ff */
[----:B------:R-:W-:Y:S01]  /*6340*/  IADD3 R0, R196, 0x7f, RZ ;  /* 0x0000007fc4007810 */ /* 0x000fe20007ffe0ff */
[----:B------:R-:W-:-:S03]  /*6350*/  IMAD.MOV.U32 R3, RZ, RZ, c[0x0][0x32c] ;  /* 0x0000cb00ff037624 */ /* 0x000fc600078e00ff */
[----:B------:R-:W-:Y:S02]  /*6360*/  ISETP.NE.AND P2, PT, R7, 0x1, PT ;  /* 0x000000010700780c */ /* 0x000fe40003f45270 */
[----:B------:R-:W-:-:S11]  /*6370*/  ISETP.GE.AND P1, PT, R3, 0x1, PT ;  /* 0x000000010300780c */ /* 0x000fd60003f26270 */
[----:B------:R-:W-:-:S05]  /*6380*/  @P2 IMAD.HI.U32 R2, R0, c[0x0][0x2c8], RZ ;  /* 0x0000b20000022a27 */ /* 0x000fca00078e00ff */
[----:B------:R-:W-:-:S05]  /*6390*/  @P2 SHF.R.U32.HI R0, RZ, c[0x0][0x2cc], R2 ;  /* 0x0000b300ff002a19 */ /* 0x000fca0000011602 */
[----:B------:R-:W-:-:S05]  /*63a0*/  IMAD.IADD R0, R154, 0x1, R0 ;  /* 0x000000019a007824 */ /* 0x000fca00078e0200 */
[----:B------:R-:W-:Y:S01]  /*63b0*/  IADD3 R3, R0, c[0x0][0x328], RZ ;  /* 0x0000ca0000037a10 */ /* 0x000fe20007ffe0ff */
[----:B------:R-:W-:Y:S05]  /*63c0*/  @!P1 BRA `(.L_x_433) ;  /* 0x000000f000009947 */ /* 0x000fea0003800000 */
[C---:B------:R-:W-:Y:S01]  /*63d0*/  ISETP.GT.AND P0, PT, R0.reuse, RZ, PT ;  /* 0x000000ff0000720c */ /* 0x040fe20003f04270 */
[----:B-1-3--:R-:W-:Y:S01]  /*63e0*/  IMAD.MOV.U32 R4, RZ, RZ, c[0x0][0x32c] ;  /* 0x0000cb00ff047624 */ /* 0x00afe200078e00ff */
        /* <DEDUP_REMOVED lines=8> */
.L_x_434:
[----:B------:R-:W-:-:S13]  /*6470*/  ISETP.NE.AND P0, PT, R4, 0x1, PT ;  /* 0x000000010400780c */ /* 0x000fda0003f05270 */
[----:B------:R-:W-:-:S05]  /*6480*/  @P0 IMAD.HI.U32 R0, R2, c[0x0][0x330], RZ ;  /* 0x0000cc0002000a27 */ /* 0x000fca00078e00ff */
[----:B------:R-:W-:-:S05]  /*6490*/  @P0 SHF.R.U32.HI R2, RZ, c[0x0][0x334], R0 ;  /* 0x0000cd00ff020a19 */ /* 0x000fca0000011600 */
.L_x_435:
[----:B------:R-:W-:-:S05]  /*64a0*/  IMAD R2, R2, R4, c[0x0][0x32c] ;  /* 0x0000cb0002027624 */ /* 0x000fca00078e0204 */
[----:B------:R-:W-:-:S04]  /*64b0*/  IMNMX R3, R3, R2, PT ;  /* 0x0000000203037217 */ /* 0x000fc80003800200 */
.L_x_433:
[----:B------:R-:W-:Y:S01]  /*64c0*/  IADD3 R3, R3, 0x2f, RZ ;  /* 0x0000002f03037810 */ /* 0x000fe20007ffe0ff */
[----:B------:R-:W-:-:S04]  /*64d0*/  @P2 IMAD.HI.U32 R2, R196, c[0x0][0x2c8], RZ ;  /* 0x0000b200c4022a27 */ /* 0x000fc800078e00ff */
[----:B------:R-:W-:-:S04]  /*64e0*/  IMAD.HI R3, R3, 0x2aaaaaab, RZ ;  /* 0x2aaaaaab03037827 */ /* 0x000fc800078e02ff */
[----:B------:R-:W-:Y:S01]  /*64f0*/  IMAD.MOV.U32 R0, RZ, RZ, R196 ;  /* 0x000000ffff007224 */ /* 0x000fe200078e00c4 */
[----:B------:R-:W-:Y:S02]  /*6500*/  @P2 SHF.R.U32.HI R0, RZ, c[0x0][0x2cc], R2 ;  /* 0x0000b300ff002a19 */ /* 0x000fe40000011602 */
[----:B------:R-:W-:-:S03]  /*6510*/  SHF.R.U32.HI R2, RZ, 0x1f, R3 ;  /* 0x0000001fff027819 */ /* 0x000fc60000011603 */
        /* <DEDUP_REMOVED lines=14> */
.L_x_437:
[----:B------:R-:W-:-:S04]  /*6600*/  MOV R2, c[0x0][0x32c] ;  /* 0x0000cb0000027a02 */ /* 0x000fc80000000f00 */
[----:B------:R-:W-:-:S13]  /*6610*/  ISETP.NE.AND P0, PT, R2, 0x1, PT ;  /* 0x000000010200780c */ /* 0x000fda0003f05270 */
[----:B------:R-:W-:-:S05]  /*6620*/  @P0 IMAD.HI.U32 R2, R0, c[0x0][0x330], RZ ;  /* 0x0000cc0000020a27 */ /* 0x000fca00078e00ff */
[----:B------:R-:W-:-:S05]  /*6630*/  @P0 SHF.R.U32.HI R0, RZ, c[0x0][0x334], R2 ;  /* 0x0000cd00ff000a19 */ /* 0x000fca0000011602 */
.L_x_438:
[----:B------:R-:W-:-:S05]  /*6640*/  IMAD R0, R0, c[0x0][0x32c], RZ ;  /* 0x0000cb0000007a24 */ /* 0x000fca00078e02ff */
[----:B------:R-:W-:-:S05]  /*6650*/  IMNMX R3, R3, R0, !PT ;  /* 0x0000000003037217 */ /* 0x000fca0007800200 */
.L_x_436:
        /* <DEDUP_REMOVED lines=8> */
[----:B-1----:R-:W-:Y:S01]  /*66e0*/  CS2R R12, SRZ ;  /* 0x00000000000c7805 */ /* 0x002fe2000001ff00 */
[----:B------:R-:W-:Y:S01]  /*66f0*/  LEA.HI.SX32 R0, R0, R2, 0x1d ;  /* 0x0000000200007211 */ /* 0x000fe200078feaff */
[----:B------:R-:W-:Y:S01]  /*6700*/  CS2R R88, SRZ ;  /* 0x0000000000587805 */ /* 0x000fe2000001ff00 */
[----:B------:R-:W-:Y:S01]  /*6710*/  MOV R90, RZ ;  /* 0x000000ff005a7202 */ /* 0x000fe20000000f00 */
[----:B------:R-:W-:Y:S01]  /*6720*/  CS2R R86, SRZ ;  /* 0x0000000000567805 */ /* 0x000fe2000001ff00 */
[----:B---3--:R-:W-:Y:S01]  /*6730*/  IMNMX R4, RZ, R0, !PT ;  /* 0x00000000ff047217 */ /* 0x008fe20007800200 */
[----:B------:R-:W-:Y:S01]  /*6740*/  CS2R R84, SRZ ;  /* 0x0000000000547805 */ /* 0x000fe2000001ff00 */
[----:B------:R-:W-:Y:S01]  /*6750*/  CS2R R14, SRZ ;  /* 0x00000000000e7805 */ /* 0x000fe2000001ff00 */
[----:B----4-:R-:W-:Y:S01]  /*6760*/  IMAD.MOV.U32 R78, RZ, RZ, RZ ;  /* 0x000000ffff4e7224 */ /* 0x010fe200078e00ff */
        /* <DEDUP_REMOVED lines=59> */
[----:B-1----:R-:W3:Y:S01]  /*6b20*/  LDL R10, [R1+0x48] ;  /* 0x00004800010a7983 */ /* 0x002ee20000100800 */
[----:B------:R-:W-:-:S03]  /*6b30*/  ISETP.NE.U32.AND P0, PT, RZ, c[0x0][0x340], PT ;  /* 0x0000d000ff007a0c */ /* 0x000fc60003f05070 */
[----:B------:R-:W1:Y:S01]  /*6b40*/  S2R R115, SR_TID.X ;  /* 0x0000000000737919 */ /* 0x000e620000002100 */
[----:B------:R-:W-:Y:S02]  /*6b50*/  ISETP.NE.AND.EX P2, PT, RZ, c[0x0][0x344], PT, P0 ;  /* 0x0000d100ff007a0c */ /* 0x000fe40003f45300 */
[----:B------:R-:W-:-:S05]  /*6b60*/  SHF.R.S32.HI R0, RZ, 0x1f, R159 ;  /* 0x0000001fff007819 */ /* 0x000fca000001149f */
[----:B------:R-:W-:-:S06]  /*6b70*/  IMAD R0, R0, c[0x0][0x178], RZ ;  /* 0x00005e0000007a24 */ /* 0x000fcc00078e02ff */
[----:B------:R-:W-:Y:S02]  /*6b80*/  @P2 IMAD.MOV.U32 R2, RZ, RZ, 0x4 ;  /* 0x00000004ff022424 */ /* 0x000fe400078e00ff */
[----:B------:R-:W-:Y:S01]  /*6b90*/  IMAD R0, R159, c[0x0][0x17c], R0 ;  /* 0x00005f009f007a24 */ /* 0x000fe200078e0200 */
[----:B-1----:R-:W-:-:S04]  /*6ba0*/  SHF.R.S32.HI R9, RZ, 0x1f, R115 ;  /* 0x0000001fff097819 */ /* 0x002fc80000011473 */
[----:B------:R-:W-:-:S04]  /*6bb0*/  LEA.HI R4, R9, R115, RZ, 0x2 ;  /* 0x0000007309047211 */ /* 0x000fc800078f10ff */
[----:B------:R-:W-:Y:S01]  /*6bc0*/  SHF.R.S32.HI R118, RZ, 0x2, R4 ;  /* 0x00000002ff767819 */ /* 0x000fe20000011404 */
[----:B------:R-:W1:Y:S01]  /*6bd0*/  S2R R5, SR_CTAID.Y ;  /* 0x0000000000057919 */ /* 0x000e620000002600 */
[----:B---3--:R-:W-:-:S05]  /*6be0*/  @P2 IMAD.WIDE R2, R10, R2, c[0x0][0x340] ;  /* 0x0000d0000a022625 */ /* 0x008fca00078e0202 */
[----:B------:R3:W5:Y:S01]  /*6bf0*/  @P2 LDG.E R14, [R2.64] ;  /* 0x0000000c020e2981 */ /* 0x000762000c1e1900 */
[----:B------:R-:W-:Y:S02]  /*6c00*/  ISETP.NE.AND P5, PT, R7, 0x1, PT ;  /* 0x000000010700780c */ /* 0x000fe40003fa5270 */
[----:B-1----:R-:W-:Y:S01]  /*6c10*/  SHF.R.S32.HI R48, RZ, 0x1f, R5 ;  /* 0x0000001fff307819 */ /* 0x002fe20000011405 */
[----:B------:R-:W1:Y:S01]  /*6c20*/  S2R R29, SR_CTAID.Y ;  /* 0x00000000001d7919 */ /* 0x000e620000002600 */
[----:B------:R-:W-:-:S03]  /*6c30*/  ISETP.NE.U32.AND P0, PT, RZ, c[0x0][0x348], PT ;  /* 0x0000d200ff007a0c */ /* 0x000fc60003f05070 */
[----:B------:R-:W-:Y:S01]  /*6c40*/  IMAD R6, R48, c[0x0][0x1b8], RZ ;  /* 0x00006e0030067a24 */ /* 0x000fe200078e02ff */
[----:B------:R-:W-:Y:S01]  /*6c50*/  ISETP.NE.AND.EX P0, PT, RZ, c[0x0][0x34c], PT, P0 ;  /* 0x0000d300ff007a0c */ /* 0x000fe20003f05300 */
[----:B---3--:R-:W-:-:S04]  /*6c60*/  IMAD.WIDE.U32 R2, R159, c[0x0][0x178], RZ ;  /* 0x00005e009f027a25 */ /* 0x008fc800078e00ff */
[----:B------:R-:W-:Y:S01]  /*6c70*/  IMAD.IADD R3, R3, 0x1, R0 ;  /* 0x0000000103037824 */ /* 0x000fe200078e0200 */
[----:B------:R-:W-:Y:S01]  /*6c80*/  LOP3.LUT R0, R4, 0xfffffffc, RZ, 0xc0, !PT ;  /* 0xfffffffc04007812 */ /* 0x000fe200078ec0ff */
[C---:B-1----:R-:W-:Y:S02]  /*6c90*/  IMAD R6, R29.reuse, c[0x0][0x1bc], R6 ;  /* 0x00006f001d067a24 */ /* 0x042fe400078e0206 */
[----:B------:R-:W-:-:S04]  /*6ca0*/  IMAD.WIDE.U32 R2, R29, c[0x0][0x1b8], R2 ;  /* 0x00006e001d027a25 */ /* 0x000fc800078e0002 */
[----:B------:R-:W-:Y:S01]  /*6cb0*/  IMAD.IADD R121, R115, 0x1, -R0 ;  /* 0x0000000173797824 */ /* 0x000fe200078e0a00 */
[----:B------:R-:W-:-:S03]  /*6cc0*/  SHF.R.S32.HI R0, RZ, 0x1f, R10 ;  /* 0x0000001fff007819 */ /* 0x000fc6000001140a */
[----:B------:R-:W-:Y:S01]  /*6cd0*/  IMAD R15, R121, 0x20, R118 ;  /* 0x00000020790f7824 */ /* 0x000fe200078e0276 */
[----:B------:R-:W-:-:S03]  /*6ce0*/  SEL R7, R0, RZ, !P0 ;  /* 0x000000ff00077207 */ /* 0x000fc60004000000 */
[----:B------:R-:W-:Y:S01]  /*6cf0*/  IMAD.IADD R5, R196, 0x1, R15 ;  /* 0x00000001c4057824 */ /* 0x000fe200078e020f */
[----:B------:R1:W-:Y:S04]  /*6d00*/  STL [R1+0x24], R15 ;  /* 0x0000240f01007387 */ /* 0x0003e80000100800 */
[----:B------:R-:W3:Y:S01]  /*6d10*/  LDL R11, [R1+0x18] ;  /* 0x00001800010b7983 */ /* 0x000ee20000100800 */
[----:B--2---:R-:W-:Y:S01]  /*6d20*/  @P5 IMAD.HI.U32 R8, R5, c[0x0][0x2c8], RZ ;  /* 0x0000b20005085a27 */ /* 0x004fe200078e00ff */
[----:B------:R-:W-:Y:S01]  /*6d30*/  SEL R4, R10, RZ, !P0 ;  /* 0x000000ff0a047207 */ /* 0x000fe20004000000 */
[----:B------:R-:W-:Y:S01]  /*6d40*/  BSSY B0, `(.L_x_440) ;  /* 0x000004b000007945 */ /* 0x000fe20003800000 */
[-C--:B------:R-:W-:Y:S01]  /*6d50*/  LEA.HI R114, R9, R115.reuse, RZ, 0x3 ;  /* 0x0000007309727211 */ /* 0x080fe200078f18ff */
[----:B------:R-:W-:Y:S01]  /*6d60*/  IMAD.IADD R3, R3, 0x1, R6 ;  /* 0x0000000103037824 */ /* 0x000fe200078e0206 */
[----:B------:R-:W-:Y:S01]  /*6d70*/  LEA.HI R126, R9, R115, RZ, 0x5 ;  /* 0x00000073097e7211 */ /* 0x000fe200078f28ff */
[----:B------:R-:W-:Y:S01]  /*6d80*/  IMAD.MOV.U32 R0, RZ, RZ, R5 ;  /* 0x000000ffff007224 */ /* 0x000fe200078e0005 */
[----:B------:R-:W-:Y:S01]  /*6d90*/  @P5 SHF.R.U32.HI R0, RZ, c[0x0][0x2cc], R8 ;  /* 0x0000b300ff005a19 */ /* 0x000fe20000011608 */
[----:B------:R-:W-:Y:S01]  /*6da0*/  IMAD R6, R7, c[0x0][0x1c0], RZ ;  /* 0x0000700007067a24 */ /* 0x000fe200078e02ff */
[----:B------:R-:W-:Y:S01]  /*6db0*/  SHF.R.S32.HI R113, RZ, 0x3, R114 ;  /* 0x00000003ff717819 */ /* 0x000fe20000011472 */
[----:B------:R-:W-:Y:S01]  /*6dc0*/  IMAD.WIDE.U32 R2, R4, c[0x0][0x1c0], R2 ;  /* 0x0000700004027a25 */ /* 0x000fe200078e0002 */
[----:B------:R-:W-:-:S03]  /*6dd0*/  SHF.R.S32.HI R124, RZ, 0x5, R126 ;  /* 0x00000005ff7c7819 */ /* 0x000fc6000001147e */
[----:B------:R-:W-:Y:S01]  /*6de0*/  IMAD R7, R4, c[0x0][0x1c4], R6 ;  /* 0x0000710004077a24 */ /* 0x000fe200078e0206 */
[--C-:B------:R-:W-:Y:S01]  /*6df0*/  SHF.R.S32.HI R6, RZ, 0x1f, R0.reuse ;  /* 0x0000001fff067819 */ /* 0x100fe20000011400 */
[----:B------:R-:W-:Y:S02]  /*6e00*/  IMAD.MOV R4, RZ, RZ, -R0 ;  /* 0x000000ffff047224 */ /* 0x000fe400078e0a00 */
[----:B------:R-:W-:Y:S02]  /*6e10*/  IMAD.IADD R3, R3, 0x1, R7 ;  /* 0x0000000103037824 */ /* 0x000fe400078e0207 */
[----:B------:R-:W-:Y:S02]  /*6e20*/  IMAD R6, R6, c[0x0][0x1b0], RZ ;  /* 0x00006c0006067a24 */ /* 0x000fe400078e02ff */
[----:B------:R-:W-:Y:S02]  /*6e30*/  IMAD R4, R4, c[0x0][0x2c4], R5 ;  /* 0x0000b10004047a24 */ /* 0x000fe400078e0205 */
[C---:B------:R-:W-:Y:S01]  /*6e40*/  IMAD R5, R0.reuse, c[0x0][0x1b4], R6 ;  /* 0x00006d0000057a24 */ /* 0x040fe200078e0206 */
[----:B------:R-:W-:Y:S01]  /*6e50*/  LEA.HI R6, R9, R115, RZ, 0x4 ;  /* 0x0000007309067211 */ /* 0x000fe200078f20ff */
[----:B------:R-:W-:Y:S01]  /*6e60*/  IMAD.WIDE.U32 R2, R0, c[0x0][0x1b0], R2 ;  /* 0x00006c0000027a25 */ /* 0x000fe200078e0002 */
[----:B------:R-:W-:-:S02]  /*6e70*/  SHF.R.S32.HI R0, RZ, 0x1f, R4 ;  /* 0x0000001fff007819 */ /* 0x000fc40000011404 */
[----:B------:R-:W-:Y:S01]  /*6e80*/  LOP3.LUT R6, R6, 0xfffffff0, RZ, 0xc0, !PT ;  /* 0xfffffff006067812 */ /* 0x000fe200078ec0ff */
[----:B------:R-:W-:Y:S02]  /*6e90*/  IMAD.IADD R3, R3, 0x1, R5 ;  /* 0x0000000103037824 */ /* 0x000fe400078e0205 */
[----:B------:R-:W-:Y:S02]  /*6ea0*/  IMAD R5, R0, c[0x0][0x1a8], RZ ;  /* 0x00006a0000057a24 */ /* 0x000fe400078e02ff */
[----:B------:R-:W-:Y:S02]  /*6eb0*/  IMAD.SHL.U32 R0, R113, 0x40, RZ ;  /* 0x0000004071007824 */ /* 0x000fe400078e00ff */
[----:B------:R-:W-:Y:S02]  /*6ec0*/  IMAD.IADD R104, R115, 0x1, -R6 ;  /* 0x0000000173687824 */ /* 0x000fe400078e0a06 */
[----:B------:R-:W-:Y:S01]  /*6ed0*/  IMAD.SHL.U32 R227, R121, 0x8, RZ ;  /* 0x0000000879e37824 */ /* 0x000fe200078e00ff */
[----:B------:R-:W-:Y:S01]  /*6ee0*/  LOP3.LUT R0, R0, 0xc0, RZ, 0xc0, !PT ;  /* 0x000000c000007812 */ /* 0x000fe200078ec0ff */
[----:B------:R-:W-:Y:S01]  /*6ef0*/  IMAD R7, R4, c[0x0][0x1ac], R5 ;  /* 0x00006b0004077a24 */ /* 0x000fe200078e0205 */
[----:B------:R-:W-:Y:S01]  /*6f00*/  LEA.HI R109, R104, R104, RZ, 0x1 ;  /* 0x00000068686d7211 */ /* 0x000fe200078f08ff */
[----:B------:R-:W-:Y:S01]  /*6f10*/  IMAD.WIDE.U32 R2, R4, c[0x0][0x1a8], R2 ;  /* 0x00006a0004027a25 */ /* 0x000fe200078e0002 */
[----:B------:R-:W-:-:S02]  /*6f20*/  SHF.R.U32.HI R5, RZ, 0x3, R0 ;  /* 0x00000003ff057819 */ /* 0x000fc40000011600 */
[----:B------:R-:W-:Y:S01]  /*6f30*/  LOP3.LUT R4, R0, 0x18, R227, 0xf8, !PT ;  /* 0x0000001800047812 */ /* 0x000fe200078ef8e3 */
[----:B------:R-:W-:Y:S01]  /*6f40*/  IMAD.IADD R0, R3, 0x1, R7 ;  /* 0x0000000103007824 */ /* 0x000fe200078e0207 */
[C---:B------:R-:W-:Y:S02]  /*6f50*/  LEA R13, P0, R2.reuse, c[0x0][0x160], 0x1 ;  /* 0x00005800020d7a11 */ /* 0x040fe400078008ff */
[--C-:B------:R-:W-:Y:S02]  /*6f60*/  SHF.R.S32.HI R6, RZ, 0x1, R109.reuse ;  /* 0x00000001ff067819 */ /* 0x100fe4000001146d */
[----:B------:R-:W-:Y:S02]  /*6f70*/  SHF.R.S32.HI R3, RZ, 0x1f, R109 ;  /* 0x0000001fff037819 */ /* 0x000fe4000001146d */
[----:B------:R-:W-:Y:S02]  /*6f80*/  LEA.HI.X R12, R2, c[0x0][0x164], R0, 0x1, P0 ;  /* 0x00005900020c7a11 */ /* 0x000fe400000f0c00 */
[----:B------:R-:W-:Y:S01]  /*6f90*/  LOP3.LUT R7, R4, R5, RZ, 0x3c, !PT ;  /* 0x0000000504077212 */ /* 0x000fe200078e3cff */
[----:B------:R1:W2:Y:S01]  /*6fa0*/  SHFL.IDX PT, R2, R13, RZ, 0x1c1f ;  /* 0x001c1fff0d027589 */ /* 0x0002a200000e0000 */
[----:B------:R-:W-:-:S02]  /*6fb0*/  LEA.HI R0, R3, R6, RZ, 0x2 ;  /* 0x0000000603007211 */ /* 0x000fc400078f10ff */
[----:B------:R-:W-:Y:S01]  /*6fc0*/  LEA.HI R5, R118, R118, RZ, 0x1 ;  /* 0x0000007676057211 */ /* 0x000fe200078f08ff */
[----:B------:R1:W4:Y:S01]  /*6fd0*/  SHFL.IDX PT, R3, R12, RZ, 0x1c1f ;  /* 0x001c1fff0c037589 */ /* 0x00032200000e0000 */
[----:B------:R-:W-:Y:S02]  /*6fe0*/  LOP3.LUT R4, R0, 0xfffffffc, RZ, 0xc0, !PT ;  /* 0xfffffffc00047812 */ /* 0x000fe400078ec0ff */
[----:B------:R-:W-:Y:S02]  /*6ff0*/  LOP3.LUT R0, R5, 0x7fffffe, RZ, 0xc0, !PT ;  /* 0x07fffffe05007812 */ /* 0x000fe400078ec0ff */
[C---:B------:R-:W-:Y:S01]  /*7000*/  IADD3 R117, R227.reuse, 0x20, RZ ;  /* 0x00000020e3757810 */ /* 0x040fe20007ffe0ff */
[----:B------:R-:W-:Y:S01]  /*7010*/  IMAD.IADD R112, R6, 0x1, -R4 ;  /* 0x0000000106707824 */ /* 0x000fe200078e0a04 */
[C---:B------:R-:W-:Y:S01]  /*7020*/  IADD3 R116, R227.reuse, 0x40, RZ ;  /* 0x00000040e3747810 */ /* 0x040fe20007ffe0ff */
[----:B------:R-:W-:Y:S01]  /*7030*/  IMAD.IADD R0, R118, 0x1, -R0 ;  /* 0x0000000176007824 */ /* 0x000fe200078e0a00 */
[----:B------:R-:W-:Y:S01]  /*7040*/  ISETP.GE.AND P1, PT, R227, c[0x0][0x198], PT ;  /* 0x00006600e3007a0c */ /* 0x000fe20003f26270 */
[----:B------:R-:W-:Y:S01]  /*7050*/  IMAD.MOV.U32 R4, RZ, RZ, 0x10 ;  /* 0x00000010ff047424 */ /* 0x000fe200078e00ff */
[----:B------:R-:W-:Y:S01]  /*7060*/  LOP3.LUT P0, RZ, R112, 0x2, RZ, 0xc0, !PT ;  /* 0x0000000270ff7812 */ /* 0x000fe2000780c0ff */
[----:B------:R-:W-:Y:S01]  /*7070*/  IMAD R0, R124, 0x8, R0 ;  /* 0x000000087c007824 */ /* 0x000fe200078e0200 */
[----:B------:R-:W-:-:S02]  /*7080*/  ISETP.GE.AND P3, PT, R116, c[0x0][0x198], PT ;  /* 0x0000660074007a0c */ /* 0x000fc40003f66270 */
[----:B------:R-:W-:Y:S01]  /*7090*/  SEL R4, R4, 0xfffffff0, !P0 ;  /* 0xfffffff004047807 */ /* 0x000fe20004000000 */
[----:B------:R-:W-:Y:S02]  /*70a0*/  IMAD.U32 R222, R0, 0x20, R7 ;  /* 0x0000002000de7824 */ /* 0x000fe400078e0007 */
[----:B------:R-:W-:Y:S01]  /*70b0*/  @!P2 IMAD.MOV.U32 R14, RZ, RZ, R10 ;  /* 0x000000ffff0ea224 */ /* 0x000fe200078e000a */
[----:B------:R-:W-:Y:S01]  /*70c0*/  ISETP.GE.AND P2, PT, R117, c[0x0][0x198], PT ;  /* 0x0000660075007a0c */ /* 0x000fe20003f46270 */
[----:B---3--:R-:W-:Y:S02]  /*70d0*/  IMAD R31, R11, c[0x0][0x2c4], RZ ;  /* 0x0000b1000b1f7a24 */ /* 0x008fe400078e02ff */
[----:B------:R-:W-:-:S05]  /*70e0*/  IMAD.IADD R11, R196, 0x1, R118 ;  /* 0x00000001c40b7824 */ /* 0x000fca00078e0276 */
[----:B------:R-:W-:-:S13]  /*70f0*/  ISETP.GE.AND P4, PT, R11, R31, PT ;  /* 0x0000001f0b00720c */ /* 0x000fda0003f86270 */
[----:B------:R-:W-:Y:S05]  /*7100*/  @P4 BRA `(.L_x_441) ;  /* 0x000000e000004947 */ /* 0x000fea0003800000 */
[----:B-12-4-:R-:W-:Y:S01]  /*7110*/  SHF.R.S32.HI R5, RZ, 0x1f, R117 ;  /* 0x0000001fff057819 */ /* 0x016fe20000011475 */
[----:B------:R-:W-:Y:S01]  /*7120*/  IMAD.WIDE R8, R227, 0x2, R2 ;  /* 0x00000002e3087825 */ /* 0x000fe200078e0202 */
        /* <DEDUP_REMOVED lines=12> */
.L_x_441:
[----:B-12-4-:R-:W-:Y:S05]  /*71f0*/  BSYNC B0 ;  /* 0x0000000000007941 */ /* 0x016fea0003800000 */
.L_x_440:
        /* <DEDUP_REMOVED lines=20> */
.L_x_443:
[----:B------:R-:W-:Y:S05]  /*7340*/  BSYNC B0 ;  /* 0x0000000000007941 */ /* 0x000fea0003800000 */
.L_x_442:
        /* <DEDUP_REMOVED lines=20> */
.L_x_445:
[----:B------:R-:W-:Y:S05]  /*7490*/  BSYNC B0 ;  /* 0x0000000000007941 */ /* 0x000fea0003800000 */
.L_x_444:
[----:B--2---:R-:W2:Y:S04]  /*74a0*/  LDL R16, [R1+0x14] ;  /* 0x0000140001107983 */ /* 0x004ea80000100800 */
[----:B---3--:R-:W3:Y:S04]  /*74b0*/  LDL R9, [R1+0x3c] ;  /* 0x00003c0001097983 */ /* 0x008ee80000100800 */
[----:B------:R-:W-:Y:S04]  /*74c0*/  SHFL.IDX PT, R2, R13, 0x3, 0x1c1f ;  /* 0x007c1f000d027f89 */ /* 0x000fe800000e0000 */
[----:B----4-:R-:W4:Y:S01]  /*74d0*/  SHFL.IDX PT, R3, R12, 0x3, 0x1c1f ;  /* 0x007c1f000c037f89 */ /* 0x010f2200000e0000 */
[----:B------:R-:W-:-:S04]  /*74e0*/  IADD3 R0, R11, 0x60, RZ ;  /* 0x000000600b007810 */ /* 0x000fc80007ffe0ff */
[----:B------:R-:W-:Y:S01]  /*74f0*/  ISETP.GE.AND P0, PT, R0, R31, PT ;  /* 0x0000001f0000720c */ /* 0x000fe20003f06270 */
[----:B------:R-:W-:-:S05]  /*7500*/  IMAD.MOV.U32 R5, RZ, RZ, c[0x0][0x2b8] ;  /* 0x0000ae00ff057624 */ /* 0x000fca00078e00ff */
[----:B------:R-:W-:-:S07]  /*7510*/  ISETP.NE.AND P4, PT, R5, 0x1, PT ;  /* 0x000000010500780c */ /* 0x000fce0003f85270 */
[----:B------:R-:W-:Y:S01]  /*7520*/  @!P0 IMAD.SHL.U32 R11, R222, 0x2, RZ ;  /* 0x00000002de0b8824 */ /* 0x000fe200078e00ff */
[----:B------:R-:W-:Y:S01]  /*7530*/  @!P0 SHF.R.S32.HI R5, RZ, 0x1f, R117 ;  /* 0x0000001fff058819 */ /* 0x000fe20000011475 */
[----:B----4-:R-:W-:Y:S01]  /*7540*/  @!P0 IMAD.WIDE R6, R227, 0x2, R2 ;  /* 0x00000002e3068825 */ /* 0x010fe200078e0202 */
[----:B-----5:R-:W-:-:S04]  /*7550*/  SHF.R.S32.HI R8, RZ, 0x1f, R14 ;  /* 0x0000001fff087819 */ /* 0x020fc8000001140e */
[----:B------:R-:W-:Y:S01]  /*7560*/  @!PT LDS RZ, [RZ] ;  /* 0x00000000fffff984 */ /* 0x000fe20000000800 */
[----:B------:R4:W-:Y:S01]  /*7570*/  @!P0 LDGSTS.E.BYPASS.LTC128B.128 [R11+0x7880], [R6.64], !P1 ;  /* 0x07880000060b8fae */ /* 0x0009e2000c901d4c */
[----:B------:R-:W-:-:S04]  /*7580*/  IMAD.MOV.U32 R120, RZ, RZ, 0x30 ;  /* 0x00000030ff787424 */ /* 0x000fc800078e00ff */
[----:B------:R-:W-:-:S04]  /*7590*/  IMAD R123, R247, R120, -0x30 ;  /* 0xffffffd0f77b7424 */ /* 0x000fc800078e0278 */
[----:B------:R-:W-:Y:S01]  /*75a0*/  IMAD.IADD R0, R15, 0x1, R123 ;  /* 0x000000010f007824 */ /* 0x000fe200078e027b */
[----:B----4-:R-:W-:Y:S01]  /*75b0*/  @!P0 LEA.HI R6, R5, R117, RZ, 0x3 ;  /* 0x0000007505068211 */ /* 0x010fe200078f18ff */
[----:B------:R-:W-:-:S03]  /*75c0*/  IMAD R5, R8, c[0x0][0x2b0], RZ ;  /* 0x0000ac0008057a24 */ /* 0x000fc600078e02ff */
[----:B------:R-:W-:Y:S02]  /*75d0*/  @!P0 LOP3.LUT R6, R6, 0xfffffff8, RZ, 0xc0, !PT ;  /* 0xfffffff806068812 */ /* 0x000fe400078ec0ff */
[----:B------:R-:W-:-:S03]  /*75e0*/  @!P0 SHF.R.S32.HI R8, RZ, 0x1f, R116 ;  /* 0x0000001fff088819 */ /* 0x000fc60000011474 */
[----:B------:R-:W-:Y:S01]  /*75f0*/  @!P0 IMAD.WIDE R6, R6, 0x2, R2 ;  /* 0x0000000206068825 */ /* 0x000fe200078e0202 */
[----:B------:R-:W-:-:S04]  /*7600*/  @!P0 LEA.HI R8, R8, R116, RZ, 0x3 ;  /* 0x0000007408088211 */ /* 0x000fc800078f18ff */
[----:B------:R4:W-:Y:S01]  /*7610*/  @!P0 LDGSTS.E.BYPASS.LTC128B.128 [R11+0x9880], [R6.64], !P2 ;  /* 0x09880000060b8fae */ /* 0x0009e2000d101d4c */
[C---:B------:R-:W-:Y:S02]  /*7620*/  IMAD R10, R14.reuse, c[0x0][0x2b4], R5 ;  /* 0x0000ad000e0a7a24 */ /* 0x040fe400078e0205 */
[----:B------:R-:W-:Y:S01]  /*7630*/  IMAD.WIDE.U32 R18, R14, c[0x0][0x2b0], RZ ;  /* 0x0000ac000e127a25 */ /* 0x000fe200078e00ff */
[----:B----4-:R-:W-:-:S05]  /*7640*/  @!P0 LOP3.LUT R7, R8, 0xfffffff8, RZ, 0xc0, !PT ;  /* 0xfffffff808078812 */ /* 0x010fca00078ec0ff */
[----:B------:R-:W-:-:S05]  /*7650*/  @!P0 IMAD.WIDE R2, R7, 0x2, R2 ;  /* 0x0000000207028825 */ /* 0x000fca00078e0202 */
[----:B------:R4:W-:Y:S04]  /*7660*/  @!P0 LDGSTS.E.BYPASS.LTC128B.128 [R11+0xb880], [R2.64], !P3 ;  /* 0x0b880000020b8fae */ /* 0x0009e8000d901d4c */
[----:B------:R-:W0:Y:S01]  /*7670*/  LDGDEPBAR ;  /* 0x00000000000079af */ /* 0x000e220000000000 */
[----:B-1----:R-:W-:Y:S02]  /*7680*/  IMAD.IADD R12, R19, 0x1, R10 ;  /* 0x00000001130c7824 */ /* 0x002fe400078e020a */
[----:B------:R-:W-:Y:S01]  /*7690*/  IMAD.MOV.U32 R224, RZ, RZ, RZ ;  /* 0x000000ffffe07224 */ /* 0x000fe200078e00ff */
[C---:B--2---:R-:W-:Y:S01]  /*76a0*/  ISETP.GE.AND P1, PT, R0.reuse, R16, PT ;  /* 0x000000100000720c */ /* 0x044fe20003f26270 */
[----:B---3--:R-:W-:-:S03]  /*76b0*/  IMAD.IADD R9, R0, 0x1, R9 ;  /* 0x0000000100097824 */ /* 0x008fc600078e0209 */
[----:B------:R-:W-:Y:S01]  /*76c0*/  ISETP.GT.OR P1, PT, R15, 0x2f, P1 ;  /* 0x0000002f0f00780c */ /* 0x000fe20000f24670 */
[----:B------:R-:W-:-:S04]  /*76d0*/  @P4 IMAD.HI.U32 R5, R9, c[0x0][0x2bc], RZ ;  /* 0x0000af0009054a27 */ /* 0x000fc800078e00ff */
[----:B------:R-:W-:Y:S01]  /*76e0*/  IMAD.MOV.U32 R0, RZ, RZ, R9 ;  /* 0x000000ffff007224 */ /* 0x000fe200078e0009 */
[----:B------:R-:W-:Y:S01]  /*76f0*/  @P4 SHF.R.U32.HI R0, RZ, c[0x0][0x2c0], R5 ;  /* 0x0000b000ff004a19 */ /* 0x000fe20000011605 */
[----:B------:R-:W-:Y:S06]  /*7700*/  BAR.SYNC.DEFER_BLOCKING 0x0 ;  /* 0x0000000000007b1d */ /* 0x000fec0000010000 */
[----:B------:R-:W-:-:S04]  /*7710*/  @!P1 IADD3 R5, P2, R0, R18, RZ ;  /* 0x0000001200059210 */ /* 0x000fc80007f5e0ff */
[----:B------:R-:W-:Y:S02]  /*7720*/  @!P1 LEA.HI.X.SX32 R8, R0, R12, 0x1, P2 ;  /* 0x0000000c00089211 */ /* 0x000fe400010f0eff */
[----:B------:R-:W-:-:S04]  /*7730*/  @!P1 LEA R6, P2, R5, c[0x0][0x2a0], 0x2 ;  /* 0x0000a80005069a11 */ /* 0x000fc800078410ff */
[----:B------:R-:W-:-:S05]  /*7740*/  @!P1 LEA.HI.X R7, R5, c[0x0][0x2a4], R8, 0x2, P2 ;  /* 0x0000a90005079a11 */ /* 0x000fca00010f1408 */
[----:B------:R1:W2:Y:S01]  /*7750*/  @!P1 LDG.E R224, [R6.64] ;  /* 0x0000000c06e09981 */ /* 0x0002a2000c1e1900 */
[----:B------:R-:W-:-:S04]  /*7760*/  IMAD.MOV R0, RZ, RZ, -R0 ;  /* 0x000000ffff007224 */ /* 0x000fc800078e0a00 */
[----:B------:R-:W-:-:S05]  /*7770*/  IMAD R226, R0, c[0x0][0x2b8], R9 ;  /* 0x0000ae0000e27a24 */ /* 0x000fca00078e0209 */
[----:B------:R-:W-:Y:S01]  /*7780*/  SHF.R.S32.HI R110, RZ, 0x1f, R226 ;  /* 0x0000001fff6e7819 */ /* 0x000fe200000114e2 */
[----:B----4-:R-:W-:-:S04]  /*7790*/  IMAD.WIDE.U32 R2, R226, c[0x0][0x1e0], RZ ;  /* 0x00007800e2027a25 */ /* 0x010fc800078e00ff */
[----:B------:R-:W-:-:S04]  /*77a0*/  IMAD R0, R110, c[0x0][0x1e0], RZ ;  /* 0x000078006e007a24 */ /* 0x000fc800078e02ff */
[----:B------:R-:W-:Y:S01]  /*77b0*/  IMAD R0, R226, c[0x0][0x1e4], R0 ;  /* 0x00007900e2007a24 */ /* 0x000fe200078e0200 */
[----:B------:R-:W-:Y:S03]  /*77c0*/  STL.64 [R1+0x30], R18 ;  /* 0x0000301201007387 */ /* 0x000fe60000100a00 */
[----:B------:R-:W-:Y:S02]  /*77d0*/  IMAD.IADD R3, R3, 0x1, R0 ;  /* 0x0000000103037824 */ /* 0x000fe400078e0200 */
[----:B------:R-:W-:Y:S01]  /*77e0*/  IMAD R0, R48, c[0x0][0x1e8], RZ ;  /* 0x00007a0030007a24 */ /* 0x000fe200078e02ff */
[----:B------:R3:W-:Y:S01]  /*77f0*/  STL [R1+0x38], R12 ;  /* 0x0000380c01007387 */ /* 0x0007e20000100800 */
[----:B------:R-:W-:Y:S02]  /*7800*/  IMAD R120, R247, -0x30, R120 ;  /* 0xffffffd0f7787824 */ /* 0x000fe400078e0278 */
[----:B------:R-:W-:-:S02]  /*7810*/  IMAD R0, R29, c[0x0][0x1ec], R0 ;  /* 0x00007b001d007a24 */ /* 0x000fc400078e0200 */
[----:B------:R-:W-:-:S05]  /*7820*/  IMAD.IADD R122, R16, 0x1, R120 ;  /* 0x00000001107a7824 */ /* 0x000fca00078e0278 */
[----:B-1----:R-:W-:Y:S01]  /*7830*/  IMNMX R6, R122, 0x30, PT ;  /* 0x000000307a067817 */ /* 0x002fe20003800200 */
[----:B---3--:R-:W-:-:S04]  /*7840*/  IMAD.WIDE.U32 R12, R29, c[0x0][0x1e8], RZ ;  /* 0x00007a001d0c7a25 */ /* 0x008fc800078e00ff */
[----:B------:R-:W-:Y:S02]  /*7850*/  IMAD.IADD R10, R13, 0x1, R0 ;  /* 0x000000010d0a7824 */ /* 0x000fe400078e0200 */
[----:B------:R-:W-:Y:S01]  /*7860*/  IMAD.IADD R14, R6, 0x1, -R118 ;  /* 0x00000001060e7824 */ /* 0x000fe200078e0a76 */
[----:B------:R-:W-:Y:S02]  /*7870*/  LOP3.LUT R153, R153, 0xfffff7ff, RZ, 0xc0, !PT ;  /* 0xfffff7ff99997812 */ /* 0x000fe400078ec0ff */
[----:B------:R-:W-:Y:S02]  /*7880*/  ISETP.GE.AND P2, PT, R227, c[0x0][0x1d4], PT ;  /* 0x00007500e3007a0c */ /* 0x000fe40003f46270 */
[----:B------:R-:W-:Y:S02]  /*7890*/  @P4 LOP3.LUT R153, R153, 0x800, RZ, 0xfc, !PT ;  /* 0x0000080099994812 */ /* 0x000fe400078efcff */
[----:B------:R-:W-:Y:S02]  /*78a0*/  ISETP.GE.AND P6, PT, R117, c[0x0][0x1d4], PT ;  /* 0x0000750075007a0c */ /* 0x000fe40003fc6270 */
[----:B------:R-:W-:-:S02]  /*78b0*/  ISETP.GE.AND P4, PT, R116, c[0x0][0x1d4], PT ;  /* 0x0000750074007a0c */ /* 0x000fc40003f86270 */
[----:B------:R-:W-:-:S05]  /*78c0*/  LOP3.LUT R153, R153, 0xfffffdff, RZ, 0xc0, !PT ;  /* 0xfffffdff99997812 */ /* 0x000fca00078ec0ff */
[----:B------:R-:W-:-:S04]  /*78d0*/  @P2 LOP3.LUT R153, R153, 0x200, RZ, 0xfc, !PT ;  /* 0x0000020099992812 */ /* 0x000fc800078efcff */
[----:B------:R-:W-:-:S04]  /*78e0*/  LOP3.LUT R153, R153, 0xfffffeff, RZ, 0xc0, !PT ;  /* 0xfffffeff99997812 */ /* 0x000fc800078ec0ff */
[----:B------:R-:W-:-:S04]  /*78f0*/  @P6 LOP3.LUT R153, R153, 0x100, RZ, 0xfc, !PT ;  /* 0x0000010099996812 */ /* 0x000fc800078efcff */
[----:B------:R-:W-:-:S04]  /*7900*/  LOP3.LUT R153, R153, 0xffffff7f, RZ, 0xc0, !PT ;  /* 0xffffff7f99997812 */ /* 0x000fc800078ec0ff */
[----:B------:R-:W-:-:S04]  /*7910*/  @P4 LOP3.LUT R153, R153, 0x80, RZ, 0xfc, !PT ;  /* 0x0000008099994812 */ /* 0x000fc800078efcff */
[----:B------:R-:W-:Y:S01]  /*7920*/  LOP3.LUT R153, R153, 0xffffffbf, RZ, 0xc0, !PT ;  /* 0xffffffbf99997812 */ /* 0x000fe200078ec0ff */
[----:B------:R-:W-:Y:S01]  /*7930*/  IMAD.WIDE.U32 R128, R29, c[0x0][0x210], RZ ;  /* 0x000084001d807a25 */ /* 0x000fe200078e00ff */
[----:B------:R-:W-:Y:S02]  /*7940*/  IADD3 R125, R247, -0x1, RZ ;  /* 0xfffffffff77d7810 */ /* 0x000fe40007ffe0ff */
        /* <DEDUP_REMOVED lines=8> */
[----:B------:R-:W-:Y:S01]  /*79d0*/  ISETP.GE.AND P0, PT, R14, 0x1, PT ;  /* 0x000000010e00780c */ /* 0x000fe20003f06270 */
[----:B------:R-:W-:Y:S04]  /*79e0*/  SHFL.IDX PT, R2, R13, RZ, 0x1c1f ;  /* 0x001c1fff0d027589 */ /* 0x000fe800000e0000 */
[----:B------:R-:W1:Y:S08]  /*79f0*/  SHFL.IDX PT, R3, R12, RZ, 0x1c1f ;  /* 0x001c1fff0c037589 */ /* 0x000e7000000e0000 */
[----:B------:R-:W-:-:S02]  /*7a00*/  @P0 SHF.R.S32.HI R5, RZ, 0x1f, R117 ;  /* 0x0000001fff050819 */ /* 0x000fc40000011475 */
[----:B------:R-:W-:Y:S02]  /*7a10*/  @P0 SHF.R.S32.HI R0, RZ, 0x1f, R116 ;  /* 0x0000001fff000819 */ /* 0x000fe40000011474 */
[----:B------:R-:W-:Y:S02]  /*7a20*/  @P0 LEA.HI R5, R5, R117, RZ, 0x3 ;  /* 0x0000007505050211 */ /* 0x000fe400078f18ff */
[----:B------:R-:W-:Y:S02]  /*7a30*/  @P0 LEA.HI R0, R0, R116, RZ, 0x3 ;  /* 0x0000007400000211 */ /* 0x000fe400078f18ff */
[----:B------:R-:W-:Y:S02]  /*7a40*/  @P0 LOP3.LUT R8, R5, 0xfffffff8, RZ, 0xc0, !PT ;  /* 0xfffffff805080812 */ /* 0x000fe400078ec0ff */
[----:B------:R-:W-:Y:S01]  /*7a50*/  @P0 LOP3.LUT R0, R0, 0xfffffff8, RZ, 0xc0, !PT ;  /* 0xfffffff800000812 */ /* 0x000fe200078ec0ff */
[----:B------:R-:W-:Y:S02]  /*7a60*/  @P0 IMAD.SHL.U32 R5, R222, 0x2, RZ ;  /* 0x00000002de050824 */ /* 0x000fe400078e00ff */
[----:B-1----:R-:W-:-:S04]  /*7a70*/  @P0 IMAD.WIDE R10, R227, 0x2, R2 ;  /* 0x00000002e30a0825 */ /* 0x002fc800078e0202 */
[--C-:B------:R-:W-:Y:S01]  /*7a80*/  @P0 IMAD.WIDE R8, R8, 0x2, R2.reuse ;  /* 0x0000000208080825 */ /* 0x100fe200078e0202 */
[----:B------:R-:W-:Y:S01]  /*7a90*/  @!PT LDS RZ, [RZ] ;  /* 0x00000000fffff984 */ /* 0x000fe20000000800 */
[----:B------:R1:W-:Y:S03]  /*7aa0*/  @P0 LDGSTS.E.BYPASS.LTC128B.128 [R5+0x3c80], [R10.64], !P2 ;  /* 0x03c800000a050fae */ /* 0x0003e6000d101d4c */
[----:B------:R-:W-:Y:S01]  /*7ab0*/  @P0 IMAD.WIDE R6, R0, 0x2, R2 ;  /* 0x0000000200060825 */ /* 0x000fe200078e0202 */
[----:B------:R1:W-:Y:S04]  /*7ac0*/  @P0 LDGSTS.E.BYPASS.LTC128B.128 [R5+0x4880], [R8.64], !P6 ;  /* 0x0488000008050fae */ /* 0x0003e8000f101d4c */
[----:B------:R1:W-:Y:S01]  /*7ad0*/  @P0 LDGSTS.E.BYPASS.LTC128B.128 [R5+0x5480], [R6.64], !P4 ;  /* 0x0548000006050fae */ /* 0x0003e2000e101d4c */
[----:B------:R-:W-:-:S03]  /*7ae0*/  ISETP.GE.AND P0, PT, R14, 0x21, PT ;  /* 0x000000210e00780c */ /* 0x000fc60003f06270 */
[----:B------:R-:W-:Y:S04]  /*7af0*/  SHFL.IDX PT, R2, R13, 0x1, 0x1c1f ;  /* 0x003c1f000d027f89 */ /* 0x000fe800000e0000 */
[----:B------:R-:W2:Y:S06]  /*7b00*/  SHFL.IDX PT, R3, R12, 0x1, 0x1c1f ;  /* 0x003c1f000c037f89 */ /* 0x000eac00000e0000 */
[----:B------:R-:W-:-:S02]  /*7b10*/  @P0 SHF.R.S32.HI R0, RZ, 0x1f, R116 ;  /* 0x0000001fff000819 */ /* 0x000fc40000011474 */
[----:B-1----:R-:W-:-:S04]  /*7b20*/  @P0 SHF.R.S32.HI R5, RZ, 0x1f, R117 ;  /* 0x0000001fff050819 */ /* 0x002fc80000011475 */
[----:B------:R-:W-:Y:S02]  /*7b30*/  @P0 LEA.HI R6, R5, R117, RZ, 0x3 ;  /* 0x0000007505060211 */ /* 0x000fe400078f18ff */
[----:B------:R-:W-:Y:S02]  /*7b40*/  @P0 LEA.HI R5, R0, R116, RZ, 0x3 ;  /* 0x0000007400050211 */ /* 0x000fe400078f18ff */
[----:B------:R-:W-:Y:S02]  /*7b50*/  @P0 LOP3.LUT R6, R6, 0xfffffff8, RZ, 0xc0, !PT ;  /* 0xfffffff806060812 */ /* 0x000fe400078ec0ff */
[----:B------:R-:W-:Y:S01]  /*7b60*/  @P0 LOP3.LUT R5, R5, 0xfffffff8, RZ, 0xc0, !PT ;  /* 0xfffffff805050812 */ /* 0x000fe200078ec0ff */
[----:B------:R-:W-:Y:S02]  /*7b70*/  @P0 IMAD.SHL.U32 R0, R222, 0x2, RZ ;  /* 0x00000002de000824 */ /* 0x000fe400078e00ff */
[----:B--2---:R-:W-:-:S04]  /*7b80*/  @P0 IMAD.WIDE R8, R227, 0x2, R2 ;  /* 0x00000002e3080825 */ /* 0x004fc800078e0202 */
[--C-:B------:R-:W-:Y:S01]  /*7b90*/  @P0 IMAD.WIDE R6, R6, 0x2, R2.reuse ;  /* 0x0000000206060825 */ /* 0x100fe200078e0202 */
[----:B------:R1:W-:Y:S03]  /*7ba0*/  @P0 LDGSTS.E.BYPASS.LTC128B.128 [R0+0x4480], [R8.64], !P2 ;  /* 0x0448000008000fae */ /* 0x0003e6000d101d4c */
[----:B------:R-:W-:Y:S01]  /*7bb0*/  @P0 IMAD.WIDE R2, R5, 0x2, R2 ;  /* 0x0000000205020825 */ /* 0x000fe200078e0202 */
[----:B------:R1:W-:Y:S04]  /*7bc0*/  @P0 LDGSTS.E.BYPASS.LTC128B.128 [R0+0x5080], [R6.64], !P6 ;  /* 0x0508000006000fae */ /* 0x0003e8000f101d4c */
[----:B------:R1:W-:Y:S01]  /*7bd0*/  @P0 LDGSTS.E.BYPASS.LTC128B.128 [R0+0x5c80], [R2.64], !P4 ;  /* 0x05c8000002000fae */ /* 0x0003e2000e101d4c */
[----:B------:R-:W-:-:S02]  /*7be0*/  ISETP.GT.AND P0, PT, R15, 0x2f, PT ;  /* 0x0000002f0f00780c */ /* 0x000fc40003f04270 */
[----:B------:R-:W-:Y:S01]  /*7bf0*/  SHF.R.S32.HI R5, RZ, 0x1f, R115 ;  /* 0x0000001fff057819 */ /* 0x000fe20000011473 */
[----:B------:R-:W0:Y:S10]  /*7c00*/  LDGDEPBAR ;  /* 0x00000000000079af */ /* 0x000e340000000000 */
[----:B------:R-:W-:-:S02]  /*7c10*/  @P0 LOP3.LUT R153, R153, 0x40, RZ, 0xfc, !PT ;  /* 0x0000004099990812 */ /* 0x000fc400078efcff */
[----:B------:R-:W-:Y:S01]  /*7c20*/  ISETP.LT.AND P0, PT, RZ, c[0x0][0x27c], PT ;  /* 0x00009f00ff007a0c */ /* 0x000fe20003f01270 */
[----:B-1----:R-:W-:Y:S01]  /*7c30*/  IMAD R0, R48, c[0x0][0x210], RZ ;  /* 0x0000840030007a24 */ /* 0x002fe200078e02ff */
[----:B------:R-:W-:-:S03]  /*7c40*/  LEA.HI R2, R5, R115, RZ, 0x4 ;  /* 0x0000007305027211 */ /* 0x000fc600078f20ff */
[----:B------:R-:W-:Y:S01]  /*7c50*/  IMAD R0, R29, c[0x0][0x214], R0 ;  /* 0x000085001d007a24 */ /* 0x000fe200078e0200 */
[----:B------:R-:W-:-:S03]  /*7c60*/  SHF.R.S32.HI R92, RZ, 0x4, R2 ;  /* 0x00000004ff5c7819 */ /* 0x000fc60000011402 */
[----:B------:R-:W-:-:S04]  /*7c70*/  IMAD.IADD R119, R129, 0x1, R0 ;  /* 0x0000000181777824 */ /* 0x000fc800078e0200 */
[----:B------:R-:W-:Y:S05]  /*7c80*/  @P0 BRA `(.L_x_446) ;  /* 0x0000002000000947 */ /* 0x000fea0003800000 */
[----:B------:R-:W-:-:S04]  /*7c90*/  DEPBAR.LE SB0, 0x1 ;  /* 0x000080400000791a */ /* 0x000fc80000000000 */
[----:B------:R-:W-:Y:S05]  /*7ca0*/  BRA `(.L_x_447) ;  /* 0x0000719000007947 */ /* 0x000fea0003800000 */
.L_x_446:
[----:B------:R-:W-:Y:S01]  /*7cb0*/  ULDC.U8 UR4, c[0x0][0x298] ;  /* 0x0000a60000047ab9 */ /* 0x000fe20000000000 */
[----:B------:R-:W-:Y:S01]  /*7cc0*/  SHF.R.S32.HI R0, RZ, 0x1f, R157 ;  /* 0x0000001fff007819 */ /* 0x000fe2000001149d */
[----:B------:R-:W-:Y:S01]  /*7cd0*/  IMAD.WIDE.U32 R10, R157, c[0x0][0x280], RZ ;  /* 0x0000a0009d0a7a25 */ /* 0x000fe200078e00ff */
[----:B------:R-:W-:Y:S01]  /*7ce0*/  ISETP.NE.AND P0, PT, RZ, UR4, PT ;  /* 0x00000004ff007c0c */ /* 0x000fe2000bf05270 */
[----:B------:R-:W-:Y:S01]  /*7cf0*/  BSSY B2, `(.L_x_447) ;  /* 0x0000714000027945 */ /* 0x000fe20003800000 */
[-C--:B------:R-:W-:Y:S01]  /*7d00*/  LEA.HI R3, R115, R115.reuse, RZ, 0x1 ;  /* 0x0000007373037211 */ /* 0x080fe200078f08ff */
[C---:B------:R-:W-:Y:S02]  /*7d10*/  IMAD R2, R0.reuse, c[0x0][0x280], RZ ;  /* 0x0000a00000027a24 */ /* 0x040fe400078e02ff */
[----:B------:R-:W-:Y:S01]  /*7d20*/  IMAD R0, R0, c[0x0][0x290], RZ ;  /* 0x0000a40000007a24 */ /* 0x000fe200078e02ff */
[----:B------:R-:W-:Y:S01]  /*7d30*/  SHF.R.S32.HI R60, RZ, 0x1, R3 ;  /* 0x00000001ff3c7819 */ /* 0x000fe20000011403 */
[----:B------:R-:W-:Y:S01]  /*7d40*/  IMAD R2, R157, c[0x0][0x284], R2 ;  /* 0x0000a1009d027a24 */ /* 0x000fe200078e0202 */
[----:B------:R-:W-:Y:S01]  /*7d50*/  LOP3.LUT R3, R3, 0xfffffffe, RZ, 0xc0, !PT ;  /* 0xfffffffe03037812 */ /* 0x000fe200078ec0ff */
[C---:B------:R-:W-:Y:S01]  /*7d60*/  IMAD R0, R157.reuse, c[0x0][0x294], R0 ;  /* 0x0000a5009d007a24 */ /* 0x040fe200078e0200 */
[----:B------:R-:W-:Y:S01]  /*7d70*/  IADD3 R30, R196, R60, RZ ;  /* 0x0000003cc41e7210 */ /* 0x000fe20007ffe0ff */
[----:B------:R-:W-:Y:S01]  /*7d80*/  IMAD.WIDE.U32 R8, R157, c[0x0][0x290], RZ ;  /* 0x0000a4009d087a25 */ /* 0x000fe200078e00ff */
[----:B------:R-:W-:-:S02]  /*7d90*/  IADD3 R48, -R3, R115, RZ ;  /* 0x0000007303307210 */ /* 0x000fc40007ffe1ff */
[----:B------:R-:W-:Y:S01]  /*7da0*/  IADD3 R7, R2, R11, RZ ;  /* 0x0000000b02077210 */ /* 0x000fe20007ffe0ff */
[----:B------:R-:W-:Y:S01]  /*7db0*/  IMAD.IADD R3, R0, 0x1, R9 ;  /* 0x0000000100037824 */ /* 0x000fe200078e0209 */
[C---:B------:R-:W-:Y:S01]  /*7dc0*/  SHF.L.U32 R61, R48.reuse, 0x3, RZ ;  /* 0x00000003303d7819 */ /* 0x040fe200000006ff */
[----:B------:R-:W-:Y:S01]  /*7dd0*/  IMAD R0, R48, 0x40, R30 ;  /* 0x0000004030007824 */ /* 0x000fe200078e021e */
[----:B------:R-:W-:Y:S05]  /*7de0*/  @!P0 BRA `(.L_x_448) ;  /* 0x0000364000008947 */ /* 0x000fea0003800000 */
[----:B------:R-:W-:Y:S01]  /*7df0*/  @P5 IMAD.HI.U32 R2, R0, c[0x0][0x2c8], RZ ;  /* 0x0000b20000025a27 */ /* 0x000fe200078e00ff */
[----:B------:R-:W-:Y:S01]  /*7e00*/  MOV R6, R10 ;  /* 0x0000000a00067202 */ /* 0x000fe20000000f00 */
[----:B------:R-:W-:Y:S01]  /*7e10*/  BSSY B0, `(.L_x_449) ;  /* 0x0000062000007945 */ /* 0x000fe20003800000 */
[----:B------:R-:W-:Y:S01]  /*7e20*/  CS2R R68, SRZ ;  /* 0x0000000000447805 */ /* 0x000fe2000001ff00 */
[----:B------:R-:W-:Y:S01]  /*7e30*/  IMAD.SHL.U32 R16, R48, 0x4, RZ ;  /* 0x0000000430107824 */ /* 0x000fe200078e00ff */
[----:B------:R-:W-:Y:S01]  /*7e40*/  @P5 SHF.R.U32.HI R0, RZ, c[0x0][0x2cc], R2 ;  /* 0x0000b300ff005a19 */ /* 0x000fe20000011602 */
[----:B------:R-:W-:Y:S01]  /*7e50*/  CS2R R40, SRZ ;  /* 0x0000000000287805 */ /* 0x000fe2000001ff00 */
[----:B------:R-:W-:Y:S01]  /*7e60*/  CS2R R36, SRZ ;  /* 0x0000000000247805 */ /* 0x000fe2000001ff00 */
[----:B------:R-:W-:Y:S01]  /*7e70*/  CS2R R32, SRZ ;  /* 0x0000000000207805 */ /* 0x000fe2000001ff00 */
[----:B------:R-:W-:Y:S01]  /*7e80*/  SHF.R.S32.HI R5, RZ, 0x1f, R0 ;  /* 0x0000001fff057819 */ /* 0x000fe20000011400 */
[----:B------:R-:W-:Y:S01]  /*7e90*/  IMAD.WIDE.U32 R6, R0, c[0x0][0x280], R6 ;  /* 0x0000a00000067a25 */ /* 0x000fe200078e0006 */
[----:B------:R-:W-:Y:S01]  /*7ea0*/  CS2R R26, SRZ ;  /* 0x00000000001a7805 */ /* 0x000fe2000001ff00 */
[----:B------:R-:W-:Y:S01]  /*7eb0*/  CS2R R22, SRZ ;  /* 0x0000000000167805 */ /* 0x000fe2000001ff00 */
[----:B------:R-:W-:Y:S01]  /*7ec0*/  CS2R R12, SRZ ;  /* 0x00000000000c7805 */ /* 0x000fe2000001ff00 */
[C---:B------:R-:W-:Y:S01]  /*7ed0*/  IMAD R2, R5.reuse, c[0x0][0x280], RZ ;  /* 0x0000a00005027a24 */ /* 0x040fe200078e02ff */
[----:B------:R-:W-:Y:S01]  /*7ee0*/  LEA R18, P0, R6, c[0x0][0x270], 0x1 ;  /* 0x00009c0006127a11 */ /* 0x000fe200078008ff */
[----:B------:R-:W-:Y:S01]  /*7ef0*/  IMAD R5, R5, c[0x0][0x290], RZ ;  /* 0x0000a40005057a24 */ /* 0x000fe200078e02ff */
[----:B------:R-:W-:Y:S01]  /*7f00*/  CS2R R42, SRZ ;  /* 0x00000000002a7805 */ /* 0x000fe2000001ff00 */
[----:B------:R-:W-:Y:S01]  /*7f10*/  IMAD R2, R0, c[0x0][0x284], R2 ;  /* 0x0000a10000027a24 */ /* 0x000fe200078e0202 */
[----:B------:R-:W-:Y:S01]  /*7f20*/  CS2R R38, SRZ ;  /* 0x0000000000267805 */ /* 0x000fe2000001ff00 */
[----:B------:R-:W-:Y:S01]  /*7f30*/  CS2R R34, SRZ ;  /* 0x0000000000227805 */ /* 0x000fe2000001ff00 */
[----:B------:R-:W-:Y:S01]  /*7f40*/  CS2R R28, SRZ ;  /* 0x00000000001c7805 */ /* 0x000fe2000001ff00 */
[----:B------:R-:W-:Y:S01]  /*7f50*/  CS2R R24, SRZ ;  /* 0x0000000000187805 */ /* 0x000fe2000001ff00 */
[----:B------:R-:W-:Y:S01]  /*7f60*/  IADD3 R2, R7, R2, RZ ;  /* 0x0000000207027210 */ /* 0x000fe20007ffe0ff */
[----:B------:R-:W-:-:S03]  /*7f70*/  CS2R R20, SRZ ;  /* 0x0000000000147805 */ /* 0x000fc6000001ff00 */
[----:B------:R-:W-:Y:S01]  /*7f80*/  LEA.HI.X R17, R6, c[0x0][0x274], R2, 0x1, P0 ;  /* 0x00009d0006117a11 */ /* 0x000fe200000f0c02 */
[----:B------:R-:W-:Y:S02]  /*7f90*/  IMAD.MOV.U32 R2, RZ, RZ, R8 ;  /* 0x000000ffff027224 */ /* 0x000fe400078e0008 */
[----:B------:R1:W2:Y:S02]  /*7fa0*/  SHFL.IDX PT, R8, R18, RZ, 0x1e1f ;  /* 0x001e1fff12087589 */ /* 0x0002a400000e0000 */
[C---:B------:R-:W-:Y:S02]  /*7fb0*/  IMAD.WIDE.U32 R2, R0.reuse, c[0x0][0x290], R2 ;  /* 0x0000a40000027a25 */ /* 0x040fe400078e0002 */
[----:B------:R1:W3:Y:S02]  /*7fc0*/  SHFL.IDX PT, R9, R17, RZ, 0x1e1f ;  /* 0x001e1fff11097589 */ /* 0x0002e400000e0000 */
[----:B------:R-:W-:Y:S01]  /*7fd0*/  IMAD R0, R0, c[0x0][0x294], R5 ;  /* 0x0000a50000007a24 */ /* 0x000fe200078e0205 */
[----:B------:R-:W-:-:S04]  /*7fe0*/  LEA R15, P0, R2, c[0x0][0x288], 0x1 ;  /* 0x0000a200020f7a11 */ /* 0x000fc800078008ff */
[----:B------:R-:W-:Y:S01]  /*7ff0*/  IADD3 R0, R3, R0, RZ ;  /* 0x0000000003007210 */ /* 0x000fe20007ffe0ff */
[----:B------:R1:W4:Y:S03]  /*8000*/  SHFL.IDX PT, R10, R15, RZ, 0x1e1f ;  /* 0x001e1fff0f0a7589 */ /* 0x00032600000e0000 */
[----:B------:R-:W-:Y:S02]  /*8010*/  LEA.HI.X R14, R2, c[0x0][0x28c], R0, 0x1, P0 ;  /* 0x0000a300020e7a11 */ /* 0x000fe400000f0c00 */
[----:B------:R-:W-:-:S03]  /*8020*/  ISETP.GE.AND P0, PT, R30, R31, PT ;  /* 0x0000001f1e00720c */ /* 0x000fc60003f06270 */
[----:B------:R1:W1:Y:S10]  /*8030*/  SHFL.IDX PT, R11, R14, RZ, 0x1e1f ;  /* 0x001e1fff0e0b7589 */ /* 0x00027400000e0000 */
[----:B------:R-:W-:Y:S05]  /*8040*/  @P0 BRA `(.L_x_450) ;  /* 0x000003e000000947 */ /* 0x000fea0003800000 */
[----:B--23--:R-:W-:Y:S01]  /*8050*/  ISETP.GE.AND P0, PT, R16, c[0x0][0x27c], PT ;  /* 0x00009f0010007a0c */ /* 0x00cfe20003f06270 */
[----:B------:R-:W-:Y:S01]  /*8060*/  CS2R R20, SRZ ;  /* 0x0000000000147805 */ /* 0x000fe2000001ff00 */
[----:B------:R-:W-:-:S11]  /*8070*/  CS2R R12, SRZ ;  /* 0x00000000000c7805 */ /* 0x000fd6000001ff00 */
[----:B-1--4-:R-:W-:-:S04]  /*8080*/  @!P0 IMAD.WIDE R2, R16, 0x2, R10 ;  /* 0x0000000210028825 */ /* 0x012fc800078e020a */
[C---:B------:R-:W-:Y:S01]  /*8090*/  @!P0 IMAD.WIDE R6, R16.reuse, 0x2, R8 ;  /* 0x0000000210068825 */ /* 0x040fe200078e0208 */
[----:B------:R1:W5:Y:S04]  /*80a0*/  @!P0 LD.E.64 R20, [R2.64] ;  /* 0x0000000c02148980 */ /* 0x000368000c101b00 */
[----:B------:R2:W5:Y:S01]  /*80b0*/  @!P0 LD.E.64 R12, [R6.64] ;  /* 0x0000000c060c8980 */ /* 0x000562000c101b00 */
[----:B-1----:R-:W-:-:S04]  /*80c0*/  IADD3 R2, R16, 0x8, RZ ;  /* 0x0000000810027810 */ /* 0x002fc80007ffe0ff */
[----:B------:R-:W-:Y:S01]  /*80d0*/  ISETP.GE.AND P0, PT, R2, c[0x0][0x27c], PT ;  /* 0x00009f0002007a0c */ /* 0x000fe20003f06270 */
[----:B------:R-:W-:-:S12]  /*80e0*/  CS2R R24, SRZ ;  /* 0x0000000000187805 */ /* 0x000fd8000001ff00 */
[----:B------:R-:W-:-:S04]  /*80f0*/  @!P0 SHF.R.S32.HI R0, RZ, 0x1f, R2 ;  /* 0x0000001fff008819 */ /* 0x000fc80000011402 */
[----:B------:R-:W-:-:S04]  /*8100*/  @!P0 LEA.HI R0, R0, R2, RZ, 0x2 ;  /* 0x0000000200008211 */ /* 0x000fc800078f10ff */
[----:B------:R-:W-:Y:S01]  /*8110*/  @!P0 LOP3.LUT R0, R0, 0xfffffffc, RZ, 0xc0, !PT ;  /* 0xfffffffc00008812 */ /* 0x000fe200078ec0ff */
[----:B------:R-:W-:-:S04]  /*8120*/  CS2R R22, SRZ ;  /* 0x0000000000167805 */ /* 0x000fc8000001ff00 */
[----:B------:R-:W-:-:S04]  /*8130*/  @!P0 IMAD.WIDE R2, R0, 0x2, R10 ;  /* 0x0000000200028825 */ /* 0x000fc800078e020a */
[----:B--2---:R-:W-:Y:S01]  /*8140*/  @!P0 IMAD.WIDE R6, R0, 0x2, R8 ;  /* 0x0000000200068825 */ /* 0x004fe200078e0208 */
        /* <DEDUP_REMOVED lines=42> */
[----:B--2---:R-:W-:-:S04]  /*83f0*/  @!P0 IMAD.WIDE R6, R0, 0x2, R8 ;  /* 0x0000000200068825 */ /* 0x004fc800078e0208 */
[----:B------:R-:W-:Y:S01]  /*8400*/  @!P0 IMAD.WIDE R2, R0, 0x2, R10 ;  /* 0x0000000200028825 */ /* 0x000fe200078e020a */
[----:B------:R1:W5:Y:S04]  /*8410*/  @!P0 LD.E.64 R40, [R6.64] ;  /* 0x0000000c06288980 */ /* 0x000368000c101b00 */
[----:B------:R1:W5:Y:S02]  /*8420*/  @!P0 LD.E.64 R42, [R2.64] ;  /* 0x0000000c022a8980 */ /* 0x000364000c101b00 */
.L_x_450:
[----:B--23--:R-:W-:Y:S05]  /*8430*/  BSYNC B0 ;  /* 0x0000000000007941 */ /* 0x00cfea0003800000 */
.L_x_449:
[----:B-----5:R-:W-:Y:S01]  /*8440*/  IMAD.MOV.U32 R0, RZ, RZ, R41 ;  /* 0x000000ffff007224 */ /* 0x020fe200078e0029 */
[----:B------:R2:W3:Y:S01]  /*8450*/  SHFL.IDX PT, R9, R17, 0x1, 0x1e1f ;  /* 0x003e1f0011097f89 */ /* 0x0004e200000e0000 */
[----:B-1----:R-:W-:Y:S01]  /*8460*/  IMAD.MOV.U32 R2, RZ, RZ, R40 ;  /* 0x000000ffff027224 */ /* 0x002fe200078e0028 */
[----:B------:R-:W-:Y:S01]  /*8470*/  BSSY B0, `(.L_x_451) ;  /* 0x000007e000007945 */ /* 0x000fe20003800000 */
[----:B------:R-:W-:Y:S01]  /*8480*/  IMAD.MOV.U32 R5, RZ, RZ, R36 ;  /* 0x000000ffff057224 */ /* 0x000fe200078e0024 */
[----:B------:R-:W-:Y:S01]  /*8490*/  PRMT R85, R0, 0x7610, R85 ;  /* 0x0000761000557816 */ /* 0x000fe20000000055 */
        /* <DEDUP_REMOVED lines=37> */
[----:B------:R-:W-:Y:S01]  /*86f0*/  IADD3 R0, R30, 0x40, RZ ;  /* 0x000000401e007810 */ /* 0x000fe20007ffe0ff */
[----:B------:R1:W4:Y:S01]  /*8700*/  SHFL.IDX PT, R8, R18, 0x1, 0x1e1f ;  /* 0x003e1f0012087f89 */ /* 0x00032200000e0000 */
[----:B------:R-:W-:Y:S01]  /*8710*/  PRMT R79, R79, 0x5410, R3 ;  /* 0x000054104f4f7816 */ /* 0x000fe20000000003 */
[----:B------:R-:W-:Y:S01]  /*8720*/  IMAD.MOV.U32 R3, RZ, RZ, R25 ;  /* 0x000000ffff037224 */ /* 0x000fe200078e0019 */
[----:B------:R-:W-:Y:S01]  /*8730*/  ISETP.GE.AND P0, PT, R0, R31, PT ;  /* 0x0000001f0000720c */ /* 0x000fe20003f06270 */
[----:B------:R1:W1:Y:S01]  /*8740*/  SHFL.IDX PT, R11, R14, 0x1, 0x1e1f ;  /* 0x003e1f000e0b7f89 */ /* 0x00026200000e0000 */
[----:B------:R-:W-:Y:S01]  /*8750*/  PRMT R73, R73, 0x5410, R2 ;  /* 0x0000541049497816 */ /* 0x000fe20000000002 */
[----:B------:R-:W-:Y:S01]  /*8760*/  IMAD.MOV.U32 R2, RZ, RZ, R20 ;  /* 0x000000ffff027224 */ /* 0x000fe200078e0014 */
[----:B------:R-:W-:Y:S01]  /*8770*/  PRMT R71, R71, 0x5410, R5 ;  /* 0x0000541047477816 */ /* 0x000fe20000000005 */
[----:B----4-:R4:W1:Y:S01]  /*8780*/  SHFL.IDX PT, R10, R15, 0x1, 0x1e1f ;  /* 0x003e1f000f0a7f89 */ /* 0x01086200000e0000 */
[----:B------:R-:W-:Y:S01]  /*8790*/  PRMT R72, R3, 0x7610, R72 ;  /* 0x0000761003487816 */ /* 0x000fe20000000048 */
[----:B------:R-:W-:Y:S01]  /*87a0*/  CS2R R62, SRZ ;  /* 0x00000000003e7805 */ /* 0x000fe2000001ff00 */
[----:B--2---:R-:W-:Y:S01]  /*87b0*/  PRMT R17, R2, 0x7610, R17 ;  /* 0x0000761002117816 */ /* 0x004fe20000000011 */
        /* <DEDUP_REMOVED lines=11> */
[----:B---3--:R-:W-:Y:S01]  /*8870*/  ISETP.GE.AND P0, PT, R16, c[0x0][0x27c], PT ;  /* 0x00009f0010007a0c */ /* 0x008fe20003f06270 */
[----:B------:R-:W-:Y:S01]  /*8880*/  CS2R R46, SRZ ;  /* 0x00000000002e7805 */ /* 0x000fe2000001ff00 */
[----:B------:R-:W-:-:S11]  /*8890*/  CS2R R44, SRZ ;  /* 0x00000000002c7805 */ /* 0x000fd6000001ff00 */
[----:B-1----:R-:W-:-:S04]  /*88a0*/  @!P0 IMAD.WIDE R2, R16, 0x2, R10 ;  /* 0x0000000210028825 */ /* 0x002fc800078e020a */
        /* <DEDUP_REMOVED lines=58> */
.L_x_452:
[----:B---3--:R-:W-:Y:S05]  /*8c50*/  BSYNC B0 ;  /* 0x0000000000007941 */ /* 0x008fea0003800000 */
.L_x_451:
[----:B------:R-:W-:Y:S01]  /*8c60*/  SHF.R.S32.HI R0, RZ, 0x1f, R118 ;  /* 0x0000001fff007819 */ /* 0x000fe20000011476 */
[----:B------:R-:W-:-:S04]  /*8c70*/  DEPBAR.LE SB0, 0x1 ;  /* 0x000080400000791a */ /* 0x000fc80000000000 */
[----:B------:R-:W-:Y:S01]  /*8c80*/  LEA.HI R0, R0, R118, RZ, 0x2 ;  /* 0x0000007600007211 */ /* 0x000fe200078f10ff */
[----:B------:R-:W-:Y:S01]  /*8c90*/  BSSY B1, `(.L_x_453) ;  /* 0x000015e000017945 */ /* 0x000fe20003800000 */
[----:B-1----:R-:W-:Y:S02]  /*8ca0*/  LEA.HI R2, R60, R60, RZ, 0x1 ;  /* 0x0000003c3c027211 */ /* 0x002fe400078f08ff */
[----:B------:R-:W-:Y:S02]  /*8cb0*/  LOP3.LUT R0, R0, 0xfffffffc, RZ, 0xc0, !PT ;  /* 0xfffffffc00007812 */ /* 0x000fe400078ec0ff */
[----:B------:R-:W-:-:S03]  /*8cc0*/  LOP3.LUT R2, R2, 0x7fffffe, RZ, 0xc0, !PT ;  /* 0x07fffffe02027812 */ /* 0x000fc600078ec0ff */
[----:B------:R-:W-:Y:S02]  /*8cd0*/  IMAD.IADD R3, R118, 0x1, -R0 ;  /* 0x0000000176037824 */ /* 0x000fe400078e0a00 */
[----:B------:R-:W-:Y:S02]  /*8ce0*/  IMAD.IADD R2, R60, 0x1, -R2 ;  /* 0x000000013c027824 */ /* 0x000fe400078e0a02 */
[C---:B------:R-:W-:Y:S01]  /*8cf0*/  IMAD.SHL.U32 R0, R3.reuse, 0x40, RZ ;  /* 0x0000004003007824 */ /* 0x040fe200078e00ff */
[----:B------:R-:W-:Y:S01]  /*8d00*/  BAR.SYNC.DEFER_BLOCKING 0x0 ;  /* 0x0000000000007b1d */ /* 0x000fe20000010000 */
[----:B------:R-:W-:Y:S01]  /*8d10*/  IMAD R2, R92, 0x8, R2 ;  /* 0x000000085c027824 */ /* 0x000fe200078e0202 */
[----:B------:R-:W-:Y:S01]  /*8d20*/  LOP3.LUT P0, RZ, R3, 0x2, RZ, 0xc0, !PT ;  /* 0x0000000203ff7812 */ /* 0x000fe2000780c0ff */
[----:B-----5:R-:W-:Y:S01]  /*8d30*/  IMAD.MOV.U32 R3, RZ, RZ, R62 ;  /* 0x000000ffff037224 */ /* 0x020fe200078e003e */
[----:B------:R-:W-:-:S04]  /*8d40*/  LOP3.LUT R0, R0, 0xc0, RZ, 0xc0, !PT ;  /* 0x000000c000007812 */ /* 0x000fc800078ec0ff */
[----:B------:R-:W-:Y:S02]  /*8d50*/  LOP3.LUT R5, R0, 0x8, R61, 0xf8, !PT ;  /* 0x0000000800057812 */ /* 0x000fe400078ef83d */
[----:B------:R-:W-:Y:S02]  /*8d60*/  SHF.R.U32.HI R0, RZ, 0x3, R0 ;  /* 0x00000003ff007819 */ /* 0x000fe40000011600 */
[----:B------:R-:W-:Y:S01]  /*8d70*/  PRMT R90, R90, 0x5410, R3 ;  /* 0x000054105a5a7816 */ /* 0x000fe20000000003 */
[----:B------:R-:W-:Y:S01]  /*8d80*/  IMAD.MOV.U32 R3, RZ, RZ, R52 ;  /* 0x000000ffff037224 */ /* 0x000fe200078e0034 */
[----:B------:R-:W-:Y:S01]  /*8d90*/  LOP3.LUT R0, R5, R0, RZ, 0x3c, !PT ;  /* 0x0000000005007212 */ /* 0x000fe200078e3cff */
[----:B------:R-:W-:-:S03]  /*8da0*/  IMAD.MOV.U32 R5, RZ, RZ, R69 ;  /* 0x000000ffff057224 */ /* 0x000fc600078e0045 */
[----:B------:R-:W-:Y:S01]  /*8db0*/  PRMT R86, R86, 0x5410, R3 ;  /* 0x0000541056567816 */ /* 0x000fe20000000003 */
[----:B------:R-:W-:Y:S01]  /*8dc0*/  IMAD.U32 R6, R2, 0x20, R0 ;  /* 0x0000002002067824 */ /* 0x000fe200078e0000 */
[----:B------:R-:W-:Y:S01]  /*8dd0*/  PRMT R94, R5, 0x7610, R94 ;  /* 0x00007610055e7816 */ /* 0x000fe2000000005e */
[----:B------:R-:W-:Y:S02]  /*8de0*/  IMAD.MOV.U32 R5, RZ, RZ, R57 ;  /* 0x000000ffff057224 */ /* 0x000fe400078e0039 */
[----:B------:R-:W-:Y:S01]  /*8df0*/  IMAD.MOV.U32 R0, RZ, RZ, R68 ;  /* 0x000000ffff007224 */ /* 0x000fe200078e0044 */
[----:B------:R-:W-:Y:S01]  /*8e00*/  IADD3 R7, R6, 0x10, RZ ;  /* 0x0000001006077810 */ /* 0x000fe20007ffe0ff */
        /* <DEDUP_REMOVED lines=20> */
[----:B------:R-:W-:Y:S01]  /*8f50*/  IMAD.IADD R5, R31, 0x1, -R196 ;  /* 0x000000011f057824 */ /* 0x000fe200078e0ac4 */
[----:B------:R-:W-:Y:S01]  /*8f60*/  PRMT R80, R2, 0x7610, R80 ;  /* 0x0000761002507816 */ /* 0x000fe20000000050 */
[----:B------:R-:W-:Y:S01]  /*8f70*/  IMAD.MOV.U32 R3, RZ, RZ, R64 ;  /* 0x000000ffff037224 */ /* 0x000fe200078e0040 */
[----:B------:R-:W-:Y:S01]  /*8f80*/  PRMT R91, R91, 0x5410, R0 ;  /* 0x000054105b5b7816 */ /* 0x000fe20000000000 */
[----:B------:R-:W-:Y:S01]  /*8f90*/  IMAD.MOV.U32 R2, RZ, RZ, R65 ;  /* 0x000000ffff027224 */ /* 0x000fe200078e0041 */
[----:B------:R-:W-:Y:S01]  /*8fa0*/  IMNMX R61, R5, 0x80, PT ;  /* 0x00000080053d7817 */ /* 0x000fe20003800200 */
[----:B------:R-:W-:Y:S01]  /*8fb0*/  IMAD.MOV.U32 R0, RZ, RZ, R58 ;  /* 0x000000ffff007224 */ /* 0x000fe200078e003a */
[----:B------:R-:W-:-:S02]  /*8fc0*/  @P0 IADD3 R7, R6, -0x10, RZ ;  /* 0xfffffff006070810 */ /* 0x000fc40007ffe0ff */
[----:B------:R-:W-:Y:S02]  /*8fd0*/  ISETP.GE.AND P0, PT, R60, R61, PT ;  /* 0x0000003d3c00720c */ /* 0x000fe40003f06270 */
        /* <DEDUP_REMOVED lines=22> */
[----:B------:R-:W-:Y:S01]  /*9140*/  SHF.R.U32.HI R0, RZ, 0x10, R21 ;  /* 0x00000010ff007819 */ /* 0x000fe20000011615 */
[----:B------:R-:W-:Y:S01]  /*9150*/  HADD2.F32 R3, -RZ, R70.H1_H1 ;  /* 0x30000046ff037230 */ /* 0x000fe20000004100 */
[--C-:B------:R-:W-:Y:S02]  /*9160*/  SHF.R.U32.HI R2, RZ, 0x10, R13.reuse ;  /* 0x00000010ff027819 */ /* 0x100fe4000001160d */
[----:B------:R-:W-:Y:S01]  /*9170*/  SHF.R.U64 R18, R12, 0x10, R13 ;  /* 0x000000100c127819 */ /* 0x000fe2000000120d */
[----:B------:R-:W-:Y:S01]  /*9180*/  HADD2.F32 R7, -RZ, R0.H0_H0 ;  /* 0x20000000ff077230 */ /* 0x000fe20000004100 */
[----:B----4-:R-:W-:Y:S01]  /*9190*/  SHF.R.U64 R15, R20, 0x10, R21 ;  /* 0x00000010140f7819 */ /* 0x010fe20000001215 */
[----:B------:R-:W-:Y:S02]  /*91a0*/  HADD2.F32 R0, -RZ, R17.H0_H0 ;  /* 0x20000011ff007230 */ /* 0x000fe40000004100 */
[----:B------:R-:W-:-:S02]  /*91b0*/  HADD2.F32 R19, -RZ, R2.H0_H0 ;  /* 0x20000002ff137230 */ /* 0x000fc40000004100 */
[----:B------:R-:W-:Y:S02]  /*91c0*/  HADD2.F32 R18, -RZ, R18.H0_H0 ;  /* 0x20000012ff127230 */ /* 0x000fe40000004100 */
[--C-:B-1----:R-:W-:Y:S02]  /*91d0*/  HADD2.F32 R5, -RZ, R11.reuse.H0_H0 ;  /* 0x2000000bff057230 */ /* 0x102fe40000004100 */
[----:B------:R-:W-:Y:S02]  /*91e0*/  HADD2.F32 R11, -RZ, R11.H1_H1 ;  /* 0x3000000bff0b7230 */ /* 0x000fe40000004100 */
[--C-:B------:R-:W-:Y:S02]  /*91f0*/  HADD2.F32 R6, -RZ, R8.reuse.H0_H0 ;  /* 0x20000008ff067230 */ /* 0x100fe40000004100 */
[----:B------:R-:W-:Y:S01]  /*9200*/  HADD2.F32 R8, -RZ, R8.H1_H1 ;  /* 0x30000008ff087230 */ /* 0x000fe20000004100 */
[-C--:B------:R-:W-:Y:S01]  /*9210*/  FMUL.FTZ R2, R11, R7.reuse ;  /* 0x000000070b027220 */ /* 0x080fe20000410000 */
[--C-:B------:R-:W-:Y:S01]  /*9220*/  HADD2.F32 R14, -RZ, R9.reuse.H0_H0 ;  /* 0x20000009ff0e7230 */ /* 0x100fe20000004100 */
[C---:B------:R-:W-:Y:S01]  /*9230*/  FMUL.FTZ R7, R5.reuse, R7 ;  /* 0x0000000705077220 */ /* 0x040fe20000410000 */
[----:B------:R-:W-:Y:S01]  /*9240*/  HADD2.F32 R13, -RZ, R9.H1_H1 ;  /* 0x30000009ff0d7230 */ /* 0x000fe20000004100 */
[-C--:B------:R-:W-:Y:S01]  /*9250*/  FMUL.FTZ R9, R8, R0.reuse ;  /* 0x0000000008097220 */ /* 0x080fe20000410000 */
[--C-:B------:R-:W-:Y:S01]  /*9260*/  HADD2.F32 R12, -RZ, R10.reuse.H0_H0 ;  /* 0x2000000aff0c7230 */ /* 0x100fe20000004100 */
[----:B------:R-:W-:Y:S01]  /*9270*/  FFMA.FTZ R17, R5, R19, -R2 ;  /* 0x0000001305117223 */ /* 0x000fe20000010802 */
[----:B------:R-:W-:Y:S01]  /*9280*/  HADD2.F32 R10, -RZ, R10.H1_H1 ;  /* 0x3000000aff0a7230 */ /* 0x000fe20000004100 */
[C---:B------:R-:W-:Y:S01]  /*9290*/  FMUL.FTZ R2, R6.reuse, R0 ;  /* 0x0000000006027220 */ /* 0x040fe20000410000 */
[----:B------:R-:W-:Y:S01]  /*92a0*/  HADD2.F32 R0, -RZ, R70.H0_H0 ;  /* 0x20000046ff007230 */ /* 0x000fe20000004100 */
[-C--:B------:R-:W-:Y:S01]  /*92b0*/  FFMA.FTZ R6, R6, R3.reuse, -R9 ;  /* 0x0000000306067223 */ /* 0x080fe20000010809 */
[----:B------:R-:W-:Y:S01]  /*92c0*/  HADD2.F32 R9, -RZ, R15.H0_H0 ;  /* 0x2000000fff097230 */ /* 0x000fe20000004100 */
[----:B------:R-:W-:Y:S01]  /*92d0*/  FFMA.FTZ R8, R8, R3, R2 ;  /* 0x0000000308087223 */ /* 0x000fe20000010002 */
[----:B------:R-:W-:Y:S01]  /*92e0*/  HADD2.F32 R2, -RZ, R71.H0_H0 ;  /* 0x20000047ff027230 */ /* 0x000fe20000004100 */
[----:B------:R-:W-:-:S02]  /*92f0*/  FMUL.FTZ R3, R10, R0 ;  /* 0x000000000a037220 */ /* 0x000fc40000410000 */
[-C--:B------:R-:W-:Y:S01]  /*9300*/  FMUL.FTZ R5, R13, R9.reuse ;  /* 0x000000090d057220 */ /* 0x080fe20000410000 */
[----:B------:R-:W-:Y:S01]  /*9310*/  F2FP.PACK_AB R8, R8, R6 ;  /* 0x000000060808723e */ /* 0x000fe200000000ff */
[----:B------:R-:W-:Y:S02]  /*9320*/  FMUL.FTZ R0, R12, R0 ;  /* 0x000000000c007220 */ /* 0x000fe40000410000 */
[----:B------:R-:W-:Y:S02]  /*9330*/  FMUL.FTZ R9, R14, R9 ;  /* 0x000000090e097220 */ /* 0x000fe40000410000 */
[----:B------:R-:W-:Y:S02]  /*9340*/  FFMA.FTZ R11, R11, R19, R7 ;  /* 0x000000130b0b7223 */ /* 0x000fe40000010007 */
[-C--:B------:R-:W-:Y:S02]  /*9350*/  FFMA.FTZ R3, R12, R2.reuse, -R3 ;  /* 0x000000020c037223 */ /* 0x080fe40000010803 */
[----:B------:R-:W-:Y:S01]  /*9360*/  FFMA.FTZ R0, R10, R2, R0 ;  /* 0x000000020a007223 */ /* 0x000fe20000010000 */
[----:B------:R-:W-:Y:S01]  /*9370*/  F2FP.PACK_AB R11, R11, R17 ;  /* 0x000000110b0b723e */ /* 0x000fe200000000ff */
[----:B------:R-:W-:-:S02]  /*9380*/  FFMA.FTZ R5, R14, R18, -R5 ;  /* 0x000000120e057223 */ /* 0x000fc40000010805 */
[----:B------:R-:W-:Y:S01]  /*9390*/  FFMA.FTZ R9, R13, R18, R9 ;  /* 0x000000120d097223 */ /* 0x000fe20000010009 */
[----:B------:R-:W-:-:S04]  /*93a0*/  F2FP.PACK_AB R10, R0, R3 ;  /* 0x00000003000a723e */ /* 0x000fc800000000ff */
[----:B------:R-:W-:-:S05]  /*93b0*/  F2FP.PACK_AB R9, R9, R5 ;  /* 0x000000050909723e */ /* 0x000fca00000000ff */
[----:B------:R1:W-:Y:S02]  /*93c0*/  STS.128 [R30], R8 ;  /* 0x000000081e007388 */ /* 0x0003e40000000c00 */
.L_x_456:
[----:B------:R-:W-:Y:S05]  /*93d0*/  BSYNC B0 ;  /* 0x0000000000007941 */ /* 0x000fea0003800000 */
.L_x_455:
[----:B------:R-:W-:Y:S01]  /*93e0*/  IADD3 R0, R16, 0x8, RZ ;  /* 0x0000000810007810 */ /* 0x000fe20007ffe0ff */
[----:B------:R-:W-:Y:S03]  /*93f0*/  BSSY B0, `(.L_x_457) ;  /* 0x000002d000007945 */ /* 0x000fe60003800000 */
[----:B------:R-:W-:-:S13]  /*9400*/  ISETP.GE.AND P0, PT, R0, c[0x0][0x27c], PT ;  /* 0x00009f0000007a0c */ /* 0x000fda0003f06270 */
[----:B------:R-:W-:Y:S05]  /*9410*/  @P0 BRA `(.L_x_458) ;  /* 0x000002a000000947 */ /* 0x000fea0003800000 */
[----:B-1----:R-:W1:Y:S01]  /*9420*/  LDS.128 R8, [R31] ;  /* 0x000000001f087984 */ /* 0x002e620000000c00 */
[----:B------:R-:W-:Y:S01]  /*9430*/  SHF.R.U32.HI R0, RZ, 0x10, R25 ;  /* 0x00000010ff007819 */ /* 0x000fe20000011619 */
[----:B------:R-:W-:Y:S01]  /*9440*/  HADD2.F32 R3, -RZ, R72.H1_H1 ;  /* 0x30000048ff037230 */ /* 0x000fe20000004100 */
[----:B------:R-:W-:Y:S02]  /*9450*/  SHF.R.U32.HI R2, RZ, 0x10, R23 ;  /* 0x00000010ff027819 */ /* 0x000fe40000011617 */
[----:B----4-:R-:W-:Y:S01]  /*9460*/  SHF.R.U64 R15, R24, 0x10, R25 ;  /* 0x00000010180f7819 */ /* 0x010fe20000001219 */
[----:B------:R-:W-:Y:S01]  /*9470*/  HADD2.F32 R7, -RZ, R0.H0_H0 ;  /* 0x20000000ff077230 */ /* 0x000fe20000004100 */
[----:B------:R-:W-:Y:S01]  /*9480*/  SHF.R.U64 R18, R22, 0x10, R23 ;  /* 0x0000001016127819 */ /* 0x000fe20000001217 */
[----:B------:R-:W-:Y:S02]  /*9490*/  HADD2.F32 R0, -RZ, R71.H1_H1 ;  /* 0x30000047ff007230 */ /* 0x000fe40000004100 */
        /* <DEDUP_REMOVED lines=34> */
.L_x_458:
[----:B------:R-:W-:Y:S05]  /*96c0*/  BSYNC B0 ;  /* 0x0000000000007941 */ /* 0x000fea0003800000 */
.L_x_457:
[----:B------:R-:W-:Y:S01]  /*96d0*/  IADD3 R0, R16, 0x10, RZ ;  /* 0x0000001010007810 */ /* 0x000fe20007ffe0ff */
[----:B------:R-:W-:Y:S03]  /*96e0*/  BSSY B0, `(.L_x_459) ;  /* 0x000002d000007945 */ /* 0x000fe60003800000 */
[----:B------:R-:W-:-:S13]  /*96f0*/  ISETP.GE.AND P0, PT, R0, c[0x0][0x27c], PT ;  /* 0x00009f0000007a0c */ /* 0x000fda0003f06270 */
[----:B------:R-:W-:Y:S05]  /*9700*/  @P0 BRA `(.L_x_460) ;  /* 0x000002a000000947 */ /* 0x000fea0003800000 */
[----:B-1----:R-:W1:Y:S01]  /*9710*/  LDS.128 R8, [R30+0x2000] ;  /* 0x002000001e087984 */ /* 0x002e620000000c00 */
        /* <DEDUP_REMOVED lines=40> */
[----:B------:R1:W-:Y:S02]  /*99a0*/  STS.128 [R30+0x2000], R8 ;  /* 0x002000081e007388 */ /* 0x0003e40000000c00 */
.L_x_460:
[----:B------:R-:W-:Y:S05]  /*99b0*/  BSYNC B0 ;  /* 0x0000000000007941 */ /* 0x000fea0003800000 */
.L_x_459:
        /* <DEDUP_REMOVED lines=46> */
.L_x_462:
[----:B------:R-:W-:Y:S05]  /*9ca0*/  BSYNC B0 ;  /* 0x0000000000007941 */ /* 0x000fea0003800000 */
.L_x_461:
        /* <DEDUP_REMOVED lines=27> */
[----:B------:R-:W-:Y:S01]  /*9e60*/  HADD2.F32 R0, -RZ, R79.H1_H1 ;  /* 0x3000004fff007230 */ /* 0x000fe20000004100 */
        /* <DEDUP_REMOVED lines=18> */
.L_x_464:
[----:B------:R-:W-:Y:S05]  /*9f90*/  BSYNC B0 ;  /* 0x0000000000007941 */ /* 0x000fea0003800000 */
.L_x_463:
[----:B------:R-:W-:-:S04]  /*9fa0*/  IADD3 R0, R16, 0x28, RZ ;  /* 0x0000002810007810 */ /* 0x000fc80007ffe0ff */
        /* <DEDUP_REMOVED lines=44> */
.L_x_454:
[----:B------:R-:W-:Y:S05]  /*a270*/  BSYNC B1 ;  /* 0x0000000000017941 */ /* 0x000fea0003800000 */
.L_x_453:
[----:B------:R-:W-:-:S04]  /*a280*/  IADD3 R0, R60, 0x40, RZ ;  /* 0x000000403c007810 */ /* 0x000fc80007ffe0ff */
[----:B------:R-:W-:-:S13]  /*a290*/  ISETP.GE.AND P0, PT, R0, R61, PT ;  /* 0x0000003d0000720c */ /* 0x000fda0003f06270 */
[----:B------:R-:W-:Y:S05]  /*a2a0*/  @P0 BRA `(.L_x_465) ;  /* 0x00004b8000000947 */ /* 0x000fea0003800000 */
[----:B------:R-:W-:Y:S01]  /*a2b0*/  ISETP.GE.AND P0, PT, R16, c[0x0][0x27c], PT ;  /* 0x00009f0010007a0c */ /* 0x000fe20003f06270 */
[----:B------:R-:W-:-:S12]  /*a2c0*/  BSSY B0, `(.L_x_466) ;  /* 0x000002c000007945 */ /* 0x000fd80003800000 */
[----:B------:R-:W-:Y:S05]  /*a2d0*/  @P0 BRA `(.L_x_467) ;  /* 0x000002a000000947 */ /* 0x000fea0003800000 */
[----:B-1----:R-:W1:Y:S01]  /*a2e0*/  LDS.128 R8, [R30+0x1000] ;  /* 0x001000001e087984 */ /* 0x002e620000000c00 */
[----:B------:R-:W-:Y:S01]  /*a2f0*/  SHF.R.U32.HI R0, RZ, 0x10, R47 ;  /* 0x00000010ff007819 */ /* 0x000fe2000001162f */
[----:B------:R-:W-:Y:S01]  /*a300*/  HADD2.F32 R3, -RZ, R79.H0_H0 ;  /* 0x2000004fff037230 */ /* 0x000fe20000004100 */
        /* <DEDUP_REMOVED lines=39> */
.L_x_467:
[----:B------:R-:W-:Y:S05]  /*a580*/  BSYNC B0 ;  /* 0x0000000000007941 */ /* 0x000fea0003800000 */
.L_x_466:
[----:B------:R-:W-:Y:S01]  /*a590*/  IADD3 R0, R16, 0x8, RZ ;  /* 0x0000000810007810 */ /* 0x000fe20007ffe0ff */
[----:B------:R-:W-:Y:S03]  /*a5a0*/  BSSY B0, `(.L_x_468) ;  /* 0x000002d000007945 */ /* 0x000fe60003800000 */
[----:B------:R-:W-:-:S13]  /*a5b0*/  ISETP.GE.AND P0, PT, R0, c[0x0][0x27c], PT ;  /* 0x00009f0000007a0c */ /* 0x000fda0003f06270 */
        /* <DEDUP_REMOVED lines=43> */
.L_x_469:
[----:B------:R-:W-:Y:S05]  /*a870*/  BSYNC B0 ;  /* 0x0000000000007941 */ /* 0x000fea0003800000 */
.L_x_468:
        /* <DEDUP_REMOVED lines=46> */
.L_x_471:
[----:B------:R-:W-:Y:S05]  /*ab60*/  BSYNC B0 ;  /* 0x0000000000007941 */ /* 0x000fea0003800000 */
.L_x_470:
        /* <DEDUP_REMOVED lines=46> */
.L_x_473:
[----:B------:R-:W-:Y:S05]  /*ae50*/  BSYNC B0 ;  /* 0x0000000000007941 */ /* 0x000fea0003800000 */
.L_x_472:
        /* <DEDUP_REMOVED lines=46> */
.L_x_475:
[----:B------:R-:W-:Y:S05]  /*b140*/  BSYNC B0 ;  /* 0x0000000000007941 */ /* 0x000fea0003800000 */
.L_x_474:
        /* <DEDUP_REMOVED lines=21> */
[----:B------:R-:W-:Y:S01]  /*b2a0*/  FMUL.FTZ R9, R8, R0 ;  /* 0x0000000008097220 */ /* 0x000fe20000410000 */
        /* <DEDUP_REMOVED lines=22> */
[----:B------:R1:W-:Y:S01]  /*b410*/  STS.128 [R31+0x5000], R8 ;  /* 0x005000081f007388 */ /* 0x0003e20000000c00 */
[----:B------:R-:W-:Y:S05]  /*b420*/  BRA `(.L_x_465) ;  /* 0x00003a0000007947 */ /* 0x000fea0003800000 */
.L_x_448:
[----:B------:R-:W-:Y:S01]  /*b430*/  @P5 IMAD.HI.U32 R2, R0, c[0x0][0x2c8], RZ ;  /* 0x0000b20000025a27 */ /* 0x000fe200078e00ff */
[----:B------:R-:W-:Y:S01]  /*b440*/  BSSY B0, `(.L_x_476) ;  /* 0x0000047000007945 */ /* 0x000fe20003800000 */
[----:B------:R-:W-:Y:S01]  /*b450*/  CS2R R86, SRZ ;  /* 0x0000000000567805 */ /* 0x000fe2000001ff00 */
[----:B------:R-:W-:Y:S01]  /*b460*/  CS2R R54, SRZ ;  /* 0x0000000000367805 */ /* 0x000fe2000001ff00 */
[----:B------:R-:W-:Y:S01]  /*b470*/  IMAD.MOV.U32 R6, RZ, RZ, R10 ;  /* 0x000000ffff067224 */ /* 0x000fe200078e000a */
        /* <DEDUP_REMOVED lines=17> */
[----:B------:R-:W-:Y:S01]  /*b590*/  IMAD.IADD R2, R7, 0x1, R2 ;  /* 0x0000000107027824 */ /* 0x000fe200078e0202 */
[----:B------:R-:W-:-:S04]  /*b5a0*/  CS2R R16, SRZ ;  /* 0x0000000000107805 */ /* 0x000fc8000001ff00 */
[----:B------:R-:W-:Y:S02]  /*b5b0*/  LEA.HI.X R14, R6, c[0x0][0x274], R2, 0x1, P0 ;  /* 0x00009d00060e7a11 */ /* 0x000fe400000f0c02 */
[----:B------:R-:W-:Y:S01]  /*b5c0*/  MOV R2, R8 ;  /* 0x0000000800027202 */ /* 0x000fe20000000f00 */
[----:B------:R1:W2:Y:S04]  /*b5d0*/  SHFL.IDX PT, R6, R15, RZ, 0x1e1f ;  /* 0x001e1fff0f067589 */ /* 0x0002a800000e0000 */
[C---:B------:R-:W-:Y:S01]  /*b5e0*/  IMAD.WIDE.U32 R2, R0.reuse, c[0x0][0x290], R2 ;  /* 0x0000a40000027a25 */ /* 0x040fe200078e0002 */
[----:B------:R1:W3:Y:S03]  /*b5f0*/  SHFL.IDX PT, R7, R14, RZ, 0x1e1f ;  /* 0x001e1fff0e077589 */ /* 0x0002e600000e0000 */
[----:B------:R-:W-:Y:S01]  /*b600*/  IMAD R0, R0, c[0x0][0x294], R5 ;  /* 0x0000a50000007a24 */ /* 0x000fe200078e0205 */
[----:B------:R-:W-:-:S04]  /*b610*/  LEA R13, P0, R2, c[0x0][0x288], 0x1 ;  /* 0x0000a200020d7a11 */ /* 0x000fc800078008ff */
[----:B------:R-:W-:-:S04]  /*b620*/  IADD3 R0, R3, R0, RZ ;  /* 0x0000000003007210 */ /* 0x000fc80007ffe0ff */
[----:B------:R-:W-:Y:S02]  /*b630*/  LEA.HI.X R12, R2, c[0x0][0x28c], R0, 0x1, P0 ;  /* 0x0000a300020c7a11 */ /* 0x000fe400000f0c00 */
[----:B------:R-:W-:Y:S01]  /*b640*/  ISETP.GE.AND P0, PT, R30, R31, PT ;  /* 0x0000001f1e00720c */ /* 0x000fe20003f06270 */
[----:B------:R1:W4:Y:S04]  /*b650*/  SHFL.IDX PT, R2, R13, RZ, 0x1e1f ;  /* 0x001e1fff0d027589 */ /* 0x00032800000e0000 */
[----:B------:R1:W1:Y:S08]  /*b660*/  SHFL.IDX PT, R3, R12, RZ, 0x1e1f ;  /* 0x001e1fff0c037589 */ /* 0x00027000000e0000 */
[----:B------:R-:W-:Y:S05]  /*b670*/  @P0 BRA `(.L_x_477) ;  /* 0x0000023000000947 */ /* 0x000fea0003800000 */
[C---:B--23--:R-:W-:Y:S01]  /*b680*/  ISETP.GE.AND P0, PT, R61.reuse, c[0x0][0x27c], PT ;  /* 0x00009f003d007a0c */ /* 0x04cfe20003f06270 */
[----:B------:R-:W-:Y:S01]  /*b690*/  CS2R R22, SRZ ;  /* 0x0000000000167805 */ /* 0x000fe2000001ff00 */
[----:B------:R-:W-:Y:S01]  /*b6a0*/  CS2R R20, SRZ ;  /* 0x0000000000147805 */ /* 0x000fe2000001ff00 */
[----:B------:R-:W-:Y:S01]  /*b6b0*/  CS2R R18, SRZ ;  /* 0x0000000000127805 */ /* 0x000fe2000001ff00 */
[----:B------:R-:W-:Y:S01]  /*b6c0*/  CS2R R16, SRZ ;  /* 0x0000000000107805 */ /* 0x000fe2000001ff00 */
[----:B------:R-:W-:-:S08]  /*b6d0*/  IADD3 R5, R61, 0x10, RZ ;  /* 0x000000103d057810 */ /* 0x000fd00007ffe0ff */
[----:B------:R-:W-:-:S04]  /*b6e0*/  @!P0 IMAD.WIDE R10, R61, 0x2, R6 ;  /* 0x000000023d0a8825 */ /* 0x000fc800078e0206 */
[----:B-1--4-:R-:W-:Y:S01]  /*b6f0*/  @!P0 IMAD.WIDE R8, R61, 0x2, R2 ;  /* 0x000000023d088825 */ /* 0x012fe200078e0202 */
[----:B------:R1:W5:Y:S04]  /*b700*/  @!P0 LD.E.128 R20, [R10.64] ;  /* 0x0000000c0a148980 */ /* 0x000368000c101d00 */
[----:B------:R2:W5:Y:S01]  /*b710*/  @!P0 LD.E.128 R16, [R8.64] ;  /* 0x0000000c08108980 */ /* 0x000562000c101d00 */
[----:B------:R-:W-:Y:S01]  /*b720*/  ISETP.GE.AND P0, PT, R5, c[0x0][0x27c], PT ;  /* 0x00009f0005007a0c */ /* 0x000fe20003f06270 */
[----:B------:R-:W-:Y:S01]  /*b730*/  CS2R R38, SRZ ;  /* 0x0000000000267805 */ /* 0x000fe2000001ff00 */
[----:B------:R-:W-:Y:S01]  /*b740*/  CS2R R36, SRZ ;  /* 0x0000000000247805 */ /* 0x000fe2000001ff00 */
[----:B------:R-:W-:Y:S01]  /*b750*/  CS2R R42, SRZ ;  /* 0x00000000002a7805 */ /* 0x000fe2000001ff00 */
[----:B------:R-:W-:-:S09]  /*b760*/  CS2R R40, SRZ ;  /* 0x0000000000287805 */ /* 0x000fd2000001ff00 */
[----:B------:R-:W-:-:S04]  /*b770*/  @!P0 SHF.R.S32.HI R0, RZ, 0x1f, R5 ;  /* 0x0000001fff008819 */ /* 0x000fc80000011405 */
[----:B------:R-:W-:-:S04]  /*b780*/  @!P0 LEA.HI R0, R0, R5, RZ, 0x3 ;  /* 0x0000000500008211 */ /* 0x000fc800078f18ff */
[----:B------:R-:W-:Y:S02]  /*b790*/  @!P0 LOP3.LUT R0, R0, 0xfffffff8, RZ, 0xc0, !PT ;  /* 0xfffffff800008812 */ /* 0x000fe400078ec0ff */
[----:B------:R-:W-:-:S03]  /*b7a0*/  IADD3 R5, R61, 0x20, RZ ;  /* 0x000000203d057810 */ /* 0x000fc60007ffe0ff */
[----:B-1----:R-:W-:-:S04]  /*b7b0*/  @!P0 IMAD.WIDE R10, R0, 0x2, R6 ;  /* 0x00000002000a8825 */ /* 0x002fc800078e0206 */
[----:B--2---:R-:W-:Y:S01]  /*b7c0*/  @!P0 IMAD.WIDE R8, R0, 0x2, R2 ;  /* 0x0000000200088825 */ /* 0x004fe200078e0202 */
        /* <DEDUP_REMOVED lines=9> */
[----:B------:R-:W-:-:S05]  /*b860*/  @!P0 LOP3.LUT R0, R0, 0xfffffff8, RZ, 0xc0, !PT ;  /* 0xfffffff800008812 */ /* 0x000fca00078ec0ff */
[----:B------:R-:W-:-:S04]  /*b870*/  @!P0 IMAD.WIDE R6, R0, 0x2, R6 ;  /* 0x0000000200068825 */ /* 0x000fc800078e0206 */
[----:B------:R-:W-:Y:S01]  /*b880*/  @!P0 IMAD.WIDE R2, R0, 0x2, R2 ;  /* 0x0000000200028825 */ /* 0x000fe200078e0202 */
[----:B------:R1:W5:Y:S04]  /*b890*/  @!P0 LD.E.128 R52, [R6.64] ;  /* 0x0000000c06348980 */ /* 0x000368000c101d00 */
[----:B------:R1:W5:Y:S02]  /*b8a0*/  @!P0 LD.E.128 R56, [R2.64] ;  /* 0x0000000c02388980 */ /* 0x000364000c101d00 */
.L_x_477:
[----:B--23--:R-:W-:Y:S05]  /*b8b0*/  BSYNC B0 ;  /* 0x0000000000007941 */ /* 0x00cfea0003800000 */
.L_x_476:
[----:B-----5:R-:W-:Y:S01]  /*b8c0*/  IMAD.MOV.U32 R0, RZ, RZ, R55 ;  /* 0x000000ffff007224 */ /* 0x020fe200078e0037 */
[----:B-1----:R1:W2:Y:S01]  /*b8d0*/  SHFL.IDX PT, R9, R14, 0x1, 0x1e1f ;  /* 0x003e1f000e097f89 */ /* 0x0022a200000e0000 */
[----:B------:R-:W-:Y:S01]  /*b8e0*/  IMAD.MOV.U32 R3, RZ, RZ, R53 ;  /* 0x000000ffff037224 */ /* 0x000fe200078e0035 */
[----:B------:R-:W-:Y:S01]  /*b8f0*/  BSSY B0, `(.L_x_478) ;  /* 0x0000061000007945 */ /* 0x000fe20003800000 */
[----:B----4-:R-:W-:Y:S01]  /*b900*/  IMAD.MOV.U32 R2, RZ, RZ, R54 ;  /* 0x000000ffff027224 */ /* 0x010fe200078e0036 */
[----:B------:R-:W-:Y:S01]  /*b910*/  PRMT R94, R94, 0x5410, R0 ;  /* 0x000054105e5e7816 */ /* 0x000fe20000000000 */
[----:B------:R-:W-:Y:S01]  /*b920*/  IMAD.MOV.U32 R0, RZ, RZ, R39 ;  /* 0x000000ffff007224 */ /* 0x000fe200078e0027 */
[----:B------:R-:W-:Y:S01]  /*b930*/  PRMT R93, R3, 0x7610, R93 ;  /* 0x00007610035d7816 */ /* 0x000fe2000000005d */
[----:B------:R-:W-:Y:S01]  /*b940*/  IMAD.MOV.U32 R3, RZ, RZ, R37 ;  /* 0x000000ffff037224 */ /* 0x000fe200078e0025 */
[----:B------:R1:W3:Y:S01]  /*b950*/  SHFL.IDX PT, R8, R15, 0x1, 0x1e1f ;  /* 0x003e1f000f087f89 */ /* 0x0002e200000e0000 */
        /* <DEDUP_REMOVED lines=15> */
[----:B------:R1:W4:Y:S01]  /*ba50*/  SHFL.IDX PT, R11, R12, 0x1, 0x1e1f ;  /* 0x003e1f000c0b7f89 */ /* 0x00032200000e0000 */
        /* <DEDUP_REMOVED lines=16> */
[----:B------:R1:W1:Y:S01]  /*bb60*/  SHFL.IDX PT, R10, R13, 0x1, 0x1e1f ;  /* 0x003e1f000d0a7f89 */ /* 0x00026200000e0000 */
[----:B------:R-:W-:Y:S01]  /*bb70*/  IADD3 R0, R30, 0x40, RZ ;  /* 0x000000401e007810 */ /* 0x000fe20007ffe0ff */
[----:B------:R-:W-:Y:S01]  /*bb80*/  CS2R R84, SRZ ;  /* 0x0000000000547805 */ /* 0x000fe2000001ff00 */
[----:B------:R-:W-:Y:S01]  /*bb90*/  PRMT R89, R2, 0x7610, R89 ;  /* 0x0000761002597816 */ /* 0x000fe20000000059 */
[----:B------:R-:W-:Y:S01]  /*bba0*/  IMAD.MOV.U32 R2, RZ, RZ, R40 ;  /* 0x000000ffff027224 */ /* 0x000fe200078e0028 */
[----:B------:R-:W-:Y:S01]  /*bbb0*/  ISETP.GE.AND P0, PT, R0, R31, PT ;  /* 0x0000001f0000720c */ /* 0x000fe20003f06270 */
[----:B------:R-:W-:Y:S01]  /*bbc0*/  CS2R R74, SRZ ;  /* 0x00000000004a7805 */ /* 0x000fe2000001ff00 */
[----:B------:R-:W-:Y:S01]  /*bbd0*/  PRMT R93, R93, 0x5410, R5 ;  /* 0x000054105d5d7816 */ /* 0x000fe20000000005 */
[----:B------:R-:W-:Y:S01]  /*bbe0*/  IMAD.MOV.U32 R5, RZ, RZ, R18 ;  /* 0x000000ffff057224 */ /* 0x000fe200078e0012 */
[----:B------:R-:W-:Y:S01]  /*bbf0*/  PRMT R88, R2, 0x7610, R88 ;  /* 0x0000761002587816 */ /* 0x000fe20000000058 */
[----:B------:R-:W-:Y:S01]  /*bc00*/  IMAD.MOV.U32 R2, RZ, RZ, R16 ;  /* 0x000000ffff027224 */ /* 0x000fe200078e0010 */
[----:B------:R-:W-:Y:S01]  /*bc10*/  CS2R R72, SRZ ;  /* 0x0000000000487805 */ /* 0x000fe2000001ff00 */
[----:B------:R-:W-:Y:S01]  /*bc20*/  CS2R R66, SRZ ;  /* 0x0000000000427805 */ /* 0x000fe2000001ff00 */
[----:B------:R-:W-:Y:S01]  /*bc30*/  PRMT R51, R5, 0x7610, R51 ;  /* 0x0000761005337816 */ /* 0x000fe20000000033 */
[----:B------:R-:W-:Y:S01]  /*bc40*/  CS2R R64, SRZ ;  /* 0x0000000000407805 */ /* 0x000fe2000001ff00 */
[----:B------:R-:W-:Y:S01]  /*bc50*/  PRMT R28, R2, 0x7610, R28 ;  /* 0x00007610021c7816 */ /* 0x000fe2000000001c */
[----:B------:R-:W-:Y:S01]  /*bc60*/  CS2R R82, SRZ ;  /* 0x0000000000527805 */ /* 0x000fe2000001ff00 */
[----:B------:R-:W-:Y:S01]  /*bc70*/  CS2R R80, SRZ ;  /* 0x0000000000507805 */ /* 0x000fe2000001ff00 */
[----:B------:R-:W-:Y:S01]  /*bc80*/  CS2R R78, SRZ ;  /* 0x00000000004e7805 */ /* 0x000fe2000001ff00 */
[----:B------:R-:W-:Y:S01]  /*bc90*/  CS2R R76, SRZ ;  /* 0x00000000004c7805 */ /* 0x000fe2000001ff00 */
[----:B------:R-:W-:Y:S01]  /*bca0*/  CS2R R70, SRZ ;  /* 0x0000000000467805 */ /* 0x000fe2000001ff00 */
[----:B------:R-:W-:Y:S01]  /*bcb0*/  CS2R R68, SRZ ;  /* 0x0000000000447805 */ /* 0x000fe2000001ff00 */
[----:B------:R-:W-:Y:S05]  /*bcc0*/  @P0 BRA `(.L_x_479) ;  /* 0x0000023000000947 */ /* 0x000fea0003800000 */
[----:B--234-:R-:W-:Y:S01]  /*bcd0*/  ISETP.GE.AND P0, PT, R61, c[0x0][0x27c], PT ;  /* 0x00009f003d007a0c */ /* 0x01cfe20003f06270 */
[----:B------:R-:W-:Y:S01]  /*bce0*/  CS2R R70, SRZ ;  /* 0x0000000000467805 */ /* 0x000fe2000001ff00 */
[----:B------:R-:W-:Y:S01]  /*bcf0*/  CS2R R68, SRZ ;  /* 0x0000000000447805 */ /* 0x000fe2000001ff00 */
[----:B------:R-:W-:Y:S01]  /*bd00*/  CS2R R66, SRZ ;  /* 0x0000000000427805 */ /* 0x000fe2000001ff00 */
[----:B------:R-:W-:-:S09]  /*bd10*/  CS2R R64, SRZ ;  /* 0x0000000000407805 */ /* 0x000fd2000001ff00 */
[----:B-1----:R-:W-:-:S04]  /*bd20*/  @!P0 IMAD.WIDE R2, R61, 0x2, R10 ;  /* 0x000000023d028825 */ /* 0x002fc800078e020a */
[C---:B------:R-:W-:Y:S01]  /*bd30*/  @!P0 IMAD.WIDE R6, R61.reuse, 0x2, R8 ;  /* 0x000000023d068825 */ /* 0x040fe200078e0208 */
[----:B------:R1:W5:Y:S04]  /*bd40*/  @!P0 LD.E.128 R68, [R2.64] ;  /* 0x0000000c02448980 */ /* 0x000368000c101d00 */
[----:B------:R2:W5:Y:S01]  /*bd50*/  @!P0 LD.E.128 R64, [R6.64] ;  /* 0x0000000c06408980 */ /* 0x000562000c101d00 */
[----:B-1----:R-:W-:-:S04]  /*bd60*/  IADD3 R2, R61, 0x10, RZ ;  /* 0x000000103d027810 */ /* 0x002fc80007ffe0ff */
[----:B------:R-:W-:Y:S01]  /*bd70*/  ISETP.GE.AND P0, PT, R2, c[0x0][0x27c], PT ;  /* 0x00009f0002007a0c */ /* 0x000fe20003f06270 */
[----:B------:R-:W-:-:S12]  /*bd80*/  CS2R R78, SRZ ;  /* 0x00000000004e7805 */ /* 0x000fd8000001ff00 */
[----:B------:R-:W-:-:S04]  /*bd90*/  @!P0 SHF.R.S32.HI R0, RZ, 0x1f, R2 ;  /* 0x0000001fff008819 */ /* 0x000fc80000011402 */
[----:B------:R-:W-:-:S04]  /*bda0*/  @!P0 LEA.HI R0, R0, R2, RZ, 0x3 ;  /* 0x0000000200008211 */ /* 0x000fc800078f18ff */
[----:B------:R-:W-:Y:S01]  /*bdb0*/  @!P0 LOP3.LUT R0, R0, 0xfffffff8, RZ, 0xc0, !PT ;  /* 0xfffffff800008812 */ /* 0x000fe200078ec0ff */
[----:B------:R-:W-:Y:S01]  /*bdc0*/  CS2R R76, SRZ ;  /* 0x00000000004c7805 */ /* 0x000fe2000001ff00 */
[----:B------:R-:W-:-:S03]  /*bdd0*/  CS2R R74, SRZ ;  /* 0x00000000004a7805 */ /* 0x000fc6000001ff00 */
[----:B------:R-:W-:Y:S01]  /*bde0*/  @!P0 IMAD.WIDE R2, R0, 0x2, R10 ;  /* 0x0000000200028825 */ /* 0x000fe200078e020a */
[----:B------:R-:W-:-:S03]  /*bdf0*/  CS2R R72, SRZ ;  /* 0x0000000000487805 */ /* 0x000fc6000001ff00 */
[----:B--2---:R-:W-:Y:S01]  /*be00*/  @!P0 IMAD.WIDE R6, R0, 0x2, R8 ;  /* 0x0000000200068825 */ /* 0x004fe200078e0208 */
        /* <DEDUP_REMOVED lines=9> */
[----:B------:R-:W-:Y:S01]  /*bea0*/  CS2R R82, SRZ ;  /* 0x0000000000527805 */ /* 0x000fe2000001ff00 */
[----:B------:R-:W-:Y:S02]  /*beb0*/  CS2R R80, SRZ ;  /* 0x0000000000507805 */ /* 0x000fe4000001ff00 */
[----:B--2---:R-:W-:-:S04]  /*bec0*/  @!P0 IMAD.WIDE R6, R0, 0x2, R8 ;  /* 0x0000000200068825 */ /* 0x004fc800078e0208 */
[----:B------:R-:W-:Y:S01]  /*bed0*/  @!P0 IMAD.WIDE R2, R0, 0x2, R10 ;  /* 0x0000000200028825 */ /* 0x000fe200078e020a */
[----:B------:R1:W5:Y:S04]  /*bee0*/  @!P0 LD.E.128 R84, [R6.64] ;  /* 0x0000000c06548980 */ /* 0x000368000c101d00 */
[----:B------:R1:W5:Y:S02]  /*bef0*/  @!P0 LD.E.128 R80, [R2.64] ;  /* 0x0000000c02508980 */ /* 0x000364000c101d00 */
.L_x_479:
[----:B--234-:R-:W-:Y:S05]  /*bf00*/  BSYNC B0 ;  /* 0x0000000000007941 */ /* 0x01cfea0003800000 */
.L_x_478:
[----:B-1---5:R-:W-:Y:S01]  /*bf10*/  IMAD.MOV.U32 R2, RZ, RZ, R87 ;  /* 0x000000ffff027224 */ /* 0x022fe200078e0057 */
[----:B------:R-:W-:-:S04]  /*bf20*/  DEPBAR.LE SB0, 0x1 ;  /* 0x000080400000791a */ /* 0x000fc80000000000 */
[----:B------:R-:W-:Y:S01]  /*bf30*/  IMAD.MOV.U32 R5, RZ, RZ, R85 ;  /* 0x000000ffff057224 */ /* 0x000fe200078e0055 */
[----:B------:R-:W-:Y:S01]  /*bf40*/  PRMT R106, R2, 0x7610, R106 ;  /* 0x00007610026a7816 */ /* 0x000fe2000000006a */
[----:B------:R-:W-:Y:S01]  /*bf50*/  IMAD.MOV.U32 R2, RZ, RZ, R75 ;  /* 0x000000ffff027224 */ /* 0x000fe200078e004b */
[----:B------:R-:W-:Y:S01]  /*bf60*/  BSSY B1, `(.L_x_480) ;  /* 0x0000187000017945 */ /* 0x000fe20003800000 */
[----:B------:R-:W-:Y:S01]  /*bf70*/  IMAD.MOV.U32 R3, RZ, RZ, R86 ;  /* 0x000000ffff037224 */ /* 0x000fe200078e0056 */
[----:B------:R-:W-:Y:S01]  /*bf80*/  PRMT R107, R5, 0x7610, R107 ;  /* 0x00007610056b7816 */ /* 0x000fe2000000006b */
[----:B------:R-:W-:Y:S01]  /*bf90*/  IMAD.MOV.U32 R5, RZ, RZ, R73 ;  /* 0x000000ffff057224 */ /* 0x000fe200078e0049 */
[----:B------:R-:W-:Y:S01]  /*bfa0*/  PRMT R101, R2, 0x7610, R101 ;  /* 0x0000761002657816 */ /* 0x000fe20000000065 */
[----:B------:R-:W-:Y:S02]  /*bfb0*/  IMAD.MOV.U32 R2, RZ, RZ, R67 ;  /* 0x000000ffff027224 */ /* 0x000fe400078e0043 */
        /* <DEDUP_REMOVED lines=10> */
[----:B------:R-:W-:-:S02]  /*c060*/  IMAD.MOV.U32 R5, RZ, RZ, R81 ;  /* 0x000000ffff057224 */ /* 0x000fc400078e0051 */
[----:B------:R-:W-:Y:S01]  /*c070*/  IMAD.MOV.U32 R2, RZ, RZ, R79 ;  /* 0x000000ffff027224 */ /* 0x000fe200078e004f */
[----:B------:R-:W-:Y:S01]  /*c080*/  PRMT R103, R0, 0x5410, R3 ;  /* 0x0000541000677816 */ /* 0x000fe20000000003 */
[----:B------:R-:W-:Y:S01]  /*c090*/  IMAD.MOV.U32 R0, RZ, RZ, R64 ;  /* 0x000000ffff007224 */ /* 0x000fe200078e0040 */
[----:B------:R-:W-:Y:S02]  /*c0a0*/  MOV R3, R66 ;  /* 0x0000004200037202 */ /* 0x000fe40000000f00 */
[----:B------:R-:W-:Y:S01]  /*c0b0*/  PRMT R105, R105, 0x5410, R5 ;  /* 0x0000541069697816 */ /* 0x000fe20000000005 */
[----:B------:R-:W-:Y:S01]  /*c0c0*/  IMAD.IADD R5, R31, 0x1, -R196 ;  /* 0x000000011f057824 */ /* 0x000fe200078e0ac4 */
[----:B------:R-:W-:Y:S01]  /*c0d0*/  PRMT R99, R0, 0x5410, R3 ;  /* 0x0000541000637816 */ /* 0x000fe20000000003 */
[----:B------:R-:W-:Y:S01]  /*c0e0*/  IMAD.MOV.U32 R3, RZ, RZ, R82 ;  /* 0x000000ffff037224 */ /* 0x000fe200078e0052 */
[----:B------:R-:W-:Y:S02]  /*c0f0*/  MOV R0, R80 ;  /* 0x0000005000007202 */ /* 0x000fe40000000f00 */
[----:B------:R-:W-:-:S02]  /*c100*/  IMNMX R62, R5, 0x80, PT ;  /* 0x00000080053e7817 */ /* 0x000fc40003800200 */
[----:B------:R-:W-:Y:S01]  /*c110*/  PRMT R106, R106, 0x5410, R0 ;  /* 0x000054106a6a7816 */ /* 0x000fe20000000000 */
[----:B------:R-:W-:Y:S01]  /*c120*/  IMAD.MOV.U32 R0, RZ, RZ, R76 ;  /* 0x000000ffff007224 */ /* 0x000fe200078e004c */
[----:B------:R-:W-:Y:S01]  /*c130*/  BAR.SYNC.DEFER_BLOCKING 0x0 ;  /* 0x0000000000007b1d */ /* 0x000fe20000010000 */
[----:B------:R-:W-:Y:S02]  /*c140*/  ISETP.GE.AND P0, PT, R60, R62, PT ;  /* 0x0000003e3c00720c */ /* 0x000fe40003f06270 */
[----:B------:R-:W-:Y:S01]  /*c150*/  PRMT R107, R107, 0x5410, R3 ;  /* 0x000054106b6b7816 */ /* 0x000fe20000000003 */
[----:B------:R-:W-:Y:S01]  /*c160*/  IMAD.MOV.U32 R3, RZ, RZ, R78 ;  /* 0x000000ffff037224 */ /* 0x000fe200078e004e */
[----:B------:R-:W-:Y:S01]  /*c170*/  PRMT R100, R2, 0x7610, R100 ;  /* 0x0000761002647816 */ /* 0x000fe20000000064 */
[----:B------:R-:W-:Y:S01]  /*c180*/  IMAD.MOV.U32 R2, RZ, RZ, R77 ;  /* 0x000000ffff027224 */ /* 0x000fe200078e004d */
[----:B------:R-:W-:Y:S02]  /*c190*/  PRMT R101, R101, 0x5410, R0 ;  /* 0x0000541065657816 */ /* 0x000fe40000000000 */
[----:B------:R-:W-:-:S02]  /*c1a0*/  MOV R0, R70 ;  /* 0x0000004600007202 */ /* 0x000fc40000000f00 */
[----:B------:R-:W-:Y:S01]  /*c1b0*/  PRMT R102, R102, 0x5410, R3 ;  /* 0x0000541066667816 */ /* 0x000fe20000000003 */
[----:B------:R-:W-:Y:S01]  /*c1c0*/  IMAD.MOV.U32 R3, RZ, RZ, R71 ;  /* 0x000000ffff037224 */ /* 0x000fe200078e0047 */
[----:B------:R-:W-:Y:S01]  /*c1d0*/  PRMT R100, R100, 0x5410, R2 ;  /* 0x0000541064647816 */ /* 0x000fe20000000002 */
[----:B------:R-:W-:Y:S01]  /*c1e0*/  IMAD.MOV.U32 R2, RZ, RZ, R68 ;  /* 0x000000ffff027224 */ /* 0x000fe200078e0044 */
[----:B------:R-:W-:Y:S01]  /*c1f0*/  PRMT R98, R98, 0x5410, R0 ;  /* 0x0000541062627816 */ /* 0x000fe20000000000 */
[----:B------:R-:W-:-:S03]  /*c200*/  IMAD.MOV.U32 R0, RZ, RZ, R69 ;  /* 0x000000ffff007224 */ /* 0x000fc600078e0045 */
[----:B------:R-:W-:Y:S02]  /*c210*/  PRMT R97, R2, 0x7610, R97 ;  /* 0x0000761002617816 */ /* 0x000fe40000000061 */
[----:B------:R-:W-:Y:S01]  /*c220*/  PRMT R96, R3, 0x5410, R0 ;  /* 0x0000541003607816 */ /* 0x000fe20000000000 */
[----:B------:R-:W-:Y:S05]  /*c230*/  @P0 BRA `(.L_x_481) ;  /* 0x0000159000000947 */ /* 0x000fea0003800000 */
[----:B------:R-:W-:Y:S01]  /*c240*/  ISETP.GE.AND P0, PT, R61, c[0x0][0x27c], PT ;  /* 0x00009f003d007a0c */ /* 0x000fe20003f06270 */
[----:B------:R-:W-:-:S12]  /*c250*/  BSSY B0, `(.L_x_482) ;  /* 0x000006d000007945 */ /* 0x000fd80003800000 */
[----:B------:R-:W-:Y:S05]  /*c260*/  @P0 BRA `(.L_x_483) ;  /* 0x000006b000000947 */ /* 0x000fea0003800000 */
[----:B------:R-:W-:Y:S02]  /*c270*/  LEA.HI R2, R60, R60, RZ, 0x1 ;  /* 0x0000003c3c027211 */ /* 0x000fe400078f08ff */
[----:B------:R-:W-:Y:S02]  /*c280*/  MOV R3, c[0x0][0x27c] ;  /* 0x00009f0000037a02 */ /* 0x000fe40000000f00 */
[----:B------:R-:W-:Y:S02]  /*c290*/  LOP3.LUT R2, R2, 0x7fffffe, RZ, 0xc0, !PT ;  /* 0x07fffffe02027812 */ /* 0x000fe400078ec0ff */
[----:B------:R-:W-:Y:S02]  /*c2a0*/  SHF.L.U32 R0, R118, 0x6, RZ ;  /* 0x0000000676007819 */ /* 0x000fe400000006ff */
[----:B------:R-:W-:Y:S01]  /*c2b0*/  LEA.HI R3, R3, R48, RZ, 0x1d ;  /* 0x0000003003037211 */ /* 0x000fe200078fe8ff */
[----:B------:R-:W-:Y:S01]  /*c2c0*/  IMAD.IADD R2, R60, 0x1, -R2 ;  /* 0x000000013c027824 */ /* 0x000fe200078e0a02 */
[----:B------:R-:W-:-:S02]  /*c2d0*/  LOP3.LUT R0, R0, 0xc0, RZ, 0xc0, !PT ;  /* 0x000000c000007812 */ /* 0x000fc400078ec0ff */
[----:B------:R-:W-:Y:S02]  /*c2e0*/  SHF.R.S32.HI R6, RZ, 0x1f, R3 ;  /* 0x0000001fff067819 */ /* 0x000fe40000011403 */
[----:B------:R-:W-:Y:S02]  /*c2f0*/  LOP3.LUT R5, R0, 0x18, R61, 0xf8, !PT ;  /* 0x0000001800057812 */ /* 0x000fe400078ef83d */
[----:B------:R-:W-:Y:S02]  /*c300*/  SHF.R.U32.HI R8, RZ, 0x3, R0 ;  /* 0x00000003ff087819 */ /* 0x000fe40000011600 */
[----:B------:R-:W-:Y:S01]  /*c310*/  LEA.HI R6, R6, R3, RZ, 0x2 ;  /* 0x0000000306067211 */ /* 0x000fe200078f10ff */
[----:B------:R-:W-:Y:S01]  /*c320*/  IMAD.SHL.U32 R3, R3, 0x8, RZ ;  /* 0x0000000803037824 */ /* 0x000fe200078e00ff */
[----:B------:R-:W-:Y:S02]  /*c330*/  LEA R2, R92, R2, 0x3 ;  /* 0x000000025c027211 */ /* 0x000fe400078e18ff */
[----:B------:R-:W-:-:S02]  /*c340*/  LOP3.LUT R7, R5, R8, RZ, 0x3c, !PT ;  /* 0x0000000805077212 */ /* 0x000fc400078e3cff */
[----:B------:R-:W-:Y:S02]  /*c350*/  SHF.L.U32 R5, R2, 0x5, RZ ;  /* 0x0000000502057819 */ /* 0x000fe400000006ff */
[----:B------:R-:W-:Y:S02]  /*c360*/  LOP3.LUT R0, R0, 0x18, R3, 0xf8, !PT ;  /* 0x0000001800007812 */ /* 0x000fe400078ef803 */
[----:B------:R-:W-:Y:S01]  /*c370*/  SHF.L.U32 R2, R6, 0xa, RZ ;  /* 0x0000000a06027819 */ /* 0x000fe200000006ff */
[----:B------:R-:W-:Y:S01]  /*c380*/  IMAD.IADD R3, R5, 0x1, R7 ;  /* 0x0000000105037824 */ /* 0x000fe200078e0207 */
[----:B------:R-:W-:Y:S02]  /*c390*/  LOP3.LUT R0, R0, R8, RZ, 0x3c, !PT ;  /* 0x0000000800007212 */ /* 0x000fe400078e3cff */
[----:B------:R-:W-:Y:S02]  /*c3a0*/  LOP3.LUT R2, R2, 0x7ffff000, RZ, 0xc0, !PT ;  /* 0x7ffff00002027812 */ /* 0x000fe400078ec0ff */
[----:B------:R-:W-:-:S02]  /*c3b0*/  SHF.L.U32 R35, R3, 0x1, RZ ;  /* 0x0000000103237819 */ /* 0x000fc400000006ff */
[----:B------:R-:W-:Y:S02]  /*c3c0*/  IADD3 R0, R0, R2, R5 ;  /* 0x0000000200007210 */ /* 0x000fe40007ffe005 */
[--C-:B------:R-:W-:Y:S01]  /*c3d0*/  SHF.R.U64 R45, R18, 0x10, R19.reuse ;  /* 0x00000010122d7819 */ /* 0x100fe20000001213 */
[----:B------:R-:W1:Y:S01]  /*c3e0*/  LDS.128 R8, [R35+0x6080] ;  /* 0x0060800023087984 */ /* 0x000e620000000c00 */
[----:B------:R-:W-:Y:S01]  /*c3f0*/  SHF.L.U32 R33, R0, 0x1, RZ ;  /* 0x0000000100217819 */ /* 0x000fe200000006ff */
[----:B------:R-:W-:Y:S01]  /*c400*/  HADD2.F32 R0, -RZ, R27.H0_H0 ;  /* 0x2000001bff007230 */ /* 0x000fe20000004100 */
[----:B------:R-:W-:Y:S02]  /*c410*/  SHF.R.U32.HI R2, RZ, 0x10, R19 ;  /* 0x00000010ff027819 */ /* 0x000fe40000011613 */
[----:B------:R-:W-:Y:S01]  /*c420*/  SHF.R.U64 R47, R22, 0x10, R23 ;  /* 0x00000010162f7819 */ /* 0x000fe20000001217 */
[----:B------:R-:W2:Y:S01]  /*c430*/  LDS.128 R12, [R33+0x6080] ;  /* 0x00608000210c7984 */ /* 0x000ea20000000c00 */
[----:B------:R-:W-:-:S02]  /*c440*/  SHF.R.U64 R46, R20, 0x10, R21 ;  /* 0x00000010142e7819 */ /* 0x000fc40000001215 */
[--C-:B------:R-:W-:Y:S01]  /*c450*/  SHF.R.U64 R29, R16, 0x10, R17.reuse ;  /* 0x00000010101d7819 */ /* 0x100fe20000001211 */
[----:B------:R-:W-:Y:S01]  /*c460*/  HADD2.F32 R47, -RZ, R47.H0_H0 ;  /* 0x2000002fff2f7230 */ /* 0x000fe20000004100 */
[----:B------:R-:W-:Y:S01]  /*c470*/  SHF.R.U32.HI R16, RZ, 0x10, R17 ;  /* 0x00000010ff107819 */ /* 0x000fe20000011611 */
[----:B------:R-:W-:Y:S01]  /*c480*/  HADD2.F32 R46, -RZ, R46.H0_H0 ;  /* 0x2000002eff2e7230 */ /* 0x000fe20000004100 */
[----:B------:R-:W-:Y:S02]  /*c490*/  SHF.R.U32.HI R25, RZ, 0x10, R23 ;  /* 0x00000010ff197819 */ /* 0x000fe40000011617 */
[----:B------:R-:W-:-:S03]  /*c4a0*/  SHF.R.U32.HI R26, RZ, 0x10, R21 ;  /* 0x00000010ff1a7819 */ /* 0x000fc60000011615 */
[----:B------:R-:W-:Y:S02]  /*c4b0*/  HADD2.F32 R50, -RZ, R25.H0_H0 ;  /* 0x20000019ff327230 */ /* 0x000fe40000004100 */
[----:B-1----:R-:W-:Y:S02]  /*c4c0*/  HADD2.F32 R18, -RZ, R11.H0_H0 ;  /* 0x2000000bff127230 */ /* 0x002fe40000004100 */
[--C-:B------:R-:W-:Y:S02]  /*c4d0*/  HADD2.F32 R22, -RZ, R8.reuse.H0_H0 ;  /* 0x20000008ff167230 */ /* 0x100fe40000004100 */
[----:B------:R-:W-:Y:S01]  /*c4e0*/  HADD2.F32 R24, -RZ, R8.H1_H1 ;  /* 0x30000008ff187230 */ /* 0x000fe20000004100 */
[----:B------:R-:W-:Y:S01]  /*c4f0*/  FMUL.FTZ R7, R18, R0 ;  /* 0x0000000012077220 */ /* 0x000fe20000410000 */
[--C-:B------:R-:W-:Y:S02]  /*c500*/  HADD2.F32 R20, -RZ, R9.reuse.H0_H0 ;  /* 0x20000009ff147230 */ /* 0x100fe40000004100 */
[----:B------:R-:W-:-:S02]  /*c510*/  HADD2.F32 R19, -RZ, R9.H1_H1 ;  /* 0x30000009ff137230 */ /* 0x000fc40000004100 */
[--C-:B--2---:R-:W-:Y:S02]  /*c520*/  HADD2.F32 R6, -RZ, R13.reuse.H0_H0 ;  /* 0x2000000dff067230 */ /* 0x104fe40000004100 */
[----:B------:R-:W-:Y:S02]  /*c530*/  HADD2.F32 R8, -RZ, R13.H1_H1 ;  /* 0x3000000dff087230 */ /* 0x000fe40000004100 */
[--C-:B------:R-:W-:Y:S02]  /*c540*/  HADD2.F32 R5, -RZ, R15.reuse.H0_H0 ;  /* 0x2000000fff057230 */ /* 0x100fe40000004100 */
[----:B------:R-:W-:Y:S02]  /*c550*/  HADD2.F32 R3, -RZ, R15.H1_H1 ;  /* 0x3000000fff037230 */ /* 0x000fe40000004100 */
[--C-:B------:R-:W-:Y:S01]  /*c560*/  HADD2.F32 R9, -RZ, R12.reuse.H0_H0 ;  /* 0x2000000cff097230 */ /* 0x100fe20000004100 */
[----:B------:R-:W-:Y:S01]  /*c570*/  FMUL.FTZ R31, R5, R0 ;  /* 0x00000000051f7220 */ /* 0x000fe20000410000 */
[----:B------:R-:W-:-:S02]  /*c580*/  HADD2.F32 R13, -RZ, R12.H1_H1 ;  /* 0x3000000cff0d7230 */ /* 0x000fc40000004100 */
[----:B------:R-:W-:Y:S02]  /*c590*/  HADD2.F32 R12, -RZ, R28.H1_H1 ;  /* 0x3000001cff0c7230 */ /* 0x000fe40000004100 */
[----:B------:R-:W-:Y:S02]  /*c5a0*/  HADD2.F32 R15, -RZ, R2.H0_H0 ;  /* 0x20000002ff0f7230 */ /* 0x000fe40000004100 */
[----:B------:R-:W-:Y:S01]  /*c5b0*/  HADD2.F32 R2, -RZ, R27.H1_H1 ;  /* 0x3000001bff027230 */ /* 0x000fe20000004100 */
[----:B------:R-:W-:Y:S01]  /*c5c0*/  FFMA.FTZ R44, R5, R12, R7 ;  /* 0x0000000c052c7223 */ /* 0x000fe20000010007 */
[----:B------:R-:W-:Y:S01]  /*c5d0*/  HADD2.F32 R17, -RZ, R11.H1_H1 ;  /* 0x3000000bff117230 */ /* 0x000fe20000004100 */
[-C--:B------:R-:W-:Y:S01]  /*c5e0*/  FMUL.FTZ R7, R3, R15.reuse ;  /* 0x0000000f03077220 */ /* 0x080fe20000410000 */
[----:B------:R-:W-:Y:S01]  /*c5f0*/  HADD2.F32 R11, -RZ, R32.H0_H0 ;  /* 0x20000020ff0b7230 */ /* 0x000fe20000004100 */
[-C--:B------:R-:W-:Y:S01]  /*c600*/  FMUL.FTZ R5, R20, R2.reuse ;  /* 0x0000000214057220 */ /* 0x080fe20000410000 */
[----:B------:R-:W-:Y:S01]  /*c610*/  HADD2.F32 R21, -RZ, R10.H0_H0 ;  /* 0x2000000aff157230 */ /* 0x000fe20000004100 */
[C---:B------:R-:W-:Y:S01]  /*c620*/  FMUL.FTZ R27, R6.reuse, R2 ;  /* 0x00000002061b7220 */ /* 0x040fe20000410000 */
[----:B------:R-:W-:Y:S01]  /*c630*/  HADD2.F32 R2, -RZ, R28.H0_H0 ;  /* 0x2000001cff027230 */ /* 0x000fe20000004100 */
[----:B------:R-:W-:Y:S01]  /*c640*/  FMUL.FTZ R0, R17, R15 ;  /* 0x0000000f11007220 */ /* 0x000fe20000410000 */
[----:B------:R-:W-:Y:S01]  /*c650*/  HADD2.F32 R15, -RZ, R16.H0_H0 ;  /* 0x20000010ff0f7230 */ /* 0x000fe20000004100 */
[----:B------:R-:W-:Y:S01]  /*c660*/  FFMA.FTZ R32, R6, R11, R5 ;  /* 0x0000000b06207223 */ /* 0x000fe20000010005 */
[----:B------:R-:W-:Y:S01]  /*c670*/  HADD2.F32 R6, -RZ, R49.H0_H0 ;  /* 0x20000031ff067230 */ /* 0x000fe20000004100 */
[----:B------:R-:W-:Y:S01]  /*c680*/  FMUL.FTZ R5, R22, R2 ;  /* 0x0000000216057220 */ /* 0x000fe20000410000 */
[----:B------:R-:W-:Y:S01]  /*c690*/  HADD2.F32 R49, -RZ, R26.H0_H0 ;  /* 0x2000001aff317230 */ /* 0x000fe20000004100 */
[----:B------:R-:W-:Y:S01]  /*c6a0*/  FFMA.FTZ R34, R3, R50, R0 ;  /* 0x0000003203227223 */ /* 0x000fe20000010000 */
[----:B------:R-:W-:Y:S01]  /*c6b0*/  HADD2.F32 R23, -RZ, R10.H1_H1 ;  /* 0x3000000aff177230 */ /* 0x000fe20000004100 */
[----:B------:R-:W-:Y:S01]  /*c6c0*/  FMUL.FTZ R3, R19, R15 ;  /* 0x0000000f13037220 */ /* 0x000fe20000410000 */
[--C-:B------:R-:W-:Y:S01]  /*c6d0*/  HADD2.F32 R10, -RZ, R14.reuse.H0_H0 ;  /* 0x2000000eff0a7230 */ /* 0x100fe20000004100 */
[C---:B------:R-:W-:Y:S01]  /*c6e0*/  FFMA.FTZ R28, R9.reuse, R6, R5 ;  /* 0x00000006091c7223 */ /* 0x040fe20000010005 */
[----:B------:R-:W-:Y:S01]  /*c6f0*/  HADD2.F32 R0, -RZ, R51.H0_H0 ;  /* 0x20000033ff007230 */ /* 0x000fe20000004100 */
[C---:B------:R-:W-:Y:S01]  /*c700*/  FFMA.FTZ R30, R8.reuse, R49, R3 ;  /* 0x00000031081e7223 */ /* 0x040fe20000010003 */
[----:B------:R-:W-:Y:S01]  /*c710*/  HADD2.F32 R5, -RZ, R29.H0_H0 ;  /* 0x2000001dff057230 */ /* 0x000fe20000004100 */
[----:B------:R-:W-:Y:S01]  /*c720*/  FMUL.FTZ R26, R8, R15 ;  /* 0x0000000f081a7220 */ /* 0x000fe20000410000 */
[----:B------:R-:W-:Y:S01]  /*c730*/  HADD2.F32 R3, -RZ, R51.H1_H1 ;  /* 0x30000033ff037230 */ /* 0x000fe20000004100 */
[----:B------:R-:W-:Y:S01]  /*c740*/  FMUL.FTZ R16, R9, R2 ;  /* 0x0000000209107220 */ /* 0x000fe20000410000 */
[----:B------:R-:W-:Y:S01]  /*c750*/  HADD2.F32 R9, -RZ, R45.H0_H0 ;  /* 0x2000002dff097230 */ /* 0x000fe20000004100 */
[-C--:B------:R-:W-:Y:S01]  /*c760*/  FMUL.FTZ R2, R21, R0.reuse ;  /* 0x0000000015027220 */ /* 0x080fe20000410000 */
[----:B------:R-:W-:Y:S01]  /*c770*/  HADD2.F32 R14, -RZ, R14.H1_H1 ;  /* 0x3000000eff0e7230 */ /* 0x000fe20000004100 */
[----:B------:R-:W-:-:S02]  /*c780*/  FMUL.FTZ R8, R10, R0 ;  /* 0x000000000a087220 */ /* 0x000fc40000410000 */
[----:B------:R-:W-:Y:S02]  /*c790*/  FMUL.FTZ R0, R24, R5 ;  /* 0x0000000518007220 */ /* 0x000fe40000410000 */
[----:B------:R-:W-:Y:S02]  /*c7a0*/  FFMA.FTZ R29, R10, R3, R2 ;  /* 0x000000030a1d7223 */ /* 0x000fe40000010002 */
[----:B------:R-:W-:Y:S02]  /*c7b0*/  FMUL.FTZ R2, R23, R9 ;  /* 0x0000000917027220 */ /* 0x000fe40000410000 */
[C---:B------:R-:W-:Y:S02]  /*c7c0*/  FFMA.FTZ R15, R13.reuse, R46, R0 ;  /* 0x0000002e0d0f7223 */ /* 0x040fe40000010000 */
[----:B------:R-:W-:Y:S02]  /*c7d0*/  FMUL.FTZ R5, R13, R5 ;  /* 0x000000050d057220 */ /* 0x000fe40000410000 */
[----:B------:R-:W-:Y:S01]  /*c7e0*/  FMUL.FTZ R0, R14, R9 ;  /* 0x000000090e007220 */ /* 0x000fe20000410000 */
[----:B------:R-:W-:Y:S01]  /*c7f0*/  F2FP.PACK_AB R9, R30, R32 ;  /* 0x000000201e09723e */ /* 0x000fe200000000ff */
[----:B------:R-:W-:-:S02]  /*c800*/  FFMA.FTZ R10, R18, R12, -R31 ;  /* 0x0000000c120a7223 */ /* 0x000fc4000001081f */
[----:B------:R-:W-:Y:S02]  /*c810*/  FFMA.FTZ R25, R14, R47, R2 ;  /* 0x0000002f0e197223 */ /* 0x000fe40000010002 */
[----:B------:R-:W-:Y:S01]  /*c820*/  FFMA.FTZ R12, R20, R11, -R27 ;  /* 0x0000000b140c7223 */ /* 0x000fe2000001081b */
[----:B------:R-:W-:Y:S01]  /*c830*/  F2FP.PACK_AB R11, R34, R44 ;  /* 0x0000002c220b723e */ /* 0x000fe200000000ff */
[----:B------:R-:W-:Y:S02]  /*c840*/  FFMA.FTZ R13, R19, R49, -R26 ;  /* 0x00000031130d7223 */ /* 0x000fe4000001081a */
        /* <DEDUP_REMOVED lines=8> */
[----:B------:R-:W-:-:S02]  /*c8d0*/  F2FP.PACK_AB R10, R25, R29 ;  /* 0x0000001d190a723e */ /* 0x000fc400000000ff */
[----:B------:R-:W-:Y:S02]  /*c8e0*/  F2FP.PACK_AB R12, R2, R6 ;  /* 0x00000006020c723e */ /* 0x000fe400000000ff */
[----:B------:R-:W-:-:S05]  /*c8f0*/  F2FP.PACK_AB R14, R0, R3 ;  /* 0x00000003000e723e */ /* 0x000fca00000000ff */
[----:B------:R1:W-:Y:S04]  /*c900*/  STS.128 [R35+0x6080], R12 ;  /* 0x0060800c23007388 */ /* 0x0003e80000000c00 */
[----:B------:R1:W-:Y:S02]  /*c910*/  STS.128 [R33+0x6080], R8 ;  /* 0x0060800821007388 */ /* 0x0003e40000000c00 */
.L_x_483:
[----:B------:R-:W-:Y:S05]  /*c920*/  BSYNC B0 ;  /* 0x0000000000007941 */ /* 0x000fea0003800000 */
.L_x_482:
[----:B------:R-:W-:Y:S01]  /*c930*/  IADD3 R0, R61, 0x10, RZ ;  /* 0x000000103d007810 */ /* 0x000fe20007ffe0ff */
[----:B------:R-:W-:Y:S03]  /*c940*/  BSSY B0, `(.L_x_484) ;  /* 0x0000074000007945 */ /* 0x000fe60003800000 */
[----:B------:R-:W-:-:S13]  /*c950*/  ISETP.GE.AND P0, PT, R0, c[0x0][0x27c], PT ;  /* 0x00009f0000007a0c */ /* 0x000fda0003f06270 */
[----:B------:R-:W-:Y:S05]  /*c960*/  @P0 BRA `(.L_x_485) ;  /* 0x0000071000000947 */ /* 0x000fea0003800000 */
[----:B------:R-:W-:Y:S01]  /*c970*/  SHF.R.S32.HI R6, RZ, 0x1f, R0 ;  /* 0x0000001fff067819 */ /* 0x000fe20000011400 */
[----:B------:R-:W-:Y:S01]  /*c980*/  IMAD.SHL.U32 R7, R118, 0x40, RZ ;  /* 0x0000004076077824 */ /* 0x000fe200078e00ff */
[----:B------:R-:W-:Y:S01]  /*c990*/  LEA.HI R5, R60, R60, RZ, 0x1 ;  /* 0x0000003c3c057211 */ /* 0x000fe200078f08ff */
[----:B-1----:R-:W-:Y:S01]  /*c9a0*/  IMAD.MOV.U32 R8, RZ, RZ, c[0x0][0x27c] ;  /* 0x00009f00ff087624 */ /* 0x002fe200078e00ff */
[CC--:B------:R-:W-:Y:S02]  /*c9b0*/  LEA.HI R3, R6.reuse, R0.reuse, RZ, 0x3 ;  /* 0x0000000006037211 */ /* 0x0c0fe400078f18ff */
[----:B------:R-:W-:Y:S02]  /*c9c0*/  LOP3.LUT R5, R5, 0x7fffffe, RZ, 0xc0, !PT ;  /* 0x07fffffe05057812 */ /* 0x000fe400078ec0ff */
[----:B------:R-:W-:Y:S02]  /*c9d0*/  LEA.HI R6, R6, R0, RZ, 0x5 ;  /* 0x0000000006067211 */ /* 0x000fe400078f28ff */
[----:B------:R-:W-:-:S02]  /*c9e0*/  SHF.R.S32.HI R2, RZ, 0x3, R3 ;  /* 0x00000003ff027819 */ /* 0x000fc40000011403 */
[----:B------:R-:W-:Y:S01]  /*c9f0*/  LOP3.LUT R0, R7, 0xc0, RZ, 0xc0, !PT ;  /* 0x000000c007007812 */ /* 0x000fe200078ec0ff */
[----:B------:R-:W-:Y:S01]  /*ca00*/  IMAD.SHL.U32 R6, R6, 0x80, RZ ;  /* 0x0000008006067824 */ /* 0x000fe200078e00ff */
[----:B------:R-:W-:Y:S02]  /*ca10*/  IADD3 R5, R60, -R5, RZ ;  /* 0x800000053c057210 */ /* 0x000fe40007ffe0ff */
[----:B------:R-:W-:Y:S02]  /*ca20*/  LEA.HI R2, R8, R2, RZ, 0x1d ;  /* 0x0000000208027211 */ /* 0x000fe400078fe8ff */
[----:B------:R-:W-:Y:S02]  /*ca30*/  LOP3.LUT R7, R0, 0x18, R3, 0xf8, !PT ;  /* 0x0000001800077812 */ /* 0x000fe400078ef803 */
[----:B------:R-:W-:Y:S02]  /*ca40*/  SHF.R.U32.HI R9, RZ, 0x3, R0 ;  /* 0x00000003ff097819 */ /* 0x000fe40000011600 */
[----:B------:R-:W-:-:S02]  /*ca50*/  LEA R3, R92, R5, 0x3 ;  /* 0x000000055c037211 */ /* 0x000fc400078e18ff */
[----:B------:R-:W-:Y:S02]  /*ca60*/  LOP3.LUT R8, R6, 0x7ffff000, RZ, 0xc0, !PT ;  /* 0x7ffff00006087812 */ /* 0x000fe400078ec0ff */
[----:B------:R-:W-:Y:S02]  /*ca70*/  SHF.R.S32.HI R5, RZ, 0x1f, R2 ;  /* 0x0000001fff057819 */ /* 0x000fe40000011402 */
[----:B------:R-:W-:Y:S01]  /*ca80*/  LOP3.LUT R6, R7, R9, RZ, 0x3c, !PT ;  /* 0x0000000907067212 */ /* 0x000fe200078e3cff */
[----:B------:R-:W-:Y:S01]  /*ca90*/  IMAD.SHL.U32 R7, R3, 0x20, RZ ;  /* 0x0000002003077824 */ /* 0x000fe200078e00ff */
[----:B------:R-:W-:Y:S02]  /*caa0*/  SHF.L.U32 R3, R2, 0x3, RZ ;  /* 0x0000000302037819 */ /* 0x000fe400000006ff */
[----:B------:R-:W-:Y:S02]  /*cab0*/  LEA.HI R2, R5, R2, RZ, 0x2 ;  /* 0x0000000205027211 */ /* 0x000fe400078f10ff */
[----:B------:R-:W-:-:S02]  /*cac0*/  LOP3.LUT R3, R0, 0x18, R3, 0xf8, !PT ;  /* 0x0000001800037812 */ /* 0x000fc400078ef803 */
[----:B------:R-:W-:Y:S01]  /*cad0*/  IADD3 R5, R6, R8, R7 ;  /* 0x0000000806057210 */ /* 0x000fe20007ffe007 */
[----:B------:R-:W-:Y:S01]  /*cae0*/  IMAD.SHL.U32 R0, R2, 0x400, RZ ;  /* 0x0000040002007824 */ /* 0x000fe200078e00ff */
[----:B------:R-:W-:Y:S01]  /*caf0*/  LOP3.LUT R3, R3, R9, RZ, 0x3c, !PT ;  /* 0x0000000903037212 */ /* 0x000fe200078e3cff */
[----:B------:R-:W-:Y:S01]  /*cb00*/  HADD2.F32 R2, -RZ, R63.H0_H0 ;  /* 0x2000003fff027230 */ /* 0x000fe20000004100 */
[----:B------:R-:W-:Y:S02]  /*cb10*/  SHF.L.U32 R44, R5, 0x1, RZ ;  /* 0x00000001052c7819 */ /* 0x000fe400000006ff */
[----:B------:R-:W-:Y:S02]  /*cb20*/  LOP3.LUT R0, R0, 0x7ffff000, RZ, 0xc0, !PT ;  /* 0x7ffff00000007812 */ /* 0x000fe400078ec0ff */
[----:B------:R-:W-:Y:S01]  /*cb30*/  SHF.R.U64 R45, R36, 0x10, R37 ;  /* 0x00000010242d7819 */ /* 0x000fe20000001225 */
[----:B------:R-:W1:Y:S01]  /*cb40*/  LDS.128 R8, [R44+0x6080] ;  /* 0x006080002c087984 */ /* 0x000e620000000c00 */
[----:B------:R-:W-:-:S02]  /*cb50*/  IADD3 R0, R3, R0, R7 ;  /* 0x0000000003007210 */ /* 0x000fc40007ffe007 */
[----:B------:R-:W-:Y:S02]  /*cb60*/  SHF.R.U32.HI R16, RZ, 0x10, R37 ;  /* 0x00000010ff107819 */ /* 0x000fe40000011625 */
[--C-:B------:R-:W-:Y:S01]  /*cb70*/  SHF.R.U64 R36, R40, 0x10, R41.reuse ;  /* 0x0000001028247819 */ /* 0x100fe20000001229 */
[----:B------:R-:W-:Y:S01]  /*cb80*/  IMAD.SHL.U32 R33, R0, 0x2, RZ ;  /* 0x0000000200217824 */ /* 0x000fe200078e00ff */
[----:B------:R-:W-:Y:S01]  /*cb90*/  SHF.R.U32.HI R0, RZ, 0x10, R41 ;  /* 0x00000010ff007819 */ /* 0x000fe20000011629 */
[----:B------:R-:W-:Y:S01]  /*cba0*/  HADD2.F32 R40, -RZ, R16.H0_H0 ;  /* 0x20000010ff287230 */ /* 0x000fe20000004100 */
[----:B------:R-:W-:Y:S02]  /*cbb0*/  SHF.R.U32.HI R17, RZ, 0x10, R43 ;  /* 0x00000010ff117819 */ /* 0x000fe4000001162b */
[----:B------:R-:W2:Y:S01]  /*cbc0*/  LDS.128 R12, [R33+0x6080] ;  /* 0x00608000210c7984 */ /* 0x000ea20000000c00 */
[--C-:B------:R-:W-:Y:S02]  /*cbd0*/  SHF.R.U32.HI R18, RZ, 0x10, R39.reuse ;  /* 0x00000010ff127819 */ /* 0x100fe40000011627 */
[----:B------:R-:W-:-:S02]  /*cbe0*/  SHF.R.U64 R38, R38, 0x10, R39 ;  /* 0x0000001026267819 */ /* 0x000fc40000001227 */
[----:B------:R-:W-:Y:S01]  /*cbf0*/  SHF.R.U64 R30, R42, 0x10, R43 ;  /* 0x000000102a1e7819 */ /* 0x000fe2000000122b */
[----:B------:R-:W-:Y:S02]  /*cc00*/  HADD2.F32 R39, -RZ, R18.H0_H0 ;  /* 0x20000012ff277230 */ /* 0x000fe40000004100 */
[----:B------:R-:W-:Y:S02]  /*cc10*/  HADD2.F32 R38, -RZ, R38.H0_H0 ;  /* 0x20000026ff267230 */ /* 0x000fe40000004100 */
[----:B-1----:R-:W-:Y:S02]  /*cc20*/  HADD2.F32 R20, -RZ, R9.H0_H0 ;  /* 0x20000009ff147230 */ /* 0x002fe40000004100 */
[--C-:B------:R-:W-:Y:S02]  /*cc30*/  HADD2.F32 R22, -RZ, R11.reuse.H0_H0 ;  /* 0x2000000bff167230 */ /* 0x100fe40000004100 */
[----:B------:R-:W-:Y:S01]  /*cc40*/  HADD2.F32 R21, -RZ, R11.H1_H1 ;  /* 0x3000000bff157230 */ /* 0x000fe20000004100 */
[----:B------:R-:W-:Y:S01]  /*cc50*/  FMUL.FTZ R7, R20, R2 ;  /* 0x0000000214077220 */ /* 0x000fe20000410000 */
[----:B------:R-:W-:-:S02]  /*cc60*/  HADD2.F32 R11, -RZ, R88.H1_H1 ;  /* 0x30000058ff0b7230 */ /* 0x000fc40000004100 */
[----:B------:R-:W-:Y:S02]  /*cc70*/  HADD2.F32 R19, -RZ, R9.H1_H1 ;  /* 0x30000009ff137230 */ /* 0x000fe40000004100 */
[----:B------:R-:W-:Y:S02]  /*cc80*/  HADD2.F32 R24, -RZ, R8.H0_H0 ;  /* 0x20000008ff187230 */ /* 0x000fe40000004100 */
[--C-:B--2---:R-:W-:Y:S02]  /*cc90*/  HADD2.F32 R6, -RZ, R13.reuse.H0_H0 ;  /* 0x2000000dff067230 */ /* 0x104fe40000004100 */
[----:B------:R-:W-:Y:S02]  /*cca0*/  HADD2.F32 R5, -RZ, R13.H1_H1 ;  /* 0x3000000dff057230 */ /* 0x000fe40000004100 */
[----:B------:R-:W-:Y:S01]  /*ccb0*/  HADD2.F32 R13, -RZ, R0.H0_H0 ;  /* 0x20000000ff0d7230 */ /* 0x000fe20000004100 */
[C---:B------:R-:W-:Y:S01]  /*ccc0*/  FFMA.FTZ R37, R6.reuse, R11, R7 ;  /* 0x0000000b06257223 */ /* 0x040fe20000010007 */
[----:B------:R-:W-:Y:S01]  /*ccd0*/  HADD2.F32 R0, -RZ, R63.H1_H1 ;  /* 0x3000003fff007230 */ /* 0x000fe20000004100 */
[----:B------:R-:W-:Y:S01]  /*cce0*/  FMUL.FTZ R34, R6, R2 ;  /* 0x0000000206227220 */ /* 0x000fe20000410000 */
[----:B------:R-:W-:Y:S01]  /*ccf0*/  HADD2.F32 R3, -RZ, R15.H0_H0 ;  /* 0x2000000fff037230 */ /* 0x000fe20000004100 */
[-C--:B------:R-:W-:Y:S01]  /*cd00*/  FMUL.FTZ R6, R19, R13.reuse ;  /* 0x0000000d13067220 */ /* 0x080fe20000410000 */
[----:B------:R-:W-:Y:S01]  /*cd10*/  HADD2.F32 R7, -RZ, R89.H1_H1 ;  /* 0x30000059ff077230 */ /* 0x000fe20000004100 */
[----:B------:R-:W-:Y:S01]  /*cd20*/  FMUL.FTZ R2, R22, R0 ;  /* 0x0000000016027220 */ /* 0x000fe20000410000 */
[----:B------:R-:W-:Y:S01]  /*cd30*/  HADD2.F32 R9, -RZ, R12.H0_H0 ;  /* 0x2000000cff097230 */ /* 0x000fe20000004100 */
[----:B------:R-:W-:Y:S01]  /*cd40*/  FMUL.FTZ R31, R5, R13 ;  /* 0x0000000d051f7220 */ /* 0x000fe20000410000 */
[----:B------:R-:W-:Y:S01]  /*cd50*/  HADD2.F32 R13, -RZ, R17.H0_H0 ;  /* 0x20000011ff0d7230 */ /* 0x000fe20000004100 */
[----:B------:R-:W-:Y:S01]  /*cd60*/  FFMA.FTZ R32, R3, R7, R2 ;  /* 0x0000000703207223 */ /* 0x000fe20000010002 */
[----:B------:R-:W-:Y:S01]  /*cd70*/  HADD2.F32 R2, -RZ, R88.H0_H0 ;  /* 0x20000058ff027230 */ /* 0x000fe20000004100 */
[----:B------:R-:W-:Y:S01]  /*cd80*/  FFMA.FTZ R35, R5, R40, R6 ;  /* 0x0000002805237223 */ /* 0x000fe20000010006 */
[----:B------:R-:W-:Y:S01]  /*cd90*/  HADD2.F32 R6, -RZ, R90.H0_H0 ;  /* 0x2000005aff067230 */ /* 0x000fe20000004100 */
[----:B------:R-:W-:Y:S01]  /*cda0*/  FMUL.FTZ R27, R3, R0 ;  /* 0x00000000031b7220 */ /* 0x000fe20000410000 */
[----:B------:R-:W-:Y:S01]  /*cdb0*/  HADD2.F32 R26, -RZ, R8.H1_H1 ;  /* 0x30000008ff1a7230 */ /* 0x000fe20000004100 */
[----:B------:R-:W-:Y:S01]  /*cdc0*/  FMUL.FTZ R5, R24, R2 ;  /* 0x0000000218057220 */ /* 0x000fe20000410000 */
[----:B------:R-:W-:Y:S01]  /*cdd0*/  HADD2.F32 R8, -RZ, R15.H1_H1 ;  /* 0x3000000fff087230 */ /* 0x000fe20000004100 */
[----:B------:R-:W-:Y:S01]  /*cde0*/  FMUL.FTZ R3, R21, R13 ;  /* 0x0000000d15037220 */ /* 0x000fe20000410000 */
[--C-:B------:R-:W-:Y:S01]  /*cdf0*/  HADD2.F32 R23, -RZ, R10.reuse.H0_H0 ;  /* 0x2000000aff177230 */ /* 0x100fe20000004100 */
[C---:B------:R-:W-:Y:S01]  /*ce00*/  FFMA.FTZ R28, R9.reuse, R6, R5 ;  /* 0x00000006091c7223 */ /* 0x040fe20000010005 */
[----:B------:R-:W-:Y:S01]  /*ce10*/  HADD2.F32 R25, -RZ, R10.H1_H1 ;  /* 0x3000000aff197230 */ /* 0x000fe20000004100 */
[C---:B------:R-:W-:Y:S01]  /*ce20*/  FFMA.FTZ R29, R8.reuse, R39, R3 ;  /* 0x00000027081d7223 */ /* 0x040fe20000010003 */
[----:B------:R-:W-:Y:S01]  /*ce30*/  HADD2.F32 R10, -RZ, R14.H0_H0 ;  /* 0x2000000eff0a7230 */ /* 0x000fe20000004100 */
[----:B------:R-:W-:Y:S01]  /*ce40*/  FMUL.FTZ R17, R8, R13 ;  /* 0x0000000d08117220 */ /* 0x000fe20000410000 */
[----:B------:R-:W-:Y:S01]  /*ce50*/  HADD2.F32 R0, -RZ, R89.H0_H0 ;  /* 0x20000059ff007230 */ /* 0x000fe20000004100 */
[----:B------:R-:W-:Y:S01]  /*ce60*/  FMUL.FTZ R16, R9, R2 ;  /* 0x0000000209107220 */ /* 0x000fe20000410000 */
[----:B------:R-:W-:Y:S01]  /*ce70*/  HADD2.F32 R5, -RZ, R36.H0_H0 ;  /* 0x20000024ff057230 */ /* 0x000fe20000004100 */
[----:B------:R-:W-:Y:S01]  /*ce80*/  FFMA.FTZ R13, R19, R40, -R31 ;  /* 0x00000028130d7223 */ /* 0x000fe2000001081f */
[----:B------:R-:W-:Y:S01]  /*ce90*/  HADD2.F32 R3, -RZ, R90.H1_H1 ;  /* 0x3000005aff037230 */ /* 0x000fe20000004100 */
[-C--:B------:R-:W-:Y:S01]  /*cea0*/  FMUL.FTZ R2, R23, R0.reuse ;  /* 0x0000000017027220 */ /* 0x080fe20000410000 */
[----:B------:R-:W-:Y:S01]  /*ceb0*/  HADD2.F32 R12, -RZ, R12.H1_H1 ;  /* 0x3000000cff0c7230 */ /* 0x000fe20000004100 */
[----:B------:R-:W-:Y:S01]  /*cec0*/  FMUL.FTZ R8, R10, R0 ;  /* 0x000000000a087220 */ /* 0x000fe20000410000 */
[----:B------:R-:W-:Y:S01]  /*ced0*/  HADD2.F32 R9, -RZ, R30.H0_H0 ;  /* 0x2000001eff097230 */ /* 0x000fe20000004100 */
[----:B------:R-:W-:Y:S01]  /*cee0*/  FMUL.FTZ R0, R26, R5 ;  /* 0x000000051a007220 */ /* 0x000fe20000410000 */
[----:B------:R-:W-:Y:S01]  /*cef0*/  HADD2.F32 R36, -RZ, R45.H0_H0 ;  /* 0x2000002dff247230 */ /* 0x000fe20000004100 */
[----:B------:R-:W-:Y:S01]  /*cf00*/  FFMA.FTZ R30, R10, R3, R2 ;  /* 0x000000030a1e7223 */ /* 0x000fe20000010002 */
[----:B------:R-:W-:Y:S01]  /*cf10*/  HADD2.F32 R14, -RZ, R14.H1_H1 ;  /* 0x3000000eff0e7230 */ /* 0x000fe20000004100 */
[----:B------:R-:W-:-:S02]  /*cf20*/  FMUL.FTZ R2, R25, R9 ;  /* 0x0000000919027220 */ /* 0x000fc40000410000 */
[C---:B------:R-:W-:Y:S02]  /*cf30*/  FFMA.FTZ R15, R12.reuse, R36, R0 ;  /* 0x000000240c0f7223 */ /* 0x040fe40000010000 */
[----:B------:R-:W-:Y:S02]  /*cf40*/  FMUL.FTZ R5, R12, R5 ;  /* 0x000000050c057220 */ /* 0x000fe40000410000 */
[C---:B------:R-:W-:Y:S01]  /*cf50*/  FMUL.FTZ R0, R14.reuse, R9 ;  /* 0x000000090e007220 */ /* 0x040fe20000410000 */
[----:B------:R-:W-:Y:S01]  /*cf60*/  F2FP.PACK_AB R9, R35, R37 ;  /* 0x000000252309723e */ /* 0x000fe200000000ff */
[----:B------:R-:W-:Y:S02]  /*cf70*/  FFMA.FTZ R18, R14, R38, R2 ;  /* 0x000000260e127223 */ /* 0x000fe40000010002 */
[----:B------:R-:W-:Y:S01]  /*cf80*/  FFMA.FTZ R12, R20, R11, -R34 ;  /* 0x0000000b140c7223 */ /* 0x000fe20000010822 */
[----:B------:R-:W-:Y:S01]  /*cf90*/  F2FP.PACK_AB R11, R29, R32 ;  /* 0x000000201d0b723e */ /* 0x000fe200000000ff */
[----:B------:R-:W-:-:S02]  /*cfa0*/  FFMA.FTZ R10, R22, R7, -R27 ;  /* 0x00000007160a7223 */ /* 0x000fc4000001081b */
[----:B------:R-:W-:Y:S01]  /*cfb0*/  FFMA.FTZ R7, R21, R39, -R17 ;  /* 0x0000002715077223 */ /* 0x000fe20000010811 */
[----:B------:R-:W-:Y:S01]  /*cfc0*/  F2FP.PACK_AB R13, R13, R12 ;  /* 0x0000000c0d0d723e */ /* 0x000fe200000000ff */
[----:B------:R-:W-:Y:S02]  /*cfd0*/  FFMA.FTZ R6, R24, R6, -R16 ;  /* 0x0000000618067223 */ /* 0x000fe40000010810 */
[----:B------:R-:W-:Y:S01]  /*cfe0*/  FFMA.FTZ R3, R23, R3, -R8 ;  /* 0x0000000317037223 */ /* 0x000fe20000010808 */
[----:B------:R-:W-:Y:S01]  /*cff0*/  F2FP.PACK_AB R8, R15, R28 ;  /* 0x0000001c0f08723e */ /* 0x000fe200000000ff */
[----:B------:R-:W-:Y:S01]  /*d000*/  FFMA.FTZ R2, R26, R36, -R5 ;  /* 0x000000241a027223 */ /* 0x000fe20000010805 */
[----:B------:R-:W-:Y:S01]  /*d010*/  F2FP.PACK_AB R15, R7, R10 ;  /* 0x0000000a070f723e */ /* 0x000fe200000000ff */
[----:B------:R-:W-:Y:S01]  /*d020*/  FFMA.FTZ R0, R25, R38, -R0 ;  /* 0x0000002619007223 */ /* 0x000fe20000010800 */
[----:B------:R-:W-:Y:S02]  /*d030*/  F2FP.PACK_AB R10, R18, R30 ;  /* 0x0000001e120a723e */ /* 0x000fe400000000ff */
[----:B------:R-:W-:-:S02]  /*d040*/  F2FP.PACK_AB R12, R2, R6 ;  /* 0x00000006020c723e */ /* 0x000fc400000000ff */
[----:B------:R-:W-:-:S05]  /*d050*/  F2FP.PACK_AB R14, R0, R3 ;  /* 0x00000003000e723e */ /* 0x000fca00000000ff */
[----:B------:R1:W-:Y:S04]  /*d060*/  STS.128 [R44+0x6080], R12 ;  /* 0x0060800c2c007388 */ /* 0x0003e80000000c00 */
[----:B------:R1:W-:Y:S02]  /*d070*/  STS.128 [R33+0x6080], R8 ;  /* 0x0060800821007388 */ /* 0x0003e40000000c00 */
.L_x_485:
[----:B------:R-:W-:Y:S05]  /*d080*/  BSYNC B0 ;  /* 0x0000000000007941 */ /* 0x000fea0003800000 */
.L_x_484:
[----:B------:R-:W-:-:S04]  /*d090*/  IADD3 R0, R61, 0x20, RZ ;  /* 0x000000203d007810 */ /* 0x000fc80007ffe0ff */
        /* <DEDUP_REMOVED lines=30> */
[----:B------:R-:W-:Y:S01]  /*d280*/  SHF.R.U32.HI R16, RZ, 0x10, R53 ;  /* 0x00000010ff107819 */ /* 0x000fe20000011635 */
[----:B------:R-:W1:Y:S01]  /*d290*/  LDS.128 R8, [R36+0x6080] ;  /* 0x0060800024087984 */ /* 0x000e620000000c00 */
[----:B------:R-:W-:-:S02]  /*d2a0*/  IADD3 R0, R3, R0, R7 ;  /* 0x0000000003007210 */ /* 0x000fc40007ffe007 */
[----:B------:R-:W-:Y:S01]  /*d2b0*/  SHF.R.U32.HI R17, RZ, 0x10, R59 ;  /* 0x00000010ff117819 */ /* 0x000fe2000001163b */
[----:B------:R-:W-:Y:S01]  /*d2c0*/  HADD2.F32 R42, -RZ, R16.H0_H0 ;  /* 0x20000010ff2a7230 */ /* 0x000fe20000004100 */
[----:B------:R-:W-:Y:S01]  /*d2d0*/  SHF.R.U32.HI R18, RZ, 0x10, R55 ;  /* 0x00000010ff127819 */ /* 0x000fe20000011637 */
[----:B------:R-:W-:Y:S01]  /*d2e0*/  IMAD.SHL.U32 R33, R0, 0x2, RZ ;  /* 0x0000000200217824 */ /* 0x000fe200078e00ff */
[--C-:B------:R-:W-:Y:S02]  /*d2f0*/  SHF.R.U32.HI R0, RZ, 0x10, R57.reuse ;  /* 0x00000010ff007819 */ /* 0x100fe40000011639 */
[----:B------:R-:W-:Y:S01]  /*d300*/  SHF.R.U64 R30, R56, 0x10, R57 ;  /* 0x00000010381e7819 */ /* 0x000fe20000001239 */
[----:B------:R-:W-:Y:S01]  /*d310*/  HADD2.F32 R41, -RZ, R18.H0_H0 ;  /* 0x20000012ff297230 */ /* 0x000fe20000004100 */
[----:B------:R-:W2:Y:S01]  /*d320*/  LDS.128 R12, [R33+0x6080] ;  /* 0x00608000210c7984 */ /* 0x000ea20000000c00 */
[----:B------:R-:W-:Y:S02]  /*d330*/  SHF.R.U64 R38, R52, 0x10, R53 ;  /* 0x0000001034267819 */ /* 0x000fe40000001235 */
[----:B------:R-:W-:-:S02]  /*d340*/  SHF.R.U64 R35, R58, 0x10, R59 ;  /* 0x000000103a237819 */ /* 0x000fc4000000123b */
[----:B------:R-:W-:Y:S01]  /*d350*/  SHF.R.U64 R39, R54, 0x10, R55 ;  /* 0x0000001036277819 */ /* 0x000fe20000001237 */
[----:B------:R-:W-:Y:S02]  /*d360*/  HADD2.F32 R38, -RZ, R38.H0_H0 ;  /* 0x20000026ff267230 */ /* 0x000fe40000004100 */
[----:B-1----:R-:W-:Y:S02]  /*d370*/  HADD2.F32 R20, -RZ, R9.H0_H0 ;  /* 0x20000009ff147230 */ /* 0x002fe40000004100 */
[--C-:B------:R-:W-:Y:S02]  /*d380*/  HADD2.F32 R22, -RZ, R11.reuse.H0_H0 ;  /* 0x2000000bff167230 */ /* 0x100fe40000004100 */
[----:B------:R-:W-:Y:S01]  /*d390*/  HADD2.F32 R21, -RZ, R11.H1_H1 ;  /* 0x3000000bff157230 */ /* 0x000fe20000004100 */
[----:B------:R-:W-:Y:S01]  /*d3a0*/  FMUL.FTZ R7, R20, R2 ;  /* 0x0000000214077220 */ /* 0x000fe20000410000 */
[----:B------:R-:W-:Y:S02]  /*d3b0*/  HADD2.F32 R11, -RZ, R93.H0_H0 ;  /* 0x2000005dff0b7230 */ /* 0x000fe40000004100 */
[----:B------:R-:W-:-:S02]  /*d3c0*/  HADD2.F32 R19, -RZ, R9.H1_H1 ;  /* 0x30000009ff137230 */ /* 0x000fc40000004100 */
        /* <DEDUP_REMOVED lines=39> */
[----:B------:R-:W-:Y:S01]  /*d640*/  HADD2.F32 R14, -RZ, R14.H1_H1 ;  /* 0x3000000eff0e7230 */ /* 0x000fe20000004100 */
[----:B------:R-:W-:Y:S01]  /*d650*/  FFMA.FTZ R30, R10, R3, R2 ;  /* 0x000000030a1e7223 */ /* 0x000fe20000010002 */
[----:B------:R-:W-:Y:S01]  /*d660*/  HADD2.F32 R35, -RZ, R39.H0_H0 ;  /* 0x20000027ff237230 */ /* 0x000fe20000004100 */
        /* <DEDUP_REMOVED lines=22> */
.L_x_481:
[----:B------:R-:W-:Y:S05]  /*d7d0*/  BSYNC B1 ;  /* 0x0000000000017941 */ /* 0x000fea0003800000 */
.L_x_480:
[----:B------:R-:W-:-:S04]  /*d7e0*/  IADD3 R16, R60, 0x40, RZ ;  /* 0x000000403c107810 */ /* 0x000fc80007ffe0ff */
[----:B------:R-:W-:-:S13]  /*d7f0*/  ISETP.GE.AND P0, PT, R16, R62, PT ;  /* 0x0000003e1000720c */ /* 0x000fda0003f06270 */
[----:B------:R-:W-:Y:S05]  /*d800*/  @P0 BRA `(.L_x_465) ;  /* 0x0000162000000947 */ /* 0x000fea0003800000 */
[----:B------:R-:W-:Y:S01]  /*d810*/  ISETP.GE.AND P0, PT, R61, c[0x0][0x27c], PT ;  /* 0x00009f003d007a0c */ /* 0x000fe20003f06270 */
[----:B------:R-:W-:-:S12]  /*d820*/  BSSY B0, `(.L_x_486) ;  /* 0x0000070000007945 */ /* 0x000fd80003800000 */
[----:B------:R-:W-:Y:S05]  /*d830*/  @P0 BRA `(.L_x_487) ;  /* 0x000006e000000947 */ /* 0x000fea0003800000 */
[----:B------:R-:W-:Y:S01]  /*d840*/  SHF.R.S32.HI R0, RZ, 0x1f, R16 ;  /* 0x0000001fff007819 */ /* 0x000fe20000011410 */
[----:B------:R-:W-:Y:S01]  /*d850*/  IMAD.MOV.U32 R6, RZ, RZ, c[0x0][0x27c] ;  /* 0x00009f00ff067624 */ /* 0x000fe200078e00ff */
[-C--:B------:R-:W-:Y:S02]  /*d860*/  LEA.HI R2, R16, R16.reuse, RZ, 0x1 ;  /* 0x0000001010027211 */ /* 0x080fe400078f08ff */
[----:B------:R-:W-:Y:S02]  /*d870*/  LEA.HI R0, R0, R16, RZ, 0x3 ;  /* 0x0000001000007211 */ /* 0x000fe400078f18ff */
[----:B------:R-:W-:Y:S01]  /*d880*/  LEA.HI R6, R6, R48, RZ, 0x1d ;  /* 0x0000003006067211 */ /* 0x000fe200078fe8ff */
[C---:B------:R-:W-:Y:S01]  /*d890*/  IMAD.SHL.U32 R3, R2.reuse, 0x20, RZ ;  /* 0x0000002002037824 */ /* 0x040fe200078e00ff */
[----:B------:R-:W-:Y:S02]  /*d8a0*/  LOP3.LUT R5, R2, 0x7fffffe, RZ, 0xc0, !PT ;  /* 0x07fffffe02057812 */ /* 0x000fe400078ec0ff */
[----:B------:R-:W-:-:S02]  /*d8b0*/  SHF.L.U32 R2, R0, 0x5, RZ ;  /* 0x0000000500027819 */ /* 0x000fc400000006ff */
[----:B------:R-:W-:Y:S02]  /*d8c0*/  SHF.R.S32.HI R7, RZ, 0x1f, R6 ;  /* 0x0000001fff077819 */ /* 0x000fe40000011406 */
[----:B------:R-:W-:Y:S01]  /*d8d0*/  LOP3.LUT R0, R3, 0xc0, RZ, 0xc0, !PT ;  /* 0x000000c003007812 */ /* 0x000fe200078ec0ff */
[----:B------:R-:W-:Y:S01]  /*d8e0*/  IMAD.IADD R3, R16, 0x1, -R5 ;  /* 0x0000000110037824 */ /* 0x000fe200078e0a05 */
[----:B------:R-:W-:Y:S02]  /*d8f0*/  LOP3.LUT R2, R2, 0xffffff00, RZ, 0xc0, !PT ;  /* 0xffffff0002027812 */ /* 0x000fe400078ec0ff */
[----:B------:R-:W-:Y:S02]  /*d900*/  LEA.HI R7, R7, R6, RZ, 0x2 ;  /* 0x0000000607077211 */ /* 0x000fe400078f10ff */
[----:B------:R-:W-:Y:S01]  /*d910*/  SHF.L.U32 R6, R6, 0x3, RZ ;  /* 0x0000000306067819 */ /* 0x000fe200000006ff */
[----:B------:R-:W-:Y:S01]  /*d920*/  IMAD R3, R3, 0x20, R2 ;  /* 0x0000002003037824 */ /* 0x000fe200078e0202 */
[----:B------:R-:W-:-:S02]  /*d930*/  LOP3.LUT R5, R0, 0x18, R61, 0xf8, !PT ;  /* 0x0000001800057812 */ /* 0x000fc400078ef83d */
[----:B-1----:R-:W-:Y:S02]  /*d940*/  SHF.R.U32.HI R8, RZ, 0x3, R0 ;  /* 0x00000003ff087819 */ /* 0x002fe40000011600 */
[----:B------:R-:W-:Y:S02]  /*d950*/  LOP3.LUT R2, R0, 0x18, R6, 0xf8, !PT ;  /* 0x0000001800027812 */ /* 0x000fe400078ef806 */
[-C--:B------:R-:W-:Y:S02]  /*d960*/  LOP3.LUT R5, R5, R8.reuse, RZ, 0x3c, !PT ;  /* 0x0000000805057212 */ /* 0x080fe400078e3cff */
[----:B------:R-:W-:Y:S02]  /*d970*/  SHF.L.U32 R0, R7, 0xa, RZ ;  /* 0x0000000a07007819 */ /* 0x000fe400000006ff */
[----:B------:R-:W-:Y:S01]  /*d980*/  LOP3.LUT R2, R2, R8, RZ, 0x3c, !PT ;  /* 0x0000000802027212 */ /* 0x000fe200078e3cff */
[----:B------:R-:W-:Y:S01]  /*d990*/  IMAD.IADD R5, R3, 0x1, R5 ;  /* 0x0000000103057824 */ /* 0x000fe200078e0205 */
[----:B------:R-:W-:-:S02]  /*d9a0*/  LOP3.LUT R0, R0, 0x7ffff000, RZ, 0xc0, !PT ;  /* 0x7ffff00000007812 */ /* 0x000fc400078ec0ff */
[----:B------:R-:W-:Y:S02]  /*d9b0*/  SHF.R.U32.HI R17, RZ, 0x10, R67 ;  /* 0x00000010ff117819 */ /* 0x000fe40000011643 */
[----:B------:R-:W-:Y:S02]  /*d9c0*/  IADD3 R0, R2, R0, R3 ;  /* 0x0000000002007210 */ /* 0x000fe40007ffe003 */
[----:B------:R-:W-:Y:S01]  /*d9d0*/  SHF.L.U32 R35, R5, 0x1, RZ ;  /* 0x0000000105237819 */ /* 0x000fe200000006ff */
[----:B------:R-:W-:Y:S01]  /*d9e0*/  HADD2.F32 R42, -RZ, R17.H0_H0 ;  /* 0x20000011ff2a7230 */ /* 0x000fe20000004100 */
[----:B------:R-:W-:Y:S01]  /*d9f0*/  SHF.L.U32 R32, R0, 0x1, RZ ;  /* 0x0000000100207819 */ /* 0x000fe200000006ff */
[----:B------:R-:W-:Y:S01]  /*da00*/  HADD2.F32 R0, -RZ, R96.H0_H0 ;  /* 0x20000060ff007230 */ /* 0x000fe20000004100 */
[----:B------:R-:W-:Y:S01]  /*da10*/  SHF.R.U32.HI R2, RZ, 0x10, R71 ;  /* 0x00000010ff027819 */ /* 0x000fe20000011647 */
[----:B------:R-:W1:Y:S01]  /*da20*/  LDS.128 R8, [R35+0x6080] ;  /* 0x0060800023087984 */ /* 0x000e620000000c00 */
[----:B------:R-:W-:-:S02]  /*da30*/  SHF.R.U32.HI R26, RZ, 0x10, R69 ;  /* 0x00000010ff1a7819 */ /* 0x000fc40000011645 */
[----:B------:R-:W-:Y:S01]  /*da40*/  SHF.R.U32.HI R27, RZ, 0x10, R65 ;  /* 0x00000010ff1b7819 */ /* 0x000fe20000011641 */
[----:B------:R-:W2:Y:S01]  /*da50*/  LDS.128 R12, [R32+0x6080] ;  /* 0x00608000200c7984 */ /* 0x000ea20000000c00 */
[----:B------:R-:W-:Y:S02]  /*da60*/  SHF.R.U64 R30, R68, 0x10, R69 ;  /* 0x00000010441e7819 */ /* 0x000fe40000001245 */
[----:B------:R-:W-:Y:S01]  /*da70*/  SHF.R.U64 R36, R70, 0x10, R71 ;  /* 0x0000001046247819 */ /* 0x000fe20000001247 */
[----:B------:R-:W-:Y:S01]  /*da80*/  HADD2.F32 R41, -RZ, R27.H0_H0 ;  /* 0x2000001bff297230 */ /* 0x000fe20000004100 */
[----:B------:R-:W-:Y:S02]  /*da90*/  SHF.R.U64 R38, R64, 0x10, R65 ;  /* 0x0000001040267819 */ /* 0x000fe40000001241 */
[----:B------:R-:W-:-:S03]  /*daa0*/  SHF.R.U64 R39, R66, 0x10, R67 ;  /* 0x0000001042277819 */ /* 0x000fc60000001243 */
[----:B------:R-:W-:Y:S02]  /*dab0*/  HADD2.F32 R38, -RZ, R38.H0_H0 ;  /* 0x20000026ff267230 */ /* 0x000fe40000004100 */
[----:B------:R-:W-:Y:S02]  /*dac0*/  HADD2.F32 R39, -RZ, R39.H0_H0 ;  /* 0x20000027ff277230 */ /* 0x000fe40000004100 */
[----:B-1----:R-:W-:Y:S02]  /*dad0*/  HADD2.F32 R19, -RZ, R11.H0_H0 ;  /* 0x2000000bff137230 */ /* 0x002fe40000004100 */
[--C-:B------:R-:W-:Y:S02]  /*dae0*/  HADD2.F32 R23, -RZ, R8.reuse.H0_H0 ;  /* 0x20000008ff177230 */ /* 0x100fe40000004100 */
[----:B------:R-:W-:Y:S01]  /*daf0*/  HADD2.F32 R25, -RZ, R8.H1_H1 ;  /* 0x30000008ff197230 */ /* 0x000fe20000004100 */
[----:B------:R-:W-:Y:S01]  /*db00*/  FMUL.FTZ R7, R19, R0 ;  /* 0x0000000013077220 */ /* 0x000fe20000410000 */
[----:B------:R-:W-:-:S02]  /*db10*/  HADD2.F32 R21, -RZ, R9.H0_H0 ;  /* 0x20000009ff157230 */ /* 0x000fc40000004100 */
[----:B------:R-:W-:Y:S02]  /*db20*/  HADD2.F32 R20, -RZ, R9.H1_H1 ;  /* 0x30000009ff147230 */ /* 0x000fe40000004100 */
        /* <DEDUP_REMOVED lines=16> */
[----:B------:R-:W-:Y:S01]  /*dc30*/  FMUL.FTZ R28, R6, R2 ;  /* 0x00000002061c7220 */ /* 0x000fe20000410000 */
[----:B------:R-:W-:Y:S01]  /*dc40*/  HADD2.F32 R2, -RZ, R97.H0_H0 ;  /* 0x20000061ff027230 */ /* 0x000fe20000004100 */
[----:B------:R-:W-:Y:S01]  /*dc50*/  FMUL.FTZ R0, R18, R15 ;  /* 0x0000000f12007220 */ /* 0x000fe20000410000 */
[----:B------:R-:W-:Y:S01]  /*dc60*/  HADD2.F32 R15, -RZ, R26.H0_H0 ;  /* 0x2000001aff0f7230 */ /* 0x000fe20000004100 */
[----:B------:R-:W-:Y:S01]  /*dc70*/  FFMA.FTZ R33, R6, R11, R5 ;  /* 0x0000000b06217223 */ /* 0x000fe20000010005 */
[--C-:B------:R-:W-:Y:S01]  /*dc80*/  HADD2.F32 R6, -RZ, R99.reuse.H0_H0 ;  /* 0x20000063ff067230 */ /* 0x100fe20000004100 */
[----:B------:R-:W-:Y:S01]  /*dc90*/  FMUL.FTZ R5, R23, R2 ;  /* 0x0000000217057220 */ /* 0x000fe20000410000 */
[----:B------:R-:W-:Y:S01]  /*dca0*/  HADD2.F32 R24, -RZ, R10.H1_H1 ;  /* 0x3000000aff187230 */ /* 0x000fe20000004100 */
[----:B------:R-:W-:Y:S01]  /*dcb0*/  FFMA.FTZ R37, R3, R42, R0 ;  /* 0x0000002a03257223 */ /* 0x000fe20000010000 */
[----:B------:R-:W-:Y:S01]  /*dcc0*/  HADD2.F32 R10, -RZ, R14.H0_H0 ;  /* 0x2000000eff0a7230 */ /* 0x000fe20000004100 */
[----:B------:R-:W-:Y:S01]  /*dcd0*/  FMUL.FTZ R3, R20, R15 ;  /* 0x0000000f14037220 */ /* 0x000fe20000410000 */
[----:B------:R-:W-:Y:S01]  /*dce0*/  HADD2.F32 R0, -RZ, R98.H1_H1 ;  /* 0x30000062ff007230 */ /* 0x000fe20000004100 */
[C---:B------:R-:W-:Y:S01]  /*dcf0*/  FFMA.FTZ R29, R9.reuse, R6, R5 ;  /* 0x00000006091d7223 */ /* 0x040fe20000010005 */
[----:B------:R-:W-:Y:S01]  /*dd00*/  HADD2.F32 R5, -RZ, R30.H0_H0 ;  /* 0x2000001eff057230 */ /* 0x000fe20000004100 */
[C---:B------:R-:W-:Y:S01]  /*dd10*/  FFMA.FTZ R31, R8.reuse, R41, R3 ;  /* 0x00000029081f7223 */ /* 0x040fe20000010003 */
[----:B------:R-:W-:Y:S01]  /*dd20*/  HADD2.F32 R3, -RZ, R99.H1_H1 ;  /* 0x30000063ff037230 */ /* 0x000fe20000004100 */
[----:B------:R-:W-:Y:S01]  /*dd30*/  FMUL.FTZ R27, R8, R15 ;  /* 0x0000000f081b7220 */ /* 0x000fe20000410000 */
[----:B------:R-:W-:Y:S01]  /*dd40*/  HADD2.F32 R14, -RZ, R14.H1_H1 ;  /* 0x3000000eff0e7230 */ /* 0x000fe20000004100 */
[----:B------:R-:W-:Y:S01]  /*dd50*/  FMUL.FTZ R17, R9, R2 ;  /* 0x0000000209117220 */ /* 0x000fe20000410000 */
[----:B------:R-:W-:Y:S01]  /*dd60*/  HADD2.F32 R9, -RZ, R36.H0_H0 ;  /* 0x20000024ff097230 */ /* 0x000fe20000004100 */
[----:B------:R-:W-:-:S02]  /*dd70*/  FMUL.FTZ R2, R22, R0 ;  /* 0x0000000016027220 */ /* 0x000fc40000410000 */
[C---:B------:R-:W-:Y:S02]  /*dd80*/  FMUL.FTZ R8, R10.reuse, R0 ;  /* 0x000000000a087220 */ /* 0x040fe40000410000 */
[----:B------:R-:W-:Y:S02]  /*dd90*/  FMUL.FTZ R0, R25, R5 ;  /* 0x0000000519007220 */ /* 0x000fe40000410000 */
[----:B------:R-:W-:Y:S02]  /*dda0*/  FFMA.FTZ R30, R10, R3, R2 ;  /* 0x000000030a1e7223 */ /* 0x000fe40000010002 */
[----:B------:R-:W-:Y:S02]  /*ddb0*/  FMUL.FTZ R2, R24, R9 ;  /* 0x0000000918027220 */ /* 0x000fe40000410000 */
[C---:B------:R-:W-:Y:S02]  /*ddc0*/  FFMA.FTZ R15, R13.reuse, R38, R0 ;  /* 0x000000260d0f7223 */ /* 0x040fe40000010000 */
[----:B------:R-:W-:-:S02]  /*ddd0*/  FMUL.FTZ R5, R13, R5 ;  /* 0x000000050d057220 */ /* 0x000fc40000410000 */
[C---:B------:R-:W-:Y:S01]  /*dde0*/  FMUL.FTZ R0, R14.reuse, R9 ;  /* 0x000000090e007220 */ /* 0x040fe20000410000 */
[----:B------:R-:W-:Y:S01]  /*ddf0*/  F2FP.PACK_AB R9, R31, R33 ;  /* 0x000000211f09723e */ /* 0x000fe200000000ff */
[----:B------:R-:W-:Y:S02]  /*de00*/  FFMA.FTZ R10, R19, R12, -R34 ;  /* 0x0000000c130a7223 */ /* 0x000fe40000010822 */
[----:B------:R-:W-:Y:S02]  /*de10*/  FFMA.FTZ R26, R14, R39, R2 ;  /* 0x000000270e1a7223 */ /* 0x000fe40000010002 */
[----:B------:R-:W-:Y:S01]  /*de20*/  FFMA.FTZ R12, R21, R11, -R28 ;  /* 0x0000000b150c7223 */ /* 0x000fe2000001081c */
[----:B------:R-:W-:Y:S01]  /*de30*/  F2FP.PACK_AB R11, R37, R40 ;  /* 0x00000028250b723e */ /* 0x000fe200000000ff */
[----:B------:R-:W-:Y:S02]  /*de40*/  FFMA.FTZ R13, R20, R41, -R27 ;  /* 0x00000029140d7223 */ /* 0x000fe4000001081b */
[----:B------:R-:W-:-:S02]  /*de50*/  FFMA.FTZ R7, R18, R42, -R7 ;  /* 0x0000002a12077223 */ /* 0x000fc40000010807 */
        /* <DEDUP_REMOVED lines=8> */
[----:B------:R-:W-:Y:S02]  /*dee0*/  F2FP.PACK_AB R12, R2, R6 ;  /* 0x00000006020c723e */ /* 0x000fe400000000ff */
[----:B------:R-:W-:-:S05]  /*def0*/  F2FP.PACK_AB R14, R0, R3 ;  /* 0x00000003000e723e */ /* 0x000fca00000000ff */
[----:B------:R1:W-:Y:S04]  /*df00*/  STS.128 [R35+0x6080], R12 ;  /* 0x0060800c23007388 */ /* 0x0003e80000000c00 */
[----:B------:R1:W-:Y:S02]  /*df10*/  STS.128 [R32+0x6080], R8 ;  /* 0x0060800820007388 */ /* 0x0003e40000000c00 */
.L_x_487:
[----:B------:R-:W-:Y:S05]  /*df20*/  BSYNC B0 ;  /* 0x0000000000007941 */ /* 0x000fea0003800000 */
.L_x_486:
[----:B------:R-:W-:Y:S01]  /*df30*/  IADD3 R0, R61, 0x10, RZ ;  /* 0x000000103d007810 */ /* 0x000fe20007ffe0ff */
[----:B------:R-:W-:Y:S03]  /*df40*/  BSSY B0, `(.L_x_488) ;  /* 0x0000077000007945 */ /* 0x000fe60003800000 */
[----:B------:R-:W-:-:S13]  /*df50*/  ISETP.GE.AND P0, PT, R0, c[0x0][0x27c], PT ;  /* 0x00009f0000007a0c */ /* 0x000fda0003f06270 */
[----:B------:R-:W-:Y:S05]  /*df60*/  @P0 BRA `(.L_x_489) ;  /* 0x0000074000000947 */ /* 0x000fea0003800000 */
[----:B------:R-:W-:Y:S01]  /*df70*/  SHF.R.S32.HI R2, RZ, 0x1f, R0 ;  /* 0x0000001fff027819 */ /* 0x000fe20000011400 */
[----:B-1----:R-:W-:Y:S01]  /*df80*/  IMAD.MOV.U32 R9, RZ, RZ, c[0x0][0x27c] ;  /* 0x00009f00ff097624 */ /* 0x002fe200078e00ff */
[----:B------:R-:W-:Y:S02]  /*df90*/  SHF.R.S32.HI R3, RZ, 0x1f, R16 ;  /* 0x0000001fff037819 */ /* 0x000fe40000011410 */
[CC--:B------:R-:W-:Y:S02]  /*dfa0*/  LEA.HI R7, R2.reuse, R0.reuse, RZ, 0x3 ;  /* 0x0000000002077211 */ /* 0x0c0fe400078f18ff */
[----:B------:R-:W-:Y:S02]  /*dfb0*/  LEA.HI R8, R2, R0, RZ, 0x5 ;  /* 0x0000000002087211 */ /* 0x000fe400078f28ff */
[-C--:B------:R-:W-:Y:S02]  /*dfc0*/  LEA.HI R6, R16, R16.reuse, RZ, 0x1 ;  /* 0x0000001010067211 */ /* 0x080fe400078f08ff */
[----:B------:R-:W-:-:S02]  /*dfd0*/  LEA.HI R0, R3, R16, RZ, 0x3 ;  /* 0x0000001003007211 */ /* 0x000fc400078f18ff */
[----:B------:R-:W-:Y:S01]  /*dfe0*/  SHF.R.S32.HI R2, RZ, 0x3, R7 ;  /* 0x00000003ff027819 */ /* 0x000fe20000011407 */
[C---:B------:R-:W-:Y:S01]  /*dff0*/  IMAD.SHL.U32 R5, R6.reuse, 0x20, RZ ;  /* 0x0000002006057824 */ /* 0x040fe200078e00ff */
[----:B------:R-:W-:Y:S01]  /*e000*/  LOP3.LUT R6, R6, 0x7fffffe, RZ, 0xc0, !PT ;  /* 0x07fffffe06067812 */ /* 0x000fe200078ec0ff */
[----:B------:R-:W-:Y:S01]  /*e010*/  IMAD.SHL.U32 R3, R0, 0x20, RZ ;  /* 0x0000002000037824 */ /* 0x000fe200078e00ff */
[----:B------:R-:W-:Y:S02]  /*e020*/  LEA.HI R2, R9, R2, RZ, 0x1d ;  /* 0x0000000209027211 */ /* 0x000fe400078fe8ff */
[----:B------:R-:W-:Y:S01]  /*e030*/  LOP3.LUT R0, R5, 0xc0, RZ, 0xc0, !PT ;  /* 0x000000c005007812 */ /* 0x000fe200078ec0ff */
[----:B------:R-:W-:Y:S01]  /*e040*/  IMAD.SHL.U32 R5, R8, 0x80, RZ ;  /* 0x0000008008057824 */ /* 0x000fe200078e00ff */
[----:B------:R-:W-:Y:S02]  /*e050*/  IADD3 R6, R16, -R6, RZ ;  /* 0x8000000610067210 */ /* 0x000fe40007ffe0ff */
[----:B------:R-:W-:-:S02]  /*e060*/  LOP3.LUT R3, R3, 0xffffff00, RZ, 0xc0, !PT ;  /* 0xffffff0003037812 */ /* 0x000fc400078ec0ff */
[----:B------:R-:W-:Y:S02]  /*e070*/  LOP3.LUT R7, R0, 0x18, R7, 0xf8, !PT ;  /* 0x0000001800077812 */ /* 0x000fe400078ef807 */
[----:B------:R-:W-:Y:S01]  /*e080*/  SHF.R.U32.HI R8, RZ, 0x3, R0 ;  /* 0x00000003ff087819 */ /* 0x000fe20000011600 */
[----:B------:R-:W-:Y:S01]  /*e090*/  IMAD R12, R6, 0x20, R3 ;  /* 0x00000020060c7824 */ /* 0x000fe200078e0203 */
[----:B------:R-:W-:Y:S02]  /*e0a0*/  SHF.R.S32.HI R3, RZ, 0x1f, R2 ;  /* 0x0000001fff037819 */ /* 0x000fe40000011402 */
[----:B------:R-:W-:Y:S02]  /*e0b0*/  LOP3.LUT R6, R7, R8, RZ, 0x3c, !PT ;  /* 0x0000000807067212 */ /* 0x000fe400078e3cff */
[----:B------:R-:W-:Y:S02]  /*e0c0*/  SHF.L.U32 R7, R2, 0x3, RZ ;  /* 0x0000000302077819 */ /* 0x000fe400000006ff */
[----:B------:R-:W-:-:S02]  /*e0d0*/  LEA.HI R2, R3, R2, RZ, 0x2 ;  /* 0x0000000203027211 */ /* 0x000fc400078f10ff */
[----:B------:R-:W-:Y:S02]  /*e0e0*/  LOP3.LUT R3, R0, 0x18, R7, 0xf8, !PT ;  /* 0x0000001800037812 */ /* 0x000fe400078ef807 */
[----:B------:R-:W-:Y:S01]  /*e0f0*/  LOP3.LUT R5, R5, 0x7ffff000, RZ, 0xc0, !PT ;  /* 0x7ffff00005057812 */ /* 0x000fe200078ec0ff */
[----:B------:R-:W-:Y:S01]  /*e100*/  IMAD.SHL.U32 R0, R2, 0x400, RZ ;  /* 0x0000040002007824 */ /* 0x000fe200078e00ff */
[----:B------:R-:W-:Y:S02]  /*e110*/  LOP3.LUT R3, R3, R8, RZ, 0x3c, !PT ;  /* 0x0000000803037212 */ /* 0x000fe400078e3cff */
[----:B------:R-:W-:Y:S02]  /*e120*/  IADD3 R5, R6, R12, R5 ;  /* 0x0000000c06057210 */ /* 0x000fe40007ffe005 */
[----:B------:R-:W-:Y:S02]  /*e130*/  LOP3.LUT R0, R0, 0x7ffff000, RZ, 0xc0, !PT ;  /* 0x7ffff00000007812 */ /* 0x000fe400078ec0ff */
[----:B------:R-:W-:Y:S01]  /*e140*/  SHF.R.U32.HI R2, RZ, 0x10, R79 ;  /* 0x00000010ff027819 */ /* 0x000fe2000001164f */
[----:B------:R-:W-:Y:S01]  /*e150*/  IMAD.SHL.U32 R36, R5, 0x2, RZ ;  /* 0x0000000205247824 */ /* 0x000fe200078e00ff */
[----:B------:R-:W-:-:S02]  /*e160*/  IADD3 R0, R3, R0, R12 ;  /* 0x0000000003007210 */ /* 0x000fc40007ffe00c */
[----:B------:R-:W-:Y:S02]  /*e170*/  SHF.R.U32.HI R17, RZ, 0x10, R75 ;  /* 0x00000010ff117819 */ /* 0x000fe4000001164b */
[----:B------:R-:W-:Y:S01]  /*e180*/  SHF.L.U32 R32, R0, 0x1, RZ ;  /* 0x0000000100207819 */ /* 0x000fe200000006ff */
[----:B------:R-:W1:Y:S01]  /*e190*/  LDS.128 R8, [R36+0x6080] ;  /* 0x0060800024087984 */ /* 0x000e620000000c00 */
[----:B------:R-:W-:Y:S01]  /*e1a0*/  HADD2.F32 R0, -RZ, R100.H0_H0 ;  /* 0x20000064ff007230 */ /* 0x000fe20000004100 */
[----:B------:R-:W-:Y:S01]  /*e1b0*/  SHF.R.U32.HI R26, RZ, 0x10, R77 ;  /* 0x00000010ff1a7819 */ /* 0x000fe2000001164d */
[----:B------:R-:W-:Y:S01]  /*e1c0*/  HADD2.F32 R42, -RZ, R17.H0_H0 ;  /* 0x20000011ff2a7230 */ /* 0x000fe20000004100 */
[----:B------:R-:W2:Y:S01]  /*e1d0*/  LDS.128 R12, [R32+0x6080] ;  /* 0x00608000200c7984 */ /* 0x000ea20000000c00 */
[----:B------:R-:W-:Y:S02]  /*e1e0*/  SHF.R.U32.HI R27, RZ, 0x10, R73 ;  /* 0x00000010ff1b7819 */ /* 0x000fe40000011649 */
[----:B------:R-:W-:-:S02]  /*e1f0*/  SHF.R.U64 R30, R76, 0x10, R77 ;  /* 0x000000104c1e7819 */ /* 0x000fc4000000124d */
[----:B------:R-:W-:Y:S01]  /*e200*/  SHF.R.U64 R35, R78, 0x10, R79 ;  /* 0x000000104e237819 */ /* 0x000fe2000000124f */
[----:B------:R-:W-:Y:S01]  /*e210*/  HADD2.F32 R41, -RZ, R27.H0_H0 ;  /* 0x2000001bff297230 */ /* 0x000fe20000004100 */
[----:B------:R-:W-:Y:S02]  /*e220*/  SHF.R.U64 R38, R72, 0x10, R73 ;  /* 0x0000001048267819 */ /* 0x000fe40000001249 */
[----:B------:R-:W-:-:S03]  /*e230*/  SHF.R.U64 R39, R74, 0x10, R75 ;  /* 0x000000104a277819 */ /* 0x000fc6000000124b */
        /* <DEDUP_REMOVED lines=14> */
[----:B------:R-:W-:Y:S02]  /*e320*/  HADD2.F32 R12, -RZ, R101.H0_H0 ;  /* 0x20000065ff0c7230 */ /* 0x000fe40000004100 */
        /* <DEDUP_REMOVED lines=9> */
[----:B------:R-:W-:Y:S01]  /*e3c0*/  HADD2.F32 R2, -RZ, R101.H1_H1 ;  /* 0x30000065ff027230 */ /* 0x000fe20000004100 */
        /* <DEDUP_REMOVED lines=18> */
[-C--:B------:R-:W-:Y:S01]  /*e4f0*/  FMUL.FTZ R2, R22, R0.reuse ;  /* 0x0000000016027220 */ /* 0x080fe20000410000 */
[----:B------:R-:W-:Y:S01]  /*e500*/  HADD2.F32 R35, -RZ, R39.H0_H0 ;  /* 0x20000027ff237230 */ /* 0x000fe20000004100 */
        /* <DEDUP_REMOVED lines=26> */
.L_x_489:
[----:B------:R-:W-:Y:S05]  /*e6b0*/  BSYNC B0 ;  /* 0x0000000000007941 */ /* 0x000fea0003800000 */
.L_x_488:
[----:B------:R-:W-:-:S04]  /*e6c0*/  IADD3 R0, R61, 0x20, RZ ;  /* 0x000000203d007810 */ /* 0x000fc80007ffe0ff */
[----:B------:R-:W-:-:S13]  /*e6d0*/  ISETP.GE.AND P0, PT, R0, c[0x0][0x27c], PT ;  /* 0x00009f0000007a0c */ /* 0x000fda0003f06270 */
[----:B------:R-:W-:Y:S05]  /*e6e0*/  @P0 BRA `(.L_x_465) ;  /* 0x0000074000000947 */ /* 0x000fea0003800000 */
[----:B------:R-:W-:Y:S01]  /*e6f0*/  SHF.R.S32.HI R2, RZ, 0x1f, R0 ;  /* 0x0000001fff027819 */ /* 0x000fe20000011400 */
[----:B-1----:R-:W-:Y:S01]  /*e700*/  IMAD.MOV.U32 R10, RZ, RZ, c[0x0][0x27c] ;  /* 0x00009f00ff0a7624 */ /* 0x002fe200078e00ff */
[----:B------:R-:W-:Y:S02]  /*e710*/  SHF.R.S32.HI R3, RZ, 0x1f, R16 ;  /* 0x0000001fff037819 */ /* 0x000fe40000011410 */
[----:B------:R-:W-:Y:S02]  /*e720*/  LEA.HI R5, R16, R16, RZ, 0x1 ;  /* 0x0000001010057211 */ /* 0x000fe400078f08ff */
[CC--:B------:R-:W-:Y:S02]  /*e730*/  LEA.HI R7, R2.reuse, R0.reuse, RZ, 0x3 ;  /* 0x0000000002077211 */ /* 0x0c0fe400078f18ff */
[----:B------:R-:W-:Y:S02]  /*e740*/  LEA.HI R9, R2, R0, RZ, 0x5 ;  /* 0x0000000002097211 */ /* 0x000fe400078f28ff */
[----:B------:R-:W-:Y:S01]  /*e750*/  LEA.HI R0, R3, R16, RZ, 0x3 ;  /* 0x0000001003007211 */ /* 0x000fe200078f18ff */
[C---:B------:R-:W-:Y:S01]  /*e760*/  IMAD.SHL.U32 R3, R5.reuse, 0x20, RZ ;  /* 0x0000002005037824 */ /* 0x040fe200078e00ff */
[----:B------:R-:W-:-:S02]  /*e770*/  LOP3.LUT R2, R5, 0x7fffffe, RZ, 0xc0, !PT ;  /* 0x07fffffe05027812 */ /* 0x000fc400078ec0ff */
[--C-:B------:R-:W-:Y:S01]  /*e780*/  SHF.R.S32.HI R6, RZ, 0x3, R7.reuse ;  /* 0x00000003ff067819 */ /* 0x100fe20000011407 */
[----:B------:R-:W-:Y:S01]  /*e790*/  IMAD.SHL.U32 R5, R0, 0x20, RZ ;  /* 0x0000002000057824 */ /* 0x000fe200078e00ff */
[----:B------:R-:W-:Y:S02]  /*e7a0*/  LOP3.LUT R0, R3, 0xc0, RZ, 0xc0, !PT ;  /* 0x000000c003007812 */ /* 0x000fe400078ec0ff */
[----:B------:R-:W-:Y:S02]  /*e7b0*/  IADD3 R8, R16, -R2, RZ ;  /* 0x8000000210087210 */ /* 0x000fe40007ffe0ff */
[----:B------:R-:W-:Y:S01]  /*e7c0*/  LOP3.LUT R3, R5, 0xffffff00, RZ, 0xc0, !PT ;  /* 0xffffff0005037812 */ /* 0x000fe200078ec0ff */
[----:B------:R-:W-:Y:S01]  /*e7d0*/  IMAD.SHL.U32 R5, R9, 0x80, RZ ;  /* 0x0000008009057824 */ /* 0x000fe200078e00ff */
[----:B------:R-:W-:Y:S02]  /*e7e0*/  LEA.HI R2, R10, R6, RZ, 0x1d ;  /* 0x000000060a027211 */ /* 0x000fe400078fe8ff */
[----:B------:R-:W-:Y:S01]  /*e7f0*/  LOP3.LUT R6, R0, 0x18, R7, 0xf8, !PT ;  /* 0x0000001800067812 */ /* 0x000fe200078ef807 */
[----:B------:R-:W-:Y:S01]  /*e800*/  IMAD R12, R8, 0x20, R3 ;  /* 0x00000020080c7824 */ /* 0x000fe200078e0203 */
[----:B------:R-:W-:-:S02]  /*e810*/  SHF.R.U32.HI R9, RZ, 0x3, R0 ;  /* 0x00000003ff097819 */ /* 0x000fc40000011600 */
[----:B------:R-:W-:Y:S02]  /*e820*/  SHF.R.S32.HI R3, RZ, 0x1f, R2 ;  /* 0x0000001fff037819 */ /* 0x000fe40000011402 */
[----:B------:R-:W-:Y:S02]  /*e830*/  LOP3.LUT R7, R5, 0x7ffff000, RZ, 0xc0, !PT ;  /* 0x7ffff00005077812 */ /* 0x000fe400078ec0ff */
[----:B------:R-:W-:Y:S02]  /*e840*/  LOP3.LUT R5, R6, R9, RZ, 0x3c, !PT ;  /* 0x0000000906057212 */ /* 0x000fe400078e3cff */
[----:B------:R-:W-:Y:S02]  /*e850*/  SHF.L.U32 R6, R2, 0x3, RZ ;  /* 0x0000000302067819 */ /* 0x000fe400000006ff */
[----:B------:R-:W-:Y:S02]  /*e860*/  LEA.HI R2, R3, R2, RZ, 0x2 ;  /* 0x0000000203027211 */ /* 0x000fe400078f10ff */
[----:B------:R-:W-:-:S02]  /*e870*/  LOP3.LUT R3, R0, 0x18, R6, 0xf8, !PT ;  /* 0x0000001800037812 */ /* 0x000fc400078ef806 */
[----:B------:R-:W-:Y:S01]  /*e880*/  IADD3 R5, R5, R12, R7 ;  /* 0x0000000c05057210 */ /* 0x000fe20007ffe007 */
[----:B------:R-:W-:Y:S01]  /*e890*/  IMAD.SHL.U32 R0, R2, 0x400, RZ ;  /* 0x0000040002007824 */ /* 0x000fe200078e00ff */
[----:B------:R-:W-:Y:S02]  /*e8a0*/  LOP3.LUT R3, R3, R9, RZ, 0x3c, !PT ;  /* 0x0000000903037212 */ /* 0x000fe400078e3cff */
[----:B------:R-:W-:Y:S01]  /*e8b0*/  SHF.R.U32.HI R2, RZ, 0x10, R83 ;  /* 0x00000010ff027819 */ /* 0x000fe20000011653 */
[----:B------:R-:W-:Y:S01]  /*e8c0*/  IMAD.SHL.U32 R35, R5, 0x2, RZ ;  /* 0x0000000205237824 */ /* 0x000fe200078e00ff */
[----:B------:R-:W-:Y:S02]  /*e8d0*/  LOP3.LUT R0, R0, 0x7ffff000, RZ, 0xc0, !PT ;  /* 0x7ffff00000007812 */ /* 0x000fe400078ec0ff */
[----:B------:R-:W-:Y:S02]  /*e8e0*/  SHF.R.U32.HI R16, RZ, 0x10, R87 ;  /* 0x00000010ff107819 */ /* 0x000fe40000011657 */
[----:B------:R-:W-:Y:S01]  /*e8f0*/  IADD3 R0, R3, R0, R12 ;  /* 0x0000000003007210 */ /* 0x000fe20007ffe00c */
[----:B------:R-:W1:Y:S01]  /*e900*/  LDS.128 R8, [R35+0x6080] ;  /* 0x0060800023087984 */ /* 0x000e620000000c00 */
[----:B------:R-:W-:Y:S01]  /*e910*/  SHF.R.U32.HI R17, RZ, 0x10, R81 ;  /* 0x00000010ff117819 */ /* 0x000fe20000011651 */
[----:B------:R-:W-:Y:S01]  /*e920*/  HADD2.F32 R41, -RZ, R16.H0_H0 ;  /* 0x20000010ff297230 */ /* 0x000fe20000004100 */
[----:B------:R-:W-:Y:S01]  /*e930*/  SHF.L.U32 R31, R0, 0x1, RZ ;  /* 0x00000001001f7819 */ /* 0x000fe200000006ff */
[----:B------:R-:W-:Y:S01]  /*e940*/  HADD2.F32 R0, -RZ, R105.H0_H0 ;  /* 0x20000069ff007230 */ /* 0x000fe20000004100 */
[----:B------:R-:W-:Y:S01]  /*e950*/  SHF.R.U32.HI R18, RZ, 0x10, R85 ;  /* 0x00000010ff127819 */ /* 0x000fe20000011655 */
[----:B------:R-:W-:Y:S01]  /*e960*/  HADD2.F32 R17, -RZ, R17.H0_H0 ;  /* 0x20000011ff117230 */ /* 0x000fe20000004100 */
[----:B------:R-:W-:Y:S01]  /*e970*/  SHF.R.U64 R29, R80, 0x10, R81 ;  /* 0x00000010501d7819 */ /* 0x000fe20000001251 */
[----:B------:R-:W2:Y:S01]  /*e980*/  LDS.128 R12, [R31+0x6080] ;  /* 0x006080001f0c7984 */ /* 0x000ea20000000c00 */
[----:B------:R-:W-:Y:S01]  /*e990*/  SHF.R.U64 R34, R82, 0x10, R83 ;  /* 0x0000001052227819 */ /* 0x000fe20000001253 */
[----:B------:R-:W-:Y:S01]  /*e9a0*/  HADD2.F32 R40, -RZ, R18.H0_H0 ;  /* 0x20000012ff287230 */ /* 0x000fe20000004100 */
[----:B------:R-:W-:-:S02]  /*e9b0*/  SHF.R.U64 R37, R84, 0x10, R85 ;  /* 0x0000001054257819 */ /* 0x000fc40000001255 */
[----:B------:R-:W-:Y:S01]  /*e9c0*/  SHF.R.U64 R38, R86, 0x10, R87 ;  /* 0x0000001056267819 */ /* 0x000fe20000001257 */
[----:B------:R-:W-:Y:S02]  /*e9d0*/  HADD2.F32 R34, -RZ, R34.H0_H0 ;  /* 0x20000022ff227230 */ /* 0x000fe40000004100 */
[----:B------:R-:W-:Y:S02]  /*e9e0*/  HADD2.F32 R37, -RZ, R37.H0_H0 ;  /* 0x20000025ff257230 */ /* 0x000fe40000004100 */
[----:B------:R-:W-:Y:S02]  /*e9f0*/  HADD2.F32 R38, -RZ, R38.H0_H0 ;  /* 0x20000026ff267230 */ /* 0x000fe40000004100 */
[--C-:B-1----:R-:W-:Y:S02]  /*ea00*/  HADD2.F32 R20, -RZ, R11.reuse.H0_H0 ;  /* 0x2000000bff147230 */ /* 0x102fe40000004100 */
[--C-:B------:R-:W-:Y:S02]  /*ea10*/  HADD2.F32 R23, -RZ, R10.reuse.H0_H0 ;  /* 0x2000000aff177230 */ /* 0x100fe40000004100 */
[----:B------:R-:W-:Y:S01]  /*ea20*/  HADD2.F32 R25, -RZ, R10.H1_H1 ;  /* 0x3000000aff197230 */ /* 0x000fe20000004100 */
[----:B------:R-:W-:Y:S01]  /*ea30*/  FMUL.FTZ R7, R20, R0 ;  /* 0x0000000014077220 */ /* 0x000fe20000410000 */
[----:B------:R-:W-:-:S02]  /*ea40*/  HADD2.F32 R19, -RZ, R11.H1_H1 ;  /* 0x3000000bff137230 */ /* 0x000fc40000004100 */
[----:B--2---:R-:W-:Y:S02]  /*ea50*/  HADD2.F32 R5, -RZ, R15.H0_H0 ;  /* 0x2000000fff057230 */ /* 0x004fe40000004100 */
[----:B------:R-:W-:Y:S02]  /*ea60*/  HADD2.F32 R10, -RZ, R106.H0_H0 ;  /* 0x2000006aff0a7230 */ /* 0x000fe40000004100 */
[----:B------:R-:W-:Y:S01]  /*ea70*/  HADD2.F32 R11, -RZ, R2.H0_H0 ;  /* 0x20000002ff0b7230 */ /* 0x000fe20000004100 */
[C---:B------:R-:W-:Y:S01]  /*ea80*/  FMUL.FTZ R33, R5.reuse, R0 ;  /* 0x0000000005217220 */ /* 0x040fe20000410000 */
[----:B------:R-:W-:Y:S01]  /*ea90*/  HADD2.F32 R22, -RZ, R9.H0_H0 ;  /* 0x20000009ff167230 */ /* 0x000fe20000004100 */
[----:B------:R-:W-:Y:S01]  /*eaa0*/  FFMA.FTZ R39, R5, R10, R7 ;  /* 0x0000000a05277223 */ /* 0x000fe20000010007 */
[----:B------:R-:W-:Y:S01]  /*eab0*/  HADD2.F32 R6, -RZ, R13.H0_H0 ;  /* 0x2000000dff067230 */ /* 0x000fe20000004100 */
[----:B------:R-:W-:Y:S01]  /*eac0*/  FMUL.FTZ R0, R19, R11 ;  /* 0x0000000b13007220 */ /* 0x000fe20000410000 */
[----:B------:R-:W-:-:S02]  /*ead0*/  HADD2.F32 R2, -RZ, R105.H1_H1 ;  /* 0x30000069ff027230 */ /* 0x000fc40000004100 */
[----:B------:R-:W-:Y:S02]  /*eae0*/  HADD2.F32 R7, -RZ, R107.H0_H0 ;  /* 0x2000006bff077230 */ /* 0x000fe40000004100 */
[----:B------:R-:W-:Y:S01]  /*eaf0*/  HADD2.F32 R24, -RZ, R8.H0_H0 ;  /* 0x20000008ff187230 */ /* 0x000fe20000004100 */
[-C--:B------:R-:W-:Y:S01]  /*eb00*/  FMUL.FTZ R5, R22, R2.reuse ;  /* 0x0000000216057220 */ /* 0x080fe20000410000 */
[----:B------:R-:W-:Y:S01]  /*eb10*/  HADD2.F32 R3, -RZ, R15.H1_H1 ;  /* 0x3000000fff037230 */ /* 0x000fe20000004100 */
[C---:B------:R-:W-:Y:S01]  /*eb20*/  FMUL.FTZ R27, R6.reuse, R2 ;  /* 0x00000002061b7220 */ /* 0x040fe20000410000 */
[----:B------:R-:W-:Y:S01]  /*eb30*/  HADD2.F32 R2, -RZ, R106.H1_H1 ;  /* 0x3000006aff027230 */ /* 0x000fe20000004100 */
[----:B------:R-:W-:Y:S01]  /*eb40*/  FFMA.FTZ R32, R6, R7, R5 ;  /* 0x0000000706207223 */ /* 0x000fe20000010005 */
[----:B------:R-:W-:Y:S01]  /*eb50*/  HADD2.F32 R21, -RZ, R9.H1_H1 ;  /* 0x30000009ff157230 */ /* 0x000fe20000004100 */
[C---:B------:R-:W-:Y:S01]  /*eb60*/  FMUL.FTZ R15, R3.reuse, R11 ;  /* 0x0000000b030f7220 */ /* 0x040fe20000410000 */
[----:B------:R-:W-:Y:S01]  /*eb70*/  HADD2.F32 R26, -RZ, R8.H1_H1 ;  /* 0x30000008ff1a7230 */ /* 0x000fe20000004100 */
[-C--:B------:R-:W-:Y:S01]  /*eb80*/  FMUL.FTZ R5, R24, R2.reuse ;  /* 0x0000000218057220 */ /* 0x080fe20000410000 */
[----:B------:R-:W-:Y:S01]  /*eb90*/  HADD2.F32 R8, -RZ, R12.H0_H0 ;  /* 0x2000000cff087230 */ /* 0x000fe20000004100 */
[----:B------:R-:W-:Y:S01]  /*eba0*/  FFMA.FTZ R36, R3, R41, R0 ;  /* 0x0000002903247223 */ /* 0x000fe20000010000 */
[----:B------:R-:W-:Y:S01]  /*ebb0*/  HADD2.F32 R6, -RZ, R108.H0_H0 ;  /* 0x2000006cff067230 */ /* 0x000fe20000004100 */
[-C--:B------:R-:W-:Y:S01]  /*ebc0*/  FMUL.FTZ R3, R21, R17.reuse ;  /* 0x0000001115037220 */ /* 0x080fe20000410000 */
[----:B------:R-:W-:Y:S01]  /*ebd0*/  HADD2.F32 R13, -RZ, R13.H1_H1 ;  /* 0x3000000dff0d7230 */ /* 0x000fe20000004100 */
[C---:B------:R-:W-:Y:S01]  /*ebe0*/  FMUL.FTZ R11, R8.reuse, R2 ;  /* 0x00000002080b7220 */ /* 0x040fe20000410000 */
[----:B------:R-:W-:Y:S01]  /*ebf0*/  HADD2.F32 R9, -RZ, R14.H0_H0 ;  /* 0x2000000eff097230 */ /* 0x000fe20000004100 */
[----:B------:R-:W-:Y:S01]  /*ec00*/  FFMA.FTZ R28, R8, R6, R5 ;  /* 0x00000006081c7223 */ /* 0x000fe20000010005 */
[----:B------:R-:W-:Y:S01]  /*ec10*/  HADD2.F32 R0, -RZ, R107.H1_H1 ;  /* 0x3000006bff007230 */ /* 0x000fe20000004100 */
[C---:B------:R-:W-:Y:S01]  /*ec20*/  FFMA.FTZ R30, R13.reuse, R40, R3 ;  /* 0x000000280d1e7223 */ /* 0x040fe20000010003 */
[----:B------:R-:W-:Y:S01]  /*ec30*/  HADD2.F32 R5, -RZ, R29.H0_H0 ;  /* 0x2000001dff057230 */ /* 0x000fe20000004100 */
[----:B------:R-:W-:Y:S01]  /*ec40*/  FMUL.FTZ R18, R13, R17 ;  /* 0x000000110d127220 */ /* 0x000fe20000410000 */
[----:B------:R-:W-:Y:S01]  /*ec50*/  HADD2.F32 R3, -RZ, R108.H1_H1 ;  /* 0x3000006cff037230 */ /* 0x000fe20000004100 */
[-C--:B------:R-:W-:Y:S01]  /*ec60*/  FMUL.FTZ R2, R23, R0.reuse ;  /* 0x0000000017027220 */ /* 0x080fe20000410000 */
[----:B------:R-:W-:Y:S01]  /*ec70*/  HADD2.F32 R12, -RZ, R12.H1_H1 ;  /* 0x3000000cff0c7230 */ /* 0x000fe20000004100 */
[----:B------:R-:W-:Y:S01]  /*ec80*/  FMUL.FTZ R8, R9, R0 ;  /* 0x0000000009087220 */ /* 0x000fe20000410000 */
[----:B------:R-:W-:Y:S01]  /*ec90*/  HADD2.F32 R14, -RZ, R14.H1_H1 ;  /* 0x3000000eff0e7230 */ /* 0x000fe20000004100 */
[----:B------:R-:W-:-:S02]  /*eca0*/  FMUL.FTZ R0, R26, R5 ;  /* 0x000000051a007220 */ /* 0x000fc40000410000 */
[----:B------:R-:W-:Y:S01]  /*ecb0*/  FFMA.FTZ R29, R9, R3, R2 ;  /* 0x00000003091d7223 */ /* 0x000fe20000010002 */
[----:B------:R-:W-:Y:S01]  /*ecc0*/  F2FP.PACK_AB R9, R30, R32 ;  /* 0x000000201e09723e */ /* 0x000fe200000000ff */
[-C--:B------:R-:W-:Y:S02]  /*ecd0*/  FMUL.FTZ R2, R25, R34.reuse ;  /* 0x0000002219027220 */ /* 0x080fe40000410000 */
[C---:B------:R-:W-:Y:S02]  /*ece0*/  FFMA.FTZ R16, R12.reuse, R37, R0 ;  /* 0x000000250c107223 */ /* 0x040fe40000010000 */
[----:B------:R-:W-:Y:S02]  /*ecf0*/  FMUL.FTZ R5, R12, R5 ;  /* 0x000000050c057220 */ /* 0x000fe40000410000 */
[C---:B------:R-:W-:Y:S02]  /*ed00*/  FMUL.FTZ R0, R14.reuse, R34 ;  /* 0x000000220e007220 */ /* 0x040fe40000410000 */
[----:B------:R-:W-:-:S02]  /*ed10*/  FFMA.FTZ R17, R14, R38, R2 ;  /* 0x000000260e117223 */ /* 0x000fc40000010002 */
[----:B------:R-:W-:Y:S02]  /*ed20*/  FFMA.FTZ R2, R20, R10, -R33 ;  /* 0x0000000a14027223 */ /* 0x000fe40000010821 */
        /* <DEDUP_REMOVED lines=10> */
[----:B------:R-:W-:Y:S01]  /*edd0*/  F2FP.PACK_AB R8, R16, R28 ;  /* 0x0000001c1008723e */ /* 0x000fe200000000ff */
[----:B------:R-:W-:-:S03]  /*ede0*/  FFMA.FTZ R0, R25, R38, -R0 ;  /* 0x0000002619007223 */ /* 0x000fc60000010800 */
[----:B------:R-:W-:Y:S02]  /*edf0*/  F2FP.PACK_AB R12, R5, R12 ;  /* 0x0000000c050c723e */ /* 0x000fe400000000ff */
[----:B------:R-:W-:-:S05]  /*ee00*/  F2FP.PACK_AB R14, R0, R14 ;  /* 0x0000000e000e723e */ /* 0x000fca00000000ff */
[----:B------:R1:W-:Y:S04]  /*ee10*/  STS.128 [R35+0x6080], R12 ;  /* 0x0060800c23007388 */ /* 0x0003e80000000c00 */
[----:B------:R1:W-:Y:S02]  /*ee20*/  STS.128 [R31+0x6080], R8 ;  /* 0x006080081f007388 */ /* 0x0003e40000000c00 */
.L_x_465:
[----:B------:R-:W-:Y:S05]  /*ee30*/  BSYNC B2 ;  /* 0x0000000000027941 */ /* 0x000fea0003800000 */
.L_x_447:
[----:B------:R-:W-:Y:S01]  /*ee40*/  IMAD R0, R110, c[0x0][0x208], RZ ;  /* 0x000082006e007a24 */ /* 0x000fe200078e02ff */
[----:B------:R-:W-:Y:S01]  /*ee50*/  LEA.HI R6, R92, R92, RZ, 0x1 ;  /* 0x0000005c5c067211 */ /* 0x000fe200078f08ff */
[----:B------:R-:W-:Y:S01]  /*ee60*/  IMAD.WIDE.U32 R2, R226, c[0x0][0x208], RZ ;  /* 0x00008200e2027a25 */ /* 0x000fe200078e00ff */
[----:B------:R-:W-:-:S04]  /*ee70*/  DEPBAR.LE SB0, 0x0 ;  /* 0x000080000000791a */ /* 0x000fc80000000000 */
[----:B------:R-:W-:Y:S01]  /*ee80*/  IMAD R0, R226, c[0x0][0x20c], R0 ;  /* 0x00008300e2007a24 */ /* 0x000fe200078e0200 */
[----:B------:R-:W-:Y:S01]  /*ee90*/  LOP3.LUT R6, R6, 0xfffffffe, RZ, 0xc0, !PT ;  /* 0xfffffffe06067812 */ /* 0x000fe200078ec0ff */
[----:B------:R-:W-:Y:S01]  /*eea0*/  IMAD R5, R111, c[0x0][0x218], RZ ;  /* 0x000086006f057a24 */ /* 0x000fe200078e02ff */
[----:B------:R-:W-:Y:S01]  /*eeb0*/  ISETP.GE.AND P3, PT, R227, c[0x0][0x1d4], PT ;  /* 0x00007500e3007a0c */ /* 0x000fe20003f66270 */
[----:B------:R-:W-:Y:S01]  /*eec0*/  IMAD.IADD R3, R3, 0x1, R0 ;  /* 0x0000000103037824 */ /* 0x000fe200078e0200 */
[----:B------:R-:W-:Y:S01]  /*eed0*/  ISETP.GE.AND P2, PT, R117, c[0x0][0x1d4], PT ;  /* 0x0000750075007a0c */ /* 0x000fe20003f46270 */
[C---:B------:R-:W-:Y:S01]  /*eee0*/  IMAD R5, R224.reuse, c[0x0][0x21c], R5 ;  /* 0x00008700e0057a24 */ /* 0x040fe200078e0205 */
[----:B------:R-:W-:Y:S01]  /*eef0*/  BAR.SYNC.DEFER_BLOCKING 0x0 ;  /* 0x0000000000007b1d */ /* 0x000fe20000010000 */
[----:B------:R-:W-:Y:S01]  /*ef00*/  IMAD.WIDE.U32 R2, R224, c[0x0][0x218], R2 ;  /* 0x00008600e0027a25 */ /* 0x000fe200078e0002 */
[----:B------:R-:W-:Y:S02]  /*ef10*/  ISETP.GE.AND P1, PT, R116, c[0x0][0x1d4], PT ;  /* 0x0000750074007a0c */ /* 0x000fe40003f26270 */
[----:B------:R-:W-:Y:S01]  /*ef20*/  ISETP.GT.AND P4, PT, R115, 0x3f, PT ;  /* 0x0000003f7300780c */ /* 0x000fe20003f84270 */
[----:B-1----:R-:W-:Y:S01]  /*ef30*/  IMAD.SHL.U32 R8, R113, 0x8, RZ ;  /* 0x0000000871087824 */ /* 0x002fe200078e00ff */
[----:B------:R-:W-:Y:S01]  /*ef40*/  IADD3 R0, P0, R128, R2, RZ ;  /* 0x0000000280007210 */ /* 0x000fe20007f1e0ff */
[----:B------:R-:W-:Y:S01]  /*ef50*/  IMAD.IADD R6, R92, 0x1, -R6 ;  /* 0x000000015c067824 */ /* 0x000fe200078e0a06 */
[----:B------:R-:W-:Y:S01]  /*ef60*/  BSSY B0, `(.L_x_490) ;  /* 0x0000070000007945 */ /* 0x000fe20003800000 */
[----:B------:R-:W-:Y:S01]  /*ef70*/  IMAD.SHL.U32 R222, R222, 0x2, RZ ;  /* 0x00000002dede7824 */ /* 0x000fe200078e00ff */
[----:B------:R-:W-:-:S02]  /*ef80*/  IADD3.X R2, R119, R3, R5, P0, !PT ;  /* 0x0000000377027210 */ /* 0x000fc400007fe405 */
[----:B------:R-:W-:-:S04]  /*ef90*/  LEA R29, P0, R0, c[0x0][0x1f8], 0x1 ;  /* 0x00007e00001d7a11 */ /* 0x000fc800078008ff */
[----:B------:R-:W-:Y:S02]  /*efa0*/  LEA.HI.X R28, R0, c[0x0][0x1fc], R2, 0x1, P0 ;  /* 0x00007f00001c7a11 */ /* 0x000fe400000f0c02 */
[----:B------:R-:W-:-:S05]  /*efb0*/  LOP3.LUT R2, R114, 0xfffffff8, RZ, 0xc0, !PT ;  /* 0xfffffff872027812 */ /* 0x000fca00078ec0ff */
[----:B------:R-:W-:-:S05]  /*efc0*/  IMAD.IADD R2, R115, 0x1, -R2 ;  /* 0x0000000173027824 */ /* 0x000fca00078e0a02 */
[----:B------:R-:W-:-:S04]  /*efd0*/  LEA.HI R0, R2, R2, RZ, 0x1 ;  /* 0x0000000202007211 */ /* 0x000fc800078f08ff */
[----:B------:R-:W-:Y:S02]  /*efe0*/  SHF.R.S32.HI R7, RZ, 0x1, R0 ;  /* 0x00000001ff077819 */ /* 0x000fe40000011400 */
[----:B------:R-:W-:Y:S02]  /*eff0*/  LOP3.LUT R3, R0, 0x3fffffe, RZ, 0xc0, !PT ;  /* 0x03fffffe00037812 */ /* 0x000fe400078ec0ff */
[C---:B------:R-:W-:Y:S01]  /*f000*/  LOP3.LUT P0, RZ, R7.reuse, 0x2, RZ, 0xc0, !PT ;  /* 0x0000000207ff7812 */ /* 0x040fe2000780c0ff */
[----:B------:R-:W-:Y:S02]  /*f010*/  IMAD.SHL.U32 R5, R7, 0x40, RZ ;  /* 0x0000004007057824 */ /* 0x000fe400078e00ff */
[----:B------:R-:W-:Y:S01]  /*f020*/  IMAD.IADD R2, R2, 0x1, -R3 ;  /* 0x0000000102027824 */ /* 0x000fe200078e0a03 */
[----:B------:R-:W-:Y:S02]  /*f030*/  SHFL.IDX PT, R7, R28, RZ, 0x1c1f ;  /* 0x001c1fff1c077589 */ /* 0x000fe400000e0000 */
[----:B------:R-:W-:Y:S01]  /*f040*/  LOP3.LUT R0, R5, 0xc0, RZ, 0xc0, !PT ;  /* 0x000000c005007812 */ /* 0x000fe200078ec0ff */
[----:B------:R-:W-:Y:S01]  /*f050*/  IMAD R2, R6, 0x8, R2 ;  /* 0x0000000806027824 */ /* 0x000fe200078e0202 */
[----:B------:R-:W-:-:S02]  /*f060*/  LOP3.LUT R5, R109, 0x7fffffe, RZ, 0xc0, !PT ;  /* 0x07fffffe6d057812 */ /* 0x000fc400078ec0ff */
[----:B------:R-:W-:Y:S02]  /*f070*/  LOP3.LUT R3, R0, 0x8, R8, 0xf8, !PT ;  /* 0x0000000800037812 */ /* 0x000fe400078ef808 */
[----:B------:R-:W-:Y:S01]  /*f080*/  SHF.R.U32.HI R0, RZ, 0x3, R0 ;  /* 0x00000003ff007819 */ /* 0x000fe20000011600 */
[----:B------:R-:W-:Y:S02]  /*f090*/  IMAD.IADD R25, R104, 0x1, -R5 ;  /* 0x0000000168197824 */ /* 0x000fe400078e0a05 */
[----:B------:R-:W-:Y:S01]  /*f0a0*/  IMAD.IADD R5, R122, 0x1, -R118 ;  /* 0x000000017a057824 */ /* 0x000fe200078e0a76 */
[----:B------:R-:W-:Y:S02]  /*f0b0*/  LOP3.LUT R0, R3, R0, RZ, 0x3c, !PT ;  /* 0x0000000003007212 */ /* 0x000fe400078e3cff */
[----:B------:R-:W-:-:S03]  /*f0c0*/  SHF.R.S32.HI R3, RZ, 0x1f, R104 ;  /* 0x0000001fff037819 */ /* 0x000fc60000011468 */
[----:B------:R-:W-:Y:S01]  /*f0d0*/  IMAD.U32 R0, R2, 0x20, R0 ;  /* 0x0000002002007824 */ /* 0x000fe200078e0000 */
[----:B------:R-:W-:Y:S01]  /*f0e0*/  LEA.HI R3, R3, R104, RZ, 0x3 ;  /* 0x0000006803037211 */ /* 0x000fe200078f18ff */
[----:B------:R-:W-:Y:S02]  /*f0f0*/  IMAD.SHL.U32 R2, R6, 0x8, RZ ;  /* 0x0000000806027824 */ /* 0x000fe400078e00ff */
[----:B------:R-:W-:Y:S01]  /*f100*/  IMAD.SHL.U32 R208, R0, 0x2, RZ ;  /* 0x0000000200d07824 */ /* 0x000fe200078e00ff */
[----:B------:R-:W1:Y:S01]  /*f110*/  SHFL.IDX PT, R6, R29, RZ, 0x1c1f ;  /* 0x001c1fff1d067589 */ /* 0x000e6200000e0000 */
[----:B------:R-:W-:-:S03]  /*f120*/  IMAD.SHL.U32 R3, R3, 0x20, RZ ;  /* 0x0000002003037824 */ /* 0x000fc600078e00ff */
[C---:B------:R-:W-:Y:S01]  /*f130*/  IADD3 R0, R208.reuse, 0x3c80, RZ ;  /* 0x00003c80d0007810 */ /* 0x040fe20007ffe0ff */
[----:B------:R2:W3:Y:S01]  /*f140*/  LDSM.16.M88.4 R48, [R208+0x3c80] ;  /* 0x003c8000d030783b */ /* 0x0004e20000000200 */
[----:B------:R-:W-:Y:S02]  /*f150*/  IADD3 R213, R208, 0x3ca0, RZ ;  /* 0x00003ca0d0d57810 */ /* 0x000fe40007ffe0ff */
[----:B------:R-:W-:Y:S01]  /*f160*/  @P0 IADD3 R213, R0, -0x20, RZ ;  /* 0xffffffe000d50810 */ /* 0x000fe20007ffe0ff */
[----:B------:R-:W-:Y:S01]  /*f170*/  IMAD.SHL.U32 R0, R112, 0x40, RZ ;  /* 0x0000004070007824 */ /* 0x000fe200078e00ff */
[----:B------:R-:W-:Y:S01]  /*f180*/  LOP3.LUT R24, R3, 0xffffff00, RZ, 0xc0, !PT ;  /* 0xffffff0003187812 */ /* 0x000fe200078ec0ff */
[----:B------:R2:W4:Y:S01]  /*f190*/  LDSM.16.M88.4 R44, [R208+0x4080] ;  /* 0x00408000d02c783b */ /* 0x0005220000000200 */
[----:B------:R-:W-:Y:S02]  /*f1a0*/  ISETP.LT.OR P0, PT, R5, 0x1, P3 ;  /* 0x000000010500780c */ /* 0x000fe40001f01670 */
[----:B------:R-:W-:Y:S01]  /*f1b0*/  LOP3.LUT R0, R0, 0xc0, RZ, 0xc0, !PT ;  /* 0x000000c000007812 */ /* 0x000fe200078ec0ff */
[----:B------:R2:W2:Y:S01]  /*f1c0*/  LDSM.16.M88.4 R40, [R208+0x4480] ;  /* 0x00448000d028783b */ /* 0x0004a20000000200 */
[----:B------:R-:W-:-:S02]  /*f1d0*/  IADD3 R221, R213, 0x400, RZ ;  /* 0x00000400d5dd7810 */ /* 0x000fc40007ffe0ff */
[----:B------:R-:W-:Y:S01]  /*f1e0*/  LOP3.LUT R3, R0, 0x8, R2, 0xf8, !PT ;  /* 0x0000000800037812 */ /* 0x000fe200078ef802 */
[----:B------:R2:W2:Y:S01]  /*f1f0*/  LDSM.16.M88.4 R60, [R213] ;  /* 0x00000000d53c783b */ /* 0x0004a20000000200 */
[----:B------:R-:W-:Y:S01]  /*f200*/  SHF.R.U32.HI R2, RZ, 0x3, R0 ;  /* 0x00000003ff027819 */ /* 0x000fe20000011600 */
[----:B------:R-:W-:Y:S01]  /*f210*/  IMAD R0, R124, 0x200, R24 ;  /* 0x000002007c007824 */ /* 0x000fe200078e0218 */
[----:B------:R-:W-:Y:S01]  /*f220*/  IADD3 R220, R213, 0x800, RZ ;  /* 0x00000800d5dc7810 */ /* 0x000fe20007ffe0ff */
[----:B------:R2:W2:Y:S01]  /*f230*/  LDSM.16.M88.4 R72, [R213+0x400] ;  /* 0x00040000d548783b */ /* 0x0004a20000000200 */
[----:B------:R-:W-:Y:S01]  /*f240*/  LOP3.LUT R2, R3, R2, RZ, 0x3c, !PT ;  /* 0x0000000203027212 */ /* 0x000fe200078e3cff */
[----:B------:R-:W-:Y:S02]  /*f250*/  IMAD R0, R25, 0x20, R0 ;  /* 0x0000002019007824 */ /* 0x000fe400078e0200 */
[----:B-1----:R-:W-:Y:S01]  /*f260*/  IMAD.WIDE R26, R227, 0x2, R6 ;  /* 0x00000002e31a7825 */ /* 0x002fe200078e0206 */
[----:B------:R1:W1:Y:S03]  /*f270*/  LDSM.16.M88.4 R80, [R213+0x800] ;  /* 0x00080000d550783b */ /* 0x0002660000000200 */
[----:B------:R-:W-:-:S04]  /*f280*/  IMAD.IADD R0, R2, 0x1, R0 ;  /* 0x0000000102007824 */ /* 0x000fc800078e0200 */
[----:B------:R-:W-:Y:S01]  /*f290*/  IMAD.SHL.U32 R211, R0, 0x2, RZ ;  /* 0x0000000200d37824 */ /* 0x000fe200078e00ff */
[----:B------:R-:W-:-:S03]  /*f2a0*/  SHF.R.S32.HI R0, RZ, 0x1f, R117 ;  /* 0x0000001fff007819 */ /* 0x000fc60000011475 */
[----:B------:R-:W-:Y:S01]  /*f2b0*/  IMAD R212, R4, 0x2, R211 ;  /* 0x0000000204d47824 */ /* 0x000fe200078e02d3 */
[----:B------:R1:W1:Y:S01]  /*f2c0*/  LDSM.16.M88.4 R16, [R211+0x6080] ;  /* 0x00608000d310783b */ /* 0x0002620000000200 */
[----:B------:R-:W-:-:S03]  /*f2d0*/  LEA.HI R0, R0, R117, RZ, 0x3 ;  /* 0x0000007500007211 */ /* 0x000fc600078f18ff */
[----:B----4-:R4:W1:Y:S01]  /*f2e0*/  LDSM.16.M88.4 R12, [R211+0x7080] ;  /* 0x00708000d30c783b */ /* 0x0108620000000200 */
[----:B------:R-:W-:Y:S02]  /*f2f0*/  LOP3.LUT R30, R0, 0xfffffff8, RZ, 0xc0, !PT ;  /* 0xfffffff8001e7812 */ /* 0x000fe400078ec0ff */
[----:B------:R-:W-:Y:S01]  /*f300*/  SHF.R.S32.HI R0, RZ, 0x1f, R116 ;  /* 0x0000001fff007819 */ /* 0x000fe20000011474 */
[----:B------:R4:W1:Y:S03]  /*f310*/  LDSM.16.M88.4 R20, [R212+0x6080] ;  /* 0x00608000d414783b */ /* 0x0008660000000200 */
[----:B------:R-:W-:Y:S01]  /*f320*/  LEA.HI R0, R0, R116, RZ, 0x3 ;  /* 0x0000007400007211 */ /* 0x000fe200078f18ff */
[----:B------:R4:W1:Y:S03]  /*f330*/  LDSM.16.M88.4 R8, [R212+0x7080] ;  /* 0x00708000d408783b */ /* 0x0008660000000200 */
[----:B------:R-:W-:Y:S01]  /*f340*/  LOP3.LUT R3, R0, 0xfffffff8, RZ, 0xc0, !PT ;  /* 0xfffffff800037812 */ /* 0x000fe200078ec0ff */
[----:B------:R-:W-:Y:S01]  /*f350*/  @!PT LDS RZ, [RZ] ;  /* 0x00000000fffff984 */ /* 0x000fe20000000800 */
[----:B------:R-:W-:Y:S01]  /*f360*/  @!PT LDS RZ, [RZ] ;  /* 0x00000000fffff984 */ /* 0x000fe20000000800 */
[----:B------:R-:W-:Y:S01]  /*f370*/  @!PT LDS RZ, [RZ] ;  /* 0x00000000fffff984 */ /* 0x000fe20000000800 */
[----:B------:R5:W-:Y:S01]  /*f380*/  LDGSTS.E.BYPASS.LTC128B.128 [R222+0x1880], [R26.64], !P0 ;  /* 0x018800001ade7fae */ /* 0x000be2000c101d4c */
[----:B------:R-:W-:Y:S01]  /*f390*/  ISETP.LT.OR P0, PT, R5, 0x1, P2 ;  /* 0x000000010500780c */ /* 0x000fe20001701670 */
[----:B------:R-:W-:-:S04]  /*f3a0*/  IMAD R0, R25, 0x20, R24 ;  /* 0x0000002019007824 */ /* 0x000fc800078e0218 */
[----:B------:R-:W-:Y:S01]  /*f3b0*/  IMAD.IADD R0, R2, 0x1, R0 ;  /* 0x0000000102007824 */ /* 0x000fe200078e0200 */
[----:B------:R-:W-:Y:S01]  /*f3c0*/  SHF.R.S32.HI R2, RZ, 0x1f, R3 ;  /* 0x0000001fff027819 */ /* 0x000fe20000011403 */
[----:B-----5:R-:W-:-:S04]  /*f3d0*/  IMAD.WIDE R26, R30, 0x2, R6 ;  /* 0x000000021e1a7825 */ /* 0x020fc800078e0206 */
[----:B------:R-:W-:Y:S02]  /*f3e0*/  IMAD.WIDE R6, R3, 0x2, R6 ;  /* 0x0000000203067825 */ /* 0x000fe400078e0206 */
[----:B------:R4:W-:Y:S01]  /*f3f0*/  LDGSTS.E.BYPASS.LTC128B.128 [R222+0x2480], [R26.64], !P0 ;  /* 0x024800001ade7fae */ /* 0x0009e2000c101d4c */
[----:B------:R-:W-:-:S13]  /*f400*/  ISETP.LT.OR P0, PT, R5, 0x1, P1 ;  /* 0x000000010500780c */ /* 0x000fda0000f01670 */
[----:B------:R5:W-:Y:S02]  /*f410*/  LDGSTS.E.BYPASS.LTC128B.128 [R222+0x3080], [R6.64], !P0 ;  /* 0x0308000006de7fae */ /* 0x000be4000c101d4c */
[----:B-----5:R-:W-:Y:S02]  /*f420*/  SHF.R.S32.HI R6, RZ, 0x1f, R30 ;  /* 0x0000001fff067819 */ /* 0x020fe4000001141e */
[----:B------:R-:W-:-:S03]  /*f430*/  SHF.R.S32.HI R7, RZ, 0x1f, R227 ;  /* 0x0000001fff077819 */ /* 0x000fc600000114e3 */
[----:B------:R4:W-:Y:S04]  /*f440*/  STL [R1+0x44], R6 ;  /* 0x0000440601007387 */ /* 0x0009e80000100800 */
[----:B------:R4:W-:Y:S01]  /*f450*/  STL [R1+0x40], R2 ;  /* 0x0000400201007387 */ /* 0x0009e20000100800 */
[----:B------:R-:W-:Y:S05]  /*f460*/  @P4 BRA `(.L_x_491) ;  /* 0x000001f000004947 */ /* 0x000fea0003800000 */
[----:B-123--:R-:W-:Y:S05]  /*f470*/  BRA.DIV ~URZ, `(.L_x_492) ;  /* 0x000132327f007947 */ /* 0x00efea000b800000 */
[----:B----4-:R1:W2:Y:S04]  /*f480*/  SHFL.IDX PT, R6, R28, 0x1, 0x1c1f ;  /* 0x003c1f001c067f89 */ /* 0x0102a800000e0000 */
[----:B------:R1:W3:Y:S02]  /*f490*/  SHFL.IDX PT, R2, R29, 0x1, 0x1c1f ;  /* 0x003c1f001d027f89 */ /* 0x0002e400000e0000 */
.L_x_586:
[----:B------:R-:W4:Y:S04]  /*f4a0*/  LDL R31, [R1+0x44] ;  /* 0x00004400011f7983 */ /* 0x000f280000100800 */
[----:B-1----:R-:W5:Y:S01]  /*f4b0*/  LDL R29, [R1+0x40] ;  /* 0x00004000011d7983 */ /* 0x002f620000100800 */
[----:B------:R-:W-:-:S02]  /*f4c0*/  IADD3 R3, R227, 0x20, RZ ;  /* 0x00000020e3037810 */ /* 0x000fc40007ffe0ff */
[C---:B------:R-:W-:Y:S02]  /*f4d0*/  IADD3 R30, R227.reuse, 0x20, RZ ;  /* 0x00000020e31e7810 */ /* 0x040fe40007ffe0ff */
        /* <DEDUP_REMOVED lines=24> */
.L_x_491:
[----:B-123--:R-:W-:Y:S05]  /*f660*/  BSYNC B0 ;  /* 0x0000000000007941 */ /* 0x00efea0003800000 */
.L_x_490:
        /* <DEDUP_REMOVED lines=11> */
[C---:B----4-:R-:W-:Y:S08]  /*f720*/  HMMA.16816.F32 R24, R12.reuse, R40, RZ ;  /* 0x000000280c18723c */ /* 0x050ff000000018ff */
        /* <DEDUP_REMOVED lines=9> */
[----:B------:R-:W-:Y:S07]  /*f7c0*/  LDSM.16.M88.4 R16, [R208+0x5080] ;  /* 0x00508000d010783b */ /* 0x000fee0000000200 */
[C---:B------:R-:W-:Y:S01]  /*f7d0*/  HMMA.16816.F32 R112, R8.reuse, R60, R52 ;  /* 0x0000003c0870723c */ /* 0x040fe20000001834 */
        /* <DEDUP_REMOVED lines=24> */
[C---:B------:R-:W-:Y:S08]  /*f960*/  HMMA.16816.F32 R104, R8.reuse, R16, R104 ;  /* 0x000000100868723c */ /* 0x040ff00000001868 */
[----:B------:R-:W-:Y:S08]  /*f970*/  HMMA.16816.F32 R92, R8, R34, R92 ;  /* 0x00000022085c723c */ /* 0x000ff0000000185c */
[C---:B---3--:R-:W-:Y:S08]  /*f980*/  HMMA.16816.F32 R76, R12.reuse, R36, R64 ;  /* 0x000000240c4c723c */ /* 0x048ff00000001840 */
[C---:B------:R-:W-:Y:S01]  /*f990*/  HMMA.16816.F32 R72, R12.reuse, R38, R48 ;  /* 0x000000260c48723c */ /* 0x040fe20000001830 */
[----:B------:R-:W-:Y:S07]  /*f9a0*/  LDSM.16.M88.4 R48, [R208+0x5480] ;  /* 0x00548000d030783b */ /* 0x000fee0000000200 */
        /* <DEDUP_REMOVED lines=44> */
[C---:B------:R-:W-:Y:S08]  /*fc70*/  HMMA.16816.F32 R68, R8.reuse, R32, R68 ;  /* 0x000000200844723c */ /* 0x040ff00000001844 */
[----:B------:R-:W-:Y:S08]  /*fc80*/  HMMA.16816.F32 R64, R8, R24, R60 ;  /* 0x000000180840723c */ /* 0x000ff0000000183c */
[C---:B------:R-:W-:Y:S08]  /*fc90*/  HMMA.16816.F32 R36, R12.reuse, R32, R28 ;  /* 0x000000200c24723c */ /* 0x040ff0000000181c */
[----:B------:R-:W-:Y:S08]  /*fca0*/  HMMA.16816.F32 R44, R12, R34, R44 ;  /* 0x000000220c2c723c */ /* 0x000ff0000000182c */
[----:B------:R-:W-:Y:S08]  /*fcb0*/  HMMA.16816.F32 R60, R8, R26, R56 ;  /* 0x0000001a083c723c */ /* 0x000ff00000001838 */
        /* <DEDUP_REMOVED lines=32> */
[----:B------:R-:W3:Y:S01]  /*fec0*/  S2R R8, SR_TID.X ;  /* 0x0000000000087919 */ /* 0x000ee20000002100 */
[----:B------:R-:W-:-:S03]  /*fed0*/  IMAD R226, R2, c[0x0][0x2b8], R3 ;  /* 0x0000ae0002e27a24 */ /* 0x000fc600078e0203 */
[----:B------:R-:W4:Y:S02]  /*fee0*/  S2R R128, SR_CTAID.Y ;  /* 0x0000000000807919 */ /* 0x000f240000002600 */
[----:B------:R-:W-:-:S05]  /*fef0*/  SHF.R.S32.HI R2, RZ, 0x1f, R226 ;  /* 0x0000001fff027819 */ /* 0x000fca00000114e2 */
[----:B------:R-:W-:Y:S02]  /*ff00*/  IMAD R5, R2, c[0x0][0x1e0], RZ ;  /* 0x0000780002057a24 */ /* 0x000fe400078e02ff */
[----:B------:R-:W-:-:S04]  /*ff10*/  IMAD.WIDE.U32 R2, R226, c[0x0][0x1e0], RZ ;  /* 0x00007800e2027a25 */ /* 0x000fc800078e00ff */
[----:B------:R-:W-:Y:S01]  /*ff20*/  IMAD R5, R226, c[0x0][0x1e4], R5 ;  /* 0x00007900e2057a24 */ /* 0x000fe200078e0205 */
[----:B-1----:R-:W-:-:S03]  /*ff30*/  SHF.R.S32.HI R127, RZ, 0x1f, R127 ;  /* 0x0000001fff7f7819 */ /* 0x002fc6000001147f */
[----:B------:R-:W-:Y:S02]  /*ff40*/  IMAD.IADD R3, R3, 0x1, R5 ;  /* 0x0000000103037824 */ /* 0x000fe400078e0205 */
[----:B------:R-:W-:Y:S01]  /*ff50*/  IMAD R127, R127, c[0x0][0x1e8], RZ ;  /* 0x00007a007f7f7a24 */ /* 0x000fe200078e02ff */
[----:B---3--:R-:W-:Y:S01]  /*ff60*/  SHF.R.S32.HI R11, RZ, 0x1f, R8 ;  /* 0x0000001fff0b7819 */ /* 0x008fe20000011408 */
[----:B----4-:R-:W-:-:S04]  /*ff70*/  IMAD.WIDE.U32 R130, R128, c[0x0][0x1e8], RZ ;  /* 0x00007a0080827a25 */ /* 0x010fc800078e00ff */
[----:B------:R-:W-:Y:S01]  /*ff80*/  IMAD R127, R128, c[0x0][0x1ec], R127 ;  /* 0x00007b00807f7a24 */ /* 0x000fe200078e027f */
[----:B------:R-:W-:-:S03]  /*ff90*/  LEA.HI R11, R11, R8, RZ, 0x2 ;  /* 0x000000080b0b7211 */ /* 0x000fc600078f10ff */
[----:B------:R-:W-:Y:S01]  /*ffa0*/  IMAD.IADD R127, R131, 0x1, R127 ;  /* 0x00000001837f7824 */ /* 0x000fe200078e027f */
[----:B------:R-:W-:-:S04]  /*ffb0*/  SHF.R.S32.HI R11, RZ, 0x2, R11 ;  /* 0x00000002ff0b7819 */ /* 0x000fc8000001140b */
[----:B------:R-:W-:Y:S02]  /*ffc0*/  IADD3 R11, -R11, 0x30, RZ ;  /* 0x000000300b0b7810 */ /* 0x000fe40007ffe1ff */
[C---:B------:R-:W-:Y:S02]  /*ffd0*/  IADD3 R128, R227.reuse, 0x40, RZ ;  /* 0x00000040e3807810 */ /* 0x040fe40007ffe0ff */
[C---:B------:R-:W-:Y:S01]  /*ffe0*/  IADD3 R131, R227.reuse, 0x20, RZ ;  /* 0x00000020e3837810 */ /* 0x040fe20007ffe0ff */
[----:B------:R-:W-:Y:S01]  /*fff0*/  BSSY B0, `(.L_x_494) ;  /* 0x0000025000007945 */ /* 0x000fe20003800000 */
[C---:B------:R-:W-:Y:S02]  /*10000*/  IADD3 R9, R227.reuse, 0x40, RZ ;  /* 0x00000040e3097810 */ /* 0x040fe40007ffe0ff */
[----:B------:R-:W-:Y:S02]  /*10010*/  IADD3 R8, R227, 0x20, RZ ;  /* 0x00000020e3087810 */ /* 0x000fe40007ffe0ff */
[----:B------:R-:W-:-:S02]  /*10020*/  ISETP.GE.AND P1, PT, R9, c[0x0][0x1d4], PT ;  /* 0x0000750009007a0c */ /* 0x000fc40003f26270 */
[----:B------:R-:W-:Y:S02]  /*10030*/  ISETP.GE.AND P2, PT, R8, c[0x0][0x1d4], PT ;  /* 0x0000750008007a0c */ /* 0x000fe40003f46270 */
        /* <DEDUP_REMOVED lines=32> */
.L_x_495:
[----:B------:R-:W-:Y:S05]  /*10240*/  BSYNC B0 ;  /* 0x0000000000007941 */ /* 0x000fea0003800000 */
.L_x_494:
        /* <DEDUP_REMOVED lines=15> */
.L_x_496:
[----:B------:R-:W-:Y:S05]  /*10340*/  BSYNC B0 ;  /* 0x0000000000007941 */ /* 0x000fea0003800000 */
.L_x_493:
[----:B------:R-:W5:Y:S01]  /*10350*/  LDL R58, [R1+0x18] ;  /* 0x00001800013a7983 */ /* 0x000f620000100800 */
[----:B---34-:R-:W-:Y:S01]  /*10360*/  FMUL.FTZ R2, R36, c[0x0][0x320] ;  /* 0x0000c80024027a20 */ /* 0x018fe20000410000 */
[----:B-12---:R-:W-:Y:S01]  /*10370*/  SHF.R.S32.HI R5, RZ, 0x1f, R124 ;  /* 0x0000001fff057819 */ /* 0x006fe2000001147c */
[----:B------:R-:W-:Y:S01]  /*10380*/  FMUL.FTZ R3, R45, c[0x0][0x320] ;  /* 0x0000c8002d037a20 */ /* 0x000fe20000410000 */
[----:B------:R-:W2:Y:S01]  /*10390*/  LDL R59, [R1+0x14] ;  /* 0x00001400013b7983 */ /* 0x000ea20000100800 */
[----:B------:R1:W3:Y:S03]  /*103a0*/  MUFU.TANH R23, R2 ;  /* 0x0000000200177308 */ /* 0x0002e60000002400 */
[----:B------:R-:W4:Y:S01]  /*103b0*/  S2R R6, SR_TID.X ;  /* 0x0000000000067919 */ /* 0x000f220000002100 */
[----:B------:R-:W-:-:S03]  /*103c0*/  MOV R251, c[0x0][0x2c4] ;  /* 0x0000b10000fb7a02 */ /* 0x000fc60000000f00 */
[----:B------:R-:W0:Y:S01]  /*103d0*/  LDGDEPBAR ;  /* 0x00000000000079af */ /* 0x000e220000000000 */
[----:B-1----:R-:W-:-:S04]  /*103e0*/  FMUL.FTZ R2, R37, c[0x0][0x320] ;  /* 0x0000c80025027a20 */ /* 0x002fc80000410000 */
[----:B------:R1:W1:Y:S01]  /*103f0*/  MUFU.TANH R21, R2 ;  /* 0x0000000200157308 */ /* 0x0002620000002400 */
[----:B------:R-:W-:Y:S01]  /*10400*/  LEA.HI R5, R5, R124, RZ, 0x2 ;  /* 0x0000007c05057211 */ /* 0x000fe200078f10ff */
[----:B-1----:R-:W-:-:S06]  /*10410*/  FMUL.FTZ R2, R44, c[0x0][0x320] ;  /* 0x0000c8002c027a20 */ /* 0x002fcc0000410000 */
[----:B------:R1:W1:Y:S02]  /*10420*/  MUFU.TANH R20, R2 ;  /* 0x0000000200147308 */ /* 0x0002640000002400 */
[----:B-1----:R-:W-:-:S05]  /*10430*/  LOP3.LUT R2, R126, 0xffffffe0, RZ, 0xc0, !PT ;  /* 0xffffffe07e027812 */ /* 0x002fca00078ec0ff */
[----:B----4-:R-:W-:Y:S01]  /*10440*/  IMAD.IADD R2, R6, 0x1, -R2 ;  /* 0x0000000106027824 */ /* 0x010fe200078e0a02 */
[----:B------:R1:W4:Y:S01]  /*10450*/  MUFU.TANH R17, R3 ;  /* 0x0000000300117308 */ /* 0x0003220000002400 */
[----:B------:R-:W-:-:S03]  /*10460*/  LOP3.LUT R6, R5, 0xffffffc, RZ, 0xc0, !PT ;  /* 0x0ffffffc05067812 */ /* 0x000fc600078ec0ff */
[----:B------:R-:W-:-:S04]  /*10470*/  SHF.R.S32.HI R7, RZ, 0x1f, R2 ;  /* 0x0000001fff077819 */ /* 0x000fc80000011402 */
[----:B------:R-:W-:Y:S01]  /*10480*/  LEA.HI R5, R7, R2, RZ, 0x2 ;  /* 0x0000000207057211 */ /* 0x000fe200078f10ff */
[----:B------:R-:W-:Y:S02]  /*10490*/  IMAD.IADD R9, R124, 0x1, -R6 ;  /* 0x000000017c097824 */ /* 0x000fe400078e0a06 */
[----:B-1----:R-:W-:Y:S01]  /*104a0*/  FMUL.FTZ R3, R32, c[0x0][0x320] ;  /* 0x0000c80020037a20 */ /* 0x002fe20000410000 */
[----:B------:R-:W-:-:S03]  /*104b0*/  LEA.HI.SX32 R6, R5, R196, 0x1e ;  /* 0x000000c405067211 */ /* 0x000fc600078ff2ff */
[----:B------:R1:W1:Y:S01]  /*104c0*/  MUFU.TANH R16, R3 ;  /* 0x0000000300107308 */ /* 0x0002620000002400 */
[----:B------:R-:W-:Y:S01]  /*104d0*/  FMUL.FTZ R7, R33, c[0x0][0x320] ;  /* 0x0000c80021077a20 */ /* 0x000fe20000410000 */
[----:B------:R-:W-:Y:S01]  /*104e0*/  ISETP.NE.AND P0, PT, R251, 0x1, PT ;  /* 0x00000001fb00780c */ /* 0x000fe20003f05270 */
[----:B------:R-:W-:Y:S01]  /*104f0*/  IMAD R9, R9, 0x10, R6 ;  /* 0x0000001009097824 */ /* 0x000fe200078e0206 */
[----:B-1----:R-:W-:-:S04]  /*10500*/  LEA.HI R3, R121, R121, RZ, 0x1 ;  /* 0x0000007979037211 */ /* 0x002fc800078f08ff */
[C---:B------:R-:W-:Y:S02]  /*10510*/  SHF.L.U32 R8, R3.reuse, 0x5, RZ ;  /* 0x0000000503087819 */ /* 0x040fe400000006ff */
[----:B------:R-:W-:Y:S02]  /*10520*/  LOP3.LUT R3, R3, 0x1ffffffe, RZ, 0xc0, !PT ;  /* 0x1ffffffe03037812 */ /* 0x000fe400078ec0ff */
[----:B------:R-:W-:Y:S01]  /*10530*/  LOP3.LUT R6, R8, 0xffffffc0, RZ, 0xc0, !PT ;  /* 0xffffffc008067812 */ /* 0x000fe200078ec0ff */
[----:B------:R1:W1:Y:S04]  /*10540*/  MUFU.TANH R14, R7 ;  /* 0x00000007000e7308 */ /* 0x0002680000002400 */
[----:B------:R-:W-:Y:S02]  /*10550*/  IMAD.IADD R6, R6, 0x1, R9 ;  /* 0x0000000106067824 */ /* 0x000fe400078e0209 */
[----:B-1----:R-:W-:-:S02]  /*10560*/  IMAD.IADD R7, R121, 0x1, -R3 ;  /* 0x0000000179077824 */ /* 0x002fc400078e0a03 */
[----:B------:R-:W-:Y:S02]  /*10570*/  FMUL.FTZ R3, R29, c[0x0][0x320] ;  /* 0x0000c8001d037a20 */ /* 0x000fe40000410000 */
[----:B------:R-:W-:Y:S02]  /*10580*/  IMAD R10, R7, 0x8, R6 ;  /* 0x00000008070a7824 */ /* 0x000fe400078e0206 */
[----:B------:R1:W1:Y:S02]  /*10590*/  MUFU.TANH R13, R3 ;  /* 0x00000003000d7308 */ /* 0x0002640000002400 */
[----:B------:R-:W-:Y:S01]  /*105a0*/  @P0 IMAD.HI.U32 R6, R10, c[0x0][0x2c8], RZ ;  /* 0x0000b2000a060a27 */ /* 0x000fe200078e00ff */
[----:B------:R3:W-:Y:S03]  /*105b0*/  STL [R1+0x20], R10 ;  /* 0x0000200a01007387 */ /* 0x0007e60000100800 */
[----:B-1----:R-:W-:-:S04]  /*105c0*/  FMUL.FTZ R3, R52, c[0x0][0x320] ;  /* 0x0000c80034037a20 */ /* 0x002fc80000410000 */
[----:B------:R1:W1:Y:S01]  /*105d0*/  MUFU.TANH R12, R3 ;  /* 0x00000003000c7308 */ /* 0x0002620000002400 */
[----:B---3--:R-:W-:Y:S01]  /*105e0*/  @P0 SHF.R.U32.HI R10, RZ, c[0x0][0x2cc], R6 ;  /* 0x0000b300ff0a0a19 */ /* 0x008fe20000011606 */
[----:B-1----:R-:W-:-:S06]  /*105f0*/  FMUL.FTZ R3, R53, c[0x0][0x320] ;  /* 0x0000c80035037a20 */ /* 0x002fcc0000410000 */
[----:B------:R1:W3:Y:S01]  /*10600*/  MUFU.TANH R11, R3 ;  /* 0x00000003000b7308 */ /* 0x0002e20000002400 */
[----:B------:R-:W-:Y:S01]  /*10610*/  IMAD.MOV.U32 R250, RZ, RZ, c[0x0][0x32c] ;  /* 0x0000cb00fffa7624 */ /* 0x000fe200078e00ff */
[----:B-1----:R-:W-:Y:S02]  /*10620*/  LOP3.LUT R3, R5, 0x7ffffffc, RZ, 0xc0, !PT ;  /* 0x7ffffffc05037812 */ /* 0x002fe400078ec0ff */
[----:B------:R-:W1:Y:S02]  /*10630*/  SHFL.IDX PT, R5, R10, RZ, 0x1c1f ;  /* 0x001c1fff0a057589 */ /* 0x000e6400000e0000 */
[----:B------:R-:W-:Y:S01]  /*10640*/  IADD3 R3, R2, -R3, RZ ;  /* 0x8000000302037210 */ /* 0x000fe20007ffe0ff */
[----:B------:R-:W-:-:S04]  /*10650*/  FMUL.FTZ R2, R28, c[0x0][0x320] ;  /* 0x0000c8001c027a20 */ /* 0x000fc80000410000 */
[----:B------:R-:W-:Y:S01]  /*10660*/  IMAD.SHL.U32 R22, R3, 0x2, RZ ;  /* 0x0000000203167824 */ /* 0x000fe200078e00ff */
[----:B------:R1:W1:Y:S01]  /*10670*/  MUFU.TANH R8, R2 ;  /* 0x0000000200087308 */ /* 0x0002620000002400 */
[----:B------:R-:W-:Y:S01]  /*10680*/  FMUL.FTZ R6, R48, c[0x0][0x320] ;  /* 0x0000c80030067a20 */ /* 0x000fe20000410000 */
[----:B------:R-:W-:Y:S01]  /*10690*/  ISETP.GE.AND P0, PT, R250, 0x1, PT ;  /* 0x00000001fa00780c */ /* 0x000fe20003f06270 */
[----:B------:R-:W-:Y:S01]  /*106a0*/  ULDC UR4, c[0x0][0x324] ;  /* 0x0000c90000047ab9 */ /* 0x000fe20000000800 */
[----:B------:R-:W-:Y:S01]  /*106b0*/  FMUL.FTZ R3, R49, c[0x0][0x320] ;  /* 0x0000c80031037a20 */ /* 0x000fe20000410000 */
[----:B------:R-:W-:-:S03]  /*106c0*/  ULOP3.LUT UR4, URZ, UR4, URZ, 0x33, !UPT ;  /* 0x000000043f047292 */ /* 0x000fc6000f8e333f */
[----:B------:R-:W2:Y:S01]  /*106d0*/  MUFU.TANH R9, R6 ;  /* 0x0000000600097308 */ /* 0x000ea20000002400 */
[----:B-1----:R-:W-:-:S07]  /*106e0*/  IADD3 R2, -R22, 0x1, R122 ;  /* 0x0000000116027810 */ /* 0x002fce0007ffe17a */
[----:B------:R1:W1:Y:S01]  /*106f0*/  MUFU.TANH R7, R3 ;  /* 0x0000000300077308 */ /* 0x0002620000002400 */
[----:B------:R1:W-:Y:S01]  /*10700*/  STL [R1], R22 ;  /* 0x0000001601007387 */ /* 0x0003e20000100800 */
[----:B-----5:R-:W-:-:S04]  /*10710*/  IADD3 R2, R2, -R58, RZ ;  /* 0x8000003a02027210 */ /* 0x020fc80007ffe0ff */
[----:B------:R-:W-:Y:S02]  /*10720*/  IADD3 R15, R2, c[0x0][0x328], RZ ;  /* 0x0000ca00020f7a10 */ /* 0x000fe40007ffe0ff */
[----:B--2---:R-:W-:Y:S02]  /*10730*/  IADD3 R18, -R22, R59, R120 ;  /* 0x0000003b16127210 */ /* 0x004fe40007ffe178 */
[----:B------:R-:W-:Y:S02]  /*10740*/  IADD3 R19, R2, UR4, RZ ;  /* 0x0000000402137c10 */ /* 0x000fe4000fffe0ff */
[-C--:B-1----:R-:W-:Y:S01]  /*10750*/  IADD3 R3, R15, R5.reuse, RZ ;  /* 0x000000050f037210 */ /* 0x082fe20007ffe0ff */
[----:B------:R-:W-:Y:S01]  /*10760*/  IMAD.IADD R22, R120, 0x1, -R22 ;  /* 0x0000000178167824 */ /* 0x000fe200078e0a16 */
        /* <DEDUP_REMOVED lines=14> */
.L_x_499:
[----:B------:R-:W-:-:S04]  /*10850*/  MOV R6, 0x1 ;  /* 0x0000000100067802 */ /* 0x000fc80000000f00 */
[----:B------:R-:W-:-:S13]  /*10860*/  ISETP.NE.AND P0, PT, R6, c[0x0][0x32c], PT ;  /* 0x0000cb0006007a0c */ /* 0x000fda0003f05270 */
[----:B------:R-:W-:-:S05]  /*10870*/  @P0 IMAD.HI.U32 R6, R5, c[0x0][0x330], RZ ;  /* 0x0000cc0005060a27 */ /* 0x000fca00078e00ff */
[----:B------:R-:W-:Y:S02]  /*10880*/  @P0 SHF.R.U32.HI R5, RZ, c[0x0][0x334], R6 ;  /* 0x0000cd00ff050a19 */ /* 0x000fe40000011606 */
.L_x_500:
[----:B------:R-:W-:Y:S05]  /*10890*/  BSYNC B0 ;  /* 0x0000000000007941 */ /* 0x000fea0003800000 */
.L_x_498:
[----:B------:R-:W-:-:S05]  /*108a0*/  IMAD R5, R5, c[0x0][0x32c], R22 ;  /* 0x0000cb0005057a24 */ /* 0x000fca00078e0216 */
[----:B------:R-:W-:Y:S02]  /*108b0*/  IADD3 R6, R5, c[0x0][0x32c], RZ ;  /* 0x0000cb0005067a10 */ /* 0x000fe40007ffe0ff */
[----:B------:R-:W-:Y:S02]  /*108c0*/  IMNMX R2, R2, R5, !PT ;  /* 0x0000000502027217 */ /* 0x000fe40007800200 */
[----:B------:R-:W-:Y:S02]  /*108d0*/  IMNMX R3, R3, R6, PT ;  /* 0x0000000603037217 */ /* 0x000fe40003800200 */
.L_x_497:
        /* <DEDUP_REMOVED lines=95> */
.L_x_503:
[----:B------:R-:W-:-:S04]  /*10ed0*/  MOV R6, 0x1 ;  /* 0x0000000100067802 */ /* 0x000fc80000000f00 */
[----:B------:R-:W-:-:S13]  /*10ee0*/  ISETP.NE.AND P0, PT, R6, c[0x0][0x32c], PT ;  /* 0x0000cb0006007a0c */ /* 0x000fda0003f05270 */
[----:B------:R-:W-:-:S05]  /*10ef0*/  @P0 IMAD.HI.U32 R6, R5, c[0x0][0x330], RZ ;  /* 0x0000cc0005060a27 */ /* 0x000fca00078e00ff */
[----:B------:R-:W-:Y:S02]  /*10f00*/  @P0 SHF.R.U32.HI R5, RZ, c[0x0][0x334], R6 ;  /* 0x0000cd00ff050a19 */ /* 0x000fe40000011606 */
.L_x_504:
[----:B------:R-:W-:Y:S05]  /*10f10*/  BSYNC B0 ;  /* 0x0000000000007941 */ /* 0x000fea0003800000 */
.L_x_502:
[----:B------:R-:W-:-:S05]  /*10f20*/  IMAD R5, R5, c[0x0][0x32c], R22 ;  /* 0x0000cb0005057a24 */ /* 0x000fca00078e0216 */
[----:B------:R-:W-:Y:S02]  /*10f30*/  IADD3 R6, R5, c[0x0][0x32c], RZ ;  /* 0x0000cb0005067a10 */ /* 0x000fe40007ffe0ff */
[----:B------:R-:W-:Y:S02]  /*10f40*/  IMNMX R2, R2, R5, !PT ;  /* 0x0000000502027217 */ /* 0x000fe40007800200 */
[----:B------:R-:W-:Y:S02]  /*10f50*/  IMNMX R3, R3, R6, PT ;  /* 0x0000000603037217 */ /* 0x000fe40003800200 */
.L_x_501:
        /* <DEDUP_REMOVED lines=83> */
.L_x_507:
[----:B------:R-:W-:-:S04]  /*11490*/  MOV R6, 0x1 ;  /* 0x0000000100067802 */ /* 0x000fc80000000f00 */
[----:B------:R-:W-:-:S13]  /*114a0*/  ISETP.NE.AND P0, PT, R6, c[0x0][0x32c], PT ;  /* 0x0000cb0006007a0c */ /* 0x000fda0003f05270 */
[----:B------:R-:W-:-:S05]  /*114b0*/  @P0 IMAD.HI.U32 R6, R5, c[0x0][0x330], RZ ;  /* 0x0000cc0005060a27 */ /* 0x000fca00078e00ff */
[----:B------:R-:W-:Y:S02]  /*114c0*/  @P0 SHF.R.U32.HI R5, RZ, c[0x0][0x334], R6 ;  /* 0x0000cd00ff050a19 */ /* 0x000fe40000011606 */
.L_x_508:
[----:B------:R-:W-:Y:S05]  /*114d0*/  BSYNC B0 ;  /* 0x0000000000007941 */ /* 0x000fea0003800000 */
.L_x_506:
[----:B------:R-:W-:-:S05]  /*114e0*/  IMAD R5, R5, c[0x0][0x32c], R22 ;  /* 0x0000cb0005057a24 */ /* 0x000fca00078e0216 */
[----:B------:R-:W-:Y:S02]  /*114f0*/  IADD3 R6, R5, c[0x0][0x32c], RZ ;  /* 0x0000cb0005067a10 */ /* 0x000fe40007ffe0ff */
[----:B------:R-:W-:Y:S02]  /*11500*/  IMNMX R2, R2, R5, !PT ;  /* 0x0000000502027217 */ /* 0x000fe40007800200 */
[----:B------:R-:W-:Y:S02]  /*11510*/  IMNMX R3, R3, R6, PT ;  /* 0x0000000603037217 */ /* 0x000fe40003800200 */
.L_x_505:
        /* <DEDUP_REMOVED lines=83> */
.L_x_511:
[----:B------:R-:W-:-:S04]  /*11a50*/  MOV R6, 0x1 ;  /* 0x0000000100067802 */ /* 0x000fc80000000f00 */
[----:B------:R-:W-:-:S13]  /*11a60*/  ISETP.NE.AND P0, PT, R6, c[0x0][0x32c], PT ;  /* 0x0000cb0006007a0c */ /* 0x000fda0003f05270 */
[----:B------:R-:W-:-:S05]  /*11a70*/  @P0 IMAD.HI.U32 R6, R5, c[0x0][0x330], RZ ;  /* 0x0000cc0005060a27 */ /* 0x000fca00078e00ff */
[----:B------:R-:W-:Y:S02]  /*11a80*/  @P0 SHF.R.U32.HI R5, RZ, c[0x0][0x334], R6 ;  /* 0x0000cd00ff050a19 */ /* 0x000fe40000011606 */
.L_x_512:
[----:B------:R-:W-:Y:S05]  /*11a90*/  BSYNC B0 ;  /* 0x0000000000007941 */ /* 0x000fea0003800000 */
.L_x_510:
[----:B------:R-:W-:-:S05]  /*11aa0*/  IMAD R5, R5, c[0x0][0x32c], R22 ;  /* 0x0000cb0005057a24 */ /* 0x000fca00078e0216 */
[----:B------:R-:W-:Y:S02]  /*11ab0*/  IADD3 R6, R5, c[0x0][0x32c], RZ ;  /* 0x0000cb0005067a10 */ /* 0x000fe40007ffe0ff */
[----:B------:R-:W-:Y:S02]  /*11ac0*/  IMNMX R2, R2, R5, !PT ;  /* 0x0000000502027217 */ /* 0x000fe40007800200 */
[----:B------:R-:W-:Y:S02]  /*11ad0*/  IMNMX R3, R3, R6, PT ;  /* 0x0000000603037217 */ /* 0x000fe40003800200 */
.L_x_509:
        /* <DEDUP_REMOVED lines=35> */
[----:B------:R-:W-:-:S04]  /*11d10*/  ISETP.LT.OR P0, PT, R3, 0x11, P0 ;  /* 0x000000110300780c */ /* 0x000fc80000701670 */
[----:B------:R-:W-:Y:S02]  /*11d20*/  FSEL R87, R12, -INF , !P0 ;  /* 0xff8000000c577808 */ /* 0x000fe40004000000 */
[----:B------:R-:W-:Y:S02]  /*11d30*/  ISETP.GT.AND P0, PT, R2, 0x11, !P6 ;  /* 0x000000110200780c */ /* 0x000fe40007704270 */
        /* <DEDUP_REMOVED lines=23> */
[----:B------:R-:W-:Y:S01]  /*11eb0*/  ISETP.GT.AND P0, PT, R2, 0x29, !P6 ;  /* 0x000000290200780c */ /* 0x000fe20007704270 */
[----:B------:R-:W-:Y:S01]  /*11ec0*/  LDSM.16.MT88.4 R16, [R209+0x1880] ;  /* 0x00188000d110783b */ /* 0x000fe20000004200 */
[----:B------:R-:W-:Y:S02]  /*11ed0*/  ISETP.NE.AND P6, PT, R251, 0x1, PT ;  /* 0x00000001fb00780c */ /* 0x000fe40003fc5270 */
[----:B------:R-:W-:Y:S01]  /*11ee0*/  ISETP.LT.OR P0, PT, R3, 0x2a, P0 ;  /* 0x0000002a0300780c */ /* 0x000fe20000701670 */
[----:B------:R-:W1:Y:S03]  /*11ef0*/  SHFL.BFLY PT, R2, R106, 0x2, 0x1f ;  /* 0x0c401f006a027f89 */ /* 0x000e6600000e0000 */
[----:B------:R-:W-:-:S02]  /*11f00*/  FSEL R188, R20, -INF , !P0 ;  /* 0xff80000014bc7808 */ /* 0x000fc40004000000 */
[----:B------:R-:W-:Y:S01]  /*11f10*/  LDSM.16.MT88.4 R20, [R210+0x1880] ;  /* 0x00188000d214783b */ /* 0x000fe20000004200 */
        /* <DEDUP_REMOVED lines=42> */
[----:B--2---:R-:W-:-:S03]  /*121c0*/  FFMA.FTZ R0, R33, c[0x0][0x2d0], -R2 ;  /* 0x0000b40021007a23 */ /* 0x004fc60000010802 */
[----:B------:R-:W-:Y:S01]  /*121d0*/  LDSM.16.MT88.4 R32, [R209+0x3080] ;  /* 0x00308000d120783b */ /* 0x000fe20000004200 */
        /* <DEDUP_REMOVED lines=50> */
[----:B-1----:R-:W-:-:S07]  /*12500*/  FFMA.FTZ R5, R41, c[0x0][0x2d0], -R3 ;  /* 0x0000b40029057a23 */ /* 0x002fce0000010803 */
        /* <DEDUP_REMOVED lines=61> */
[----:B--2---:R-:W-:Y:S01]  /*128e0*/  FFMA.FTZ R3, R113, c[0x0][0x2d0], -R2 ;  /* 0x0000b40071037a23 */ /* 0x004fe20000010802 */
[----:B---3--:R-:W-:-:S04]  /*128f0*/  F2FP.PACK_AB R98, R199, R203 ;  /* 0x000000cbc762723e */ /* 0x008fc800000000ff */
[----:B------:R-:W-:Y:S02]  /*12900*/  F2FP.PACK_AB R4, R225, R230 ;  /* 0x000000e6e104723e */ /* 0x000fe400000000ff */
[----:B------:R2:W-:Y:S01]  /*12910*/  MUFU.EX2 R107, R3 ;  /* 0x00000003006b7308 */ /* 0x0005e20000000800 */
[----:B------:R-:W-:Y:S02]  /*12920*/  F2FP.PACK_AB R6, R229, R228 ;  /* 0x000000e4e506723e */ /* 0x000fe400000000ff */
[----:B------:R-:W-:Y:S02]  /*12930*/  F2FP.PACK_AB R5, R207, R102 ;  /* 0x00000066cf05723e */ /* 0x000fe400000000ff */
[----:B------:R-:W-:Y:S01]  /*12940*/  F2FP.PACK_AB R7, R206, R223 ;  /* 0x000000dfce07723e */ /* 0x000fe200000000ff */
[----:B-1----:R-:W-:-:S04]  /*12950*/  FFMA.FTZ R0, R97, c[0x0][0x2d0], -R13 ;  /* 0x0000b40061007a23 */ /* 0x002fc8000001080d */
[----:B------:R1:W3:Y:S02]  /*12960*/  MUFU.EX2 R201, R0 ;  /* 0x0000000000c97308 */ /* 0x0002e40000000800 */
[----:B------:R-:W-:Y:S01]  /*12970*/  HMMA.16816.F32 R40, R4, R28, RZ ;  /* 0x0000001c0428723c */ /* 0x000fe200000018ff */
[----:B--2---:R-:W-:-:S07]  /*12980*/  @P6 IMAD.HI.U32 R3, R196, c[0x0][0x2c8], RZ ;  /* 0x0000b200c4036a27 */ /* 0x004fce00078e00ff */
[----:B------:R-:W-:Y:S01]  /*12990*/  HMMA.16816.F32 R172, R4, R30, RZ ;  /* 0x0000001e04ac723c */ /* 0x000fe200000018ff */
[----:B------:R-:W-:Y:S02]  /*129a0*/  @P6 SHF.R.U32.HI R196, RZ, c[0x0][0x2cc], R3 ;  /* 0x0000b300ffc46a19 */ /* 0x000fe40000011603 */
[----:B------:R-:W-:-:S03]  /*129b0*/  ISETP.GE.AND P6, PT, R250, 0x1, PT ;  /* 0x00000001fa00780c */ /* 0x000fc60003fc6270 */
[----:B------:R-:W-:Y:S02]  /*129c0*/  IMAD.IADD R3, R248, 0x1, R196 ;  /* 0x00000001f8037824 */ /* 0x000fe400078e02c4 */
[--C-:B-1----:R-:W-:Y:S01]  /*129d0*/  FFMA.FTZ R0, R101, c[0x0][0x2d0], -R13.reuse ;  /* 0x0000b40065007a23 */ /* 0x102fe2000001080d */
[C---:B------:R-:W-:Y:S03]  /*129e0*/  HMMA.16816.F32 R8, R4.reuse, R16, RZ ;  /* 0x000000100408723c */ /* 0x040fe600000018ff */
[----:B------:R1:W-:Y:S05]  /*129f0*/  MUFU.EX2 R200, R0 ;  /* 0x0000000000c87308 */ /* 0x0003ea0000000800 */
[C---:B------:R-:W-:Y:S01]  /*12a00*/  HMMA.16816.F32 R180, R4.reuse, R18, RZ ;  /* 0x0000001204b4723c */ /* 0x040fe200000018ff */
[----:B------:R-:W-:Y:S07]  /*12a10*/  LDSM.16.MT88.4 R16, [R210+0x3880] ;  /* 0x00388000d210783b */ /* 0x000fee0000004200 */
        /* <DEDUP_REMOVED lines=11> */
[----:B------:R1:W4:Y:S03]  /*12ad0*/  MUFU.EX2 R28, R0 ;  /* 0x00000000001c7308 */ /* 0x0003260000000800 */
[----:B------:R-:W-:Y:S01]  /*12ae0*/  HMMA.16816.F32 R32, R4, R34, RZ ;  /* 0x000000220420723c */ /* 0x000fe200000018ff */
[----:B-1----:R-:W-:-:S04]  /*12af0*/  FFMA.FTZ R0, R93, c[0x0][0x2d0], -R12 ;  /* 0x0000b4005d007a23 */ /* 0x002fc8000001080c */
        /* <DEDUP_REMOVED lines=11> */
[C---:B------:R-:W-:Y:S01]  /*12bb0*/  HMMA.16816.F32 R36, R4.reuse, R164, R20 ;  /* 0x000000a40424723c */ /* 0x040fe20000001814 */
[--C-:B-1----:R-:W-:Y:S01]  /*12bc0*/  FFMA.FTZ R0, R120, c[0x0][0x2d0], -R2.reuse ;  /* 0x0000b40078007a23 */ /* 0x102fe20000010802 */
[----:B--2---:R-:W-:Y:S01]  /*12bd0*/  F2FP.PACK_AB R97, R197, R107 ;  /* 0x0000006bc561723e */ /* 0x004fe200000000ff */
[----:B------:R-:W1:Y:S01]  /*12be0*/  LDSM.16.MT88.4 R120, [R209+0x2080] ;  /* 0x00208000d178783b */ /* 0x000e620000004200 */
[----:B------:R-:W-:Y:S01]  /*12bf0*/  FFMA.FTZ R2, R115, c[0x0][0x2d0], -R2 ;  /* 0x0000b40073027a23 */ /* 0x000fe20000010802 */
[----:B------:R2:W-:Y:S03]  /*12c00*/  MUFU.EX2 R101, R0 ;  /* 0x0000000000657308 */ /* 0x0005e60000000800 */
[C---:B------:R-:W-:Y:S05]  /*12c10*/  HMMA.16816.F32 R132, R4.reuse, R108, R132 ;  /* 0x0000006c0484723c */ /* 0x040fea0000001884 */
[----:B------:R-:W3:Y:S03]  /*12c20*/  MUFU.EX2 R103, R2 ;  /* 0x0000000200677308 */ /* 0x000ee60000000800 */
        /* <DEDUP_REMOVED lines=49> */
[----:B------:R-:W-:Y:S01]  /*12f40*/  FADD.FTZ R4, R223, R4 ;  /* 0x00000004df047221 */ /* 0x000fe20000010000 */
[----:B------:R-:W-:Y:S01]  /*12f50*/  IADD3 R223, R247, -0x2, RZ ;  /* 0xfffffffef7df7810 */ /* 0x000fe20007ffe0ff */
[----:B------:R-:W-:-:S02]  /*12f60*/  FADD.FTZ R5, R243, R5 ;  /* 0x00000005f3057221 */ /* 0x000fc40000010000 */
[----:B------:R-:W-:Y:S02]  /*12f70*/  FADD.FTZ R7, R235, R7 ;  /* 0x00000007eb077221 */ /* 0x000fe40000010000 */
        /* <DEDUP_REMOVED lines=62> */
.L_x_514:
[----:B------:R-:W-:-:S04]  /*13360*/  MOV R3, 0x1 ;  /* 0x0000000100037802 */ /* 0x000fc80000000f00 */
[----:B------:R-:W-:-:S13]  /*13370*/  ISETP.NE.AND P0, PT, R3, c[0x0][0x32c], PT ;  /* 0x0000cb0003007a0c */ /* 0x000fda0003f05270 */
[----:B------:R-:W-:-:S05]  /*13380*/  @P0 IMAD.HI.U32 R3, R0, c[0x0][0x330], RZ ;  /* 0x0000cc0000030a27 */ /* 0x000fca00078e00ff */
[----:B------:R-:W-:Y:S02]  /*13390*/  @P0 SHF.R.U32.HI R0, RZ, c[0x0][0x334], R3 ;  /* 0x0000cd00ff000a19 */ /* 0x000fe40000011603 */
.L_x_515:
[----:B------:R-:W-:-:S05]  /*133a0*/  MOV R3, c[0x0][0x32c] ;  /* 0x0000cb0000037a02 */ /* 0x000fca0000000f00 */
[----:B------:R-:W-:-:S05]  /*133b0*/  IMAD R0, R0, R3, c[0x0][0x32c] ;  /* 0x0000cb0000007624 */ /* 0x000fca00078e0203 */
[----:B------:R-:W-:-:S05]  /*133c0*/  IMNMX R2, R2, R0, PT ;  /* 0x0000000002027217 */ /* 0x000fca0003800200 */
.L_x_513:
        /* <DEDUP_REMOVED lines=31> */
.L_x_537:
        /* <DEDUP_REMOVED lines=22> */
[C---:B------:R-:W-:Y:S01]  /*13720*/  IADD3 R13, R227.reuse, 0x20, RZ ;  /* 0x00000020e30d7810 */ /* 0x040fe20007ffe0ff */
        /* <DEDUP_REMOVED lines=38> */
.L_x_587:
        /* <DEDUP_REMOVED lines=18> */
.L_x_518:
[----:B------:R-:W-:Y:S05]  /*13ab0*/  BSYNC B0 ;  /* 0x0000000000007941 */ /* 0x000fea0003800000 */
.L_x_517:
        /* <DEDUP_REMOVED lines=203> */
[----:B------:R-:W1:Y:S04]  /*14770*/  S2R R7, SR_TID.X ;  /* 0x0000000000077919 */ /* 0x000e680000002100 */
[----:B------:R-:W2:Y:S01]  /*14780*/  S2R R229, SR_CTAID.Y ;  /* 0x0000000000e57919 */ /* 0x000ea20000002600 */
[----:B-1----:R-:W-:Y:S04]  /*14790*/  SHF.R.S32.HI R6, RZ, 0x1f, R7 ;  /* 0x0000001fff067819 */ /* 0x002fe80000011407 */
[----:B------:R-:W-:Y:S04]  /*147a0*/  LEA.HI R6, R6, R7, RZ, 0x2 ;  /* 0x0000000706067211 */ /* 0x000fe800078f10ff */
[----:B------:R-:W-:Y:S01]  /*147b0*/  SHF.R.S32.HI R6, RZ, 0x2, R6 ;  /* 0x00000002ff067819 */ /* 0x000fe20000011406 */
[----:B--2---:R-:W-:Y:S01]  /*147c0*/  IMAD R2, R204, 0x30, R2 ;  /* 0x00000030cc027824 */ /* 0x004fe200078e0202 */
[----:B---3--:R-:W-:Y:S04]  /*147d0*/  ISETP.GT.AND P1, PT, R0, 0x2f, PT ;  /* 0x0000002f0000780c */ /* 0x008fe80003f24270 */
[----:B------:R-:W-:Y:S05]  /*147e0*/  IADD3 R2, R2, -0x30, R0 ;  /* 0xffffffd002027810 */ /* 0x000fea0007ffe000 */
[----:B------:R-:W-:Y:S04]  /*147f0*/  @P2 IMAD.HI.U32 R3, R2, c[0x0][0x2bc], RZ ;  /* 0x0000af0002032a27 */ /* 0x000fe800078e00ff */
[----:B------:R-:W-:Y:S01]  /*14800*/  IMAD.MOV.U32 R0, RZ, RZ, R2 ;  /* 0x000000ffff007224 */ /* 0x000fe200078e0002 */
[----:B------:R-:W-:Y:S04]  /*14810*/  @P2 SHF.R.U32.HI R0, RZ, c[0x0][0x2c0], R3 ;  /* 0x0000b000ff002a19 */ /* 0x000fe80000011603 */
[C---:B----4-:R-:W-:Y:S01]  /*14820*/  @!P1 IADD3 R3, P0, R0.reuse, R230, RZ ;  /* 0x000000e600039210 */ /* 0x050fe20007f1e0ff */
[----:B------:R-:W-:Y:S03]  /*14830*/  IMAD.WIDE.U32 R230, R229, c[0x0][0x1e8], RZ ;  /* 0x00007a00e5e67a25 */ /* 0x000fe600078e00ff */
        /* <DEDUP_REMOVED lines=8> */
[----:B------:R2:W3:Y:S03]  /*148c0*/  @!P1 LDG.E R224, [R4.64] ;  /* 0x0000000c04e09981 */ /* 0x0004e6000c1e1900 */
[----:B------:R-:W-:Y:S04]  /*148d0*/  IMAD R0, R0, c[0x0][0x1e0], RZ ;  /* 0x0000780000007a24 */ /* 0x000fe800078e02ff */
[----:B------:R-:W-:Y:S04]  /*148e0*/  IMAD R0, R226, c[0x0][0x1e4], R0 ;  /* 0x00007900e2007a24 */ /* 0x000fe800078e0200 */
[----:B------:R-:W-:Y:S01]  /*148f0*/  IMAD.IADD R3, R3, 0x1, R0 ;  /* 0x0000000103037824 */ /* 0x000fe200078e0200 */
[----:B-1----:R-:W-:Y:S05]  /*14900*/  SHF.R.S32.HI R223, RZ, 0x1f, R223 ;  /* 0x0000001fffdf7819 */ /* 0x002fea00000114df */
[----:B------:R-:W-:Y:S04]  /*14910*/  IMAD R223, R223, c[0x0][0x1e8], RZ ;  /* 0x00007a00dfdf7a24 */ /* 0x000fe800078e02ff */
[----:B------:R-:W-:Y:S01]  /*14920*/  IMAD R223, R229, c[0x0][0x1ec], R223 ;  /* 0x00007b00e5df7a24 */ /* 0x000fe200078e02df */
[----:B------:R-:W-:Y:S02]  /*14930*/  IADD3 R229, R227, 0x20, RZ ;  /* 0x00000020e3e57810 */ /* 0x000fe40007ffe0ff */
[----:B--2---:R-:W-:Y:S01]  /*14940*/  IADD3 R5, -R6, 0x30, RZ ;  /* 0x0000003006057810 */ /* 0x004fe20007ffe1ff */
[----:B------:R-:W-:Y:S01]  /*14950*/  IMAD.IADD R223, R231, 0x1, R223 ;  /* 0x00000001e7df7824 */ /* 0x000fe200078e02df */
[----:B------:R-:W-:Y:S02]  /*14960*/  ISETP.GE.AND P4, PT, R229, c[0x0][0x1d4], PT ;  /* 0x00007500e5007a0c */ /* 0x000fe40003f86270 */
[----:B------:R-:W-:Y:S02]  /*14970*/  ISETP.GE.AND P1, PT, R5, 0x1, PT ;  /* 0x000000010500780c */ /* 0x000fe40003f26270 */
[----:B---3--:R-:W-:Y:S01]  /*14980*/  SHF.R.S32.HI R4, RZ, 0x1f, R224 ;  /* 0x0000001fff047819 */ /* 0x008fe200000114e0 */
[----:B------:R-:W-:Y:S04]  /*14990*/  IMAD.WIDE.U32 R2, R224, c[0x0][0x1f0], R2 ;  /* 0x00007c00e0027a25 */ /* 0x000fe800078e0002 */
[----:B------:R-:W-:Y:S01]  /*149a0*/  IMAD R4, R4, c[0x0][0x1f0], RZ ;  /* 0x00007c0004047a24 */ /* 0x000fe200078e02ff */
[----:B------:R-:W-:Y:S03]  /*149b0*/  IADD3 R0, P0, R230, R2, RZ ;  /* 0x00000002e6007210 */ /* 0x000fe60007f1e0ff */
[----:B------:R-:W-:Y:S05]  /*149c0*/  IMAD R4, R224, c[0x0][0x1f4], R4 ;  /* 0x00007d00e0047a24 */ /* 0x000fea00078e0204 */
[----:B------:R-:W-:Y:S01]  /*149d0*/  IADD3.X R3, R223, R3, R4, P0, !PT ;  /* 0x00000003df037210 */ /* 0x000fe200007fe404 */
[----:B------:R-:W-:Y:S01]  /*149e0*/  IMAD.SHL.U32 R223, R227, 0x2, RZ ;  /* 0x00000002e3df7824 */ /* 0x000fe200078e00ff */
[C---:B------:R-:W-:Y:S04]  /*149f0*/  LEA R4, P0, R0.reuse, c[0x0][0x1c8], 0x1 ;  /* 0x0000720000047a11 */ /* 0x040fe800078008ff */
[----:B------:R-:W-:Y:S02]  /*14a00*/  LEA.HI.X R3, R0, c[0x0][0x1cc], R3, 0x1, P0 ;  /* 0x0000730000037a11 */ /* 0x000fe400000f0c03 */
[----:B------:R-:W1:Y:S04]  /*14a10*/  SHFL.IDX PT, R0, R4, RZ, 0x1c1f ;  /* 0x001c1fff04007589 */ /* 0x000e6800000e0000 */
[----:B------:R-:W2:Y:S01]  /*14a20*/  SHFL.IDX PT, R2, R3, RZ, 0x1c1f ;  /* 0x001c1fff03027589 */ /* 0x000ea200000e0000 */
[----:B-1----:R-:W-:Y:S05]  /*14a30*/  @P1 IADD3 R14, P0, R0, R223, RZ ;  /* 0x000000df000e1210 */ /* 0x002fea0007f1e0ff */
[----:B--2---:R-:W-:Y:S01]  /*14a40*/  @P1 IMAD.X R15, R2, 0x1, R205, P0 ;  /* 0x00000001020f1824 */ /* 0x004fe200000e06cd */
[----:B------:R-:W-:Y:S04]  /*14a50*/  @P1 IADD3 R12, P0, R0, R207, RZ ;  /* 0x000000cf000c1210 */ /* 0x000fe80007f1e0ff */
[----:B------:R-:W-:Y:S01]  /*14a60*/  @!PT LDS RZ, [RZ] ;  /* 0x00000000fffff984 */ /* 0x000fe20000000800 */
[----:B------:R1:W-:Y:S01]  /*14a70*/  @P1 LDGSTS.E.BYPASS.LTC128B.128 [R222+0x3c80], [R14.64], !P5 ;  /* 0x03c800000ede1fae */ /* 0x0003e2000e901d4c */
[--C-:B------:R-:W-:Y:S01]  /*14a80*/  @P1 IMAD.X R13, R2, 0x1, R206.reuse, P0 ;  /* 0x00000001020d1824 */ /* 0x100fe200000e06ce */
[-C--:B------:R-:W-:Y:S02]  /*14a90*/  @P1 IADD3 R10, P0, R0, R228.reuse, RZ ;  /* 0x000000e4000a1210 */ /* 0x080fe40007f1e0ff */
        /* <DEDUP_REMOVED lines=17> */
.L_x_520:
[----:B--234-:R-:W2:Y:S01]  /*14bb0*/  LDL R2, [R1+0x20] ;  /* 0x0000200001027983 */ /* 0x01cea20000100800 */
[----:B------:R-:W-:Y:S02]  /*14bc0*/  IMAD.MOV.U32 R0, RZ, RZ, c[0x0][0x2c4] ;  /* 0x0000b100ff007624 */ /* 0x000fe400078e00ff */
[----:B------:R-:W-:Y:S01]  /*14bd0*/  IMAD.MOV.U32 R51, RZ, RZ, c[0x0][0x32c] ;  /* 0x0000cb00ff337624 */ /* 0x000fe200078e00ff */
[----:B------:R-:W3:Y:S02]  /*14be0*/  LDL R36, [R1] ;  /* 0x0000000001247983 */ /* 0x000ee40000100800 */
[----:B------:R-:W-:Y:S02]  /*14bf0*/  ISETP.NE.AND P0, PT, R0, 0x1, PT ;  /* 0x000000010000780c */ /* 0x000fe40003f05270 */
[----:B------:R-:W4:Y:S04]  /*14c00*/  LDL R50, [R1+0x14] ;  /* 0x0000140001327983 */ /* 0x000f280000100800 */
[----:B------:R-:W4:Y:S04]  /*14c10*/  LDL R37, [R1+0x18] ;  /* 0x0000180001257983 */ /* 0x000f280000100800 */
[----:B------:R-:W0:Y:S03]  /*14c20*/  LDGDEPBAR ;  /* 0x00000000000079af */ /* 0x000e260000000000 */
[----:B--2---:R-:W-:Y:S04]  /*14c30*/  @P0 IMAD.HI.U32 R0, R2, c[0x0][0x2c8], RZ ;  /* 0x0000b20002000a27 */ /* 0x004fe800078e00ff */
[----:B-1----:R-:W-:Y:S01]  /*14c40*/  IMAD.MOV.U32 R5, RZ, RZ, R2 ;  /* 0x000000ffff057224 */ /* 0x002fe200078e0002 */
[----:B------:R-:W-:Y:S01]  /*14c50*/  @P0 SHF.R.U32.HI R5, RZ, c[0x0][0x2cc], R0 ;  /* 0x0000b300ff050a19 */ /* 0x000fe20000011600 */
[----:B------:R-:W-:Y:S01]  /*14c60*/  IMAD R0, R204, -0x30, RZ ;  /* 0xffffffd0cc007824 */ /* 0x000fe200078e02ff */
[----:B------:R-:W-:Y:S03]  /*14c70*/  ISETP.GE.AND P0, PT, R51, 0x1, PT ;  /* 0x000000013300780c */ /* 0x000fe60003f06270 */
[----:B------:R-:W1:Y:S01]  /*14c80*/  SHFL.IDX PT, R4, R5, RZ, 0x1c1f ;  /* 0x001c1fff05047589 */ /* 0x000e6200000e0000 */
[----:B---3--:R-:W-:Y:S04]  /*14c90*/  IADD3 R7, -R36, 0x1, R0 ;  /* 0x0000000124077810 */ /* 0x008fe80007ffe100 */
[----:B----4-:R-:W-:Y:S04]  /*14ca0*/  IADD3 R7, -R37, R7, R50 ;  /* 0x0000000725077210 */ /* 0x010fe80007ffe132 */
        /* <DEDUP_REMOVED lines=18> */
.L_x_523:
[----:B------:R-:W-:Y:S04]  /*14dd0*/  MOV R8, c[0x0][0x32c] ;  /* 0x0000cb0000087a02 */ /* 0x000fe80000000f00 */
[----:B------:R-:W-:Y:S11]  /*14de0*/  ISETP.NE.AND P0, PT, R8, 0x1, PT ;  /* 0x000000010800780c */ /* 0x000ff60003f05270 */
[----:B------:R-:W-:Y:S02]  /*14df0*/  @!UPT UIADD3 URZ, URZ, URZ, URZ ;  /* 0x0000003f3f3ff290 */ /* 0x000fe4000fffe03f */
[----:B------:R-:W-:Y:S05]  /*14e00*/  @P0 IMAD.HI.U32 R8, R4, c[0x0][0x330], RZ ;  /* 0x0000cc0004080a27 */ /* 0x000fea00078e00ff */
[----:B------:R-:W-:Y:S02]  /*14e10*/  @P0 SHF.R.U32.HI R4, RZ, c[0x0][0x334], R8 ;  /* 0x0000cd00ff040a19 */ /* 0x000fe40000011608 */
.L_x_524:
[----:B------:R-:W-:Y:S05]  /*14e20*/  BSYNC B0 ;  /* 0x0000000000007941 */ /* 0x000fea0003800000 */
.L_x_522:
[----:B------:R-:W-:Y:S04]  /*14e30*/  IMAD.IADD R8, R0, 0x1, -R36 ;  /* 0x0000000100087824 */ /* 0x000fe800078e0a24 */
[----:B------:R-:W-:Y:S05]  /*14e40*/  IMAD R4, R4, c[0x0][0x32c], R8 ;  /* 0x0000cb0004047a24 */ /* 0x000fea00078e0208 */
[----:B------:R-:W-:Y:S02]  /*14e50*/  IADD3 R8, R4, c[0x0][0x32c], RZ ;  /* 0x0000cb0004087a10 */ /* 0x000fe40007ffe0ff */
[----:B------:R-:W-:Y:S02]  /*14e60*/  IMNMX R2, R2, R4, !PT ;  /* 0x0000000402027217 */ /* 0x000fe40007800200 */
[----:B------:R-:W-:Y:S02]  /*14e70*/  IMNMX R3, R3, R8, PT ;  /* 0x0000000803037217 */ /* 0x000fe40003800200 */
.L_x_521:
        /* <DEDUP_REMOVED lines=73> */
.L_x_527:
[----:B------:R-:W-:Y:S04]  /*15310*/  MOV R14, c[0x0][0x32c] ;  /* 0x0000cb00000e7a02 */ /* 0x000fe80000000f00 */
[----:B------:R-:W-:Y:S11]  /*15320*/  ISETP.NE.AND P0, PT, R14, 0x1, PT ;  /* 0x000000010e00780c */ /* 0x000ff60003f05270 */
[----:B------:R-:W-:Y:S02]  /*15330*/  @!UPT UIADD3 URZ, URZ, URZ, URZ ;  /* 0x0000003f3f3ff290 */ /* 0x000fe4000fffe03f */
[----:B------:R-:W-:Y:S05]  /*15340*/  @P0 IMAD.HI.U32 R14, R4, c[0x0][0x330], RZ ;  /* 0x0000cc00040e0a27 */ /* 0x000fea00078e00ff */
[----:B------:R-:W-:Y:S02]  /*15350*/  @P0 SHF.R.U32.HI R4, RZ, c[0x0][0x334], R14 ;  /* 0x0000cd00ff040a19 */ /* 0x000fe4000001160e */
.L_x_528:
[----:B------:R-:W-:Y:S05]  /*15360*/  BSYNC B0 ;  /* 0x0000000000007941 */ /* 0x000fea0003800000 */
.L_x_526:
[----:B------:R-:W-:Y:S04]  /*15370*/  IMAD.IADD R14, R0, 0x1, -R36 ;  /* 0x00000001000e7824 */ /* 0x000fe800078e0a24 */
[----:B------:R-:W-:Y:S05]  /*15380*/  IMAD R4, R4, c[0x0][0x32c], R14 ;  /* 0x0000cb0004047a24 */ /* 0x000fea00078e020e */
[----:B------:R-:W-:Y:S02]  /*15390*/  IADD3 R14, R4, c[0x0][0x32c], RZ ;  /* 0x0000cb00040e7a10 */ /* 0x000fe40007ffe0ff */
[----:B------:R-:W-:Y:S02]  /*153a0*/  IMNMX R2, R2, R4, !PT ;  /* 0x0000000402027217 */ /* 0x000fe40007800200 */
[----:B------:R-:W-:Y:S02]  /*153b0*/  IMNMX R3, R3, R14, PT ;  /* 0x0000000e03037217 */ /* 0x000fe40003800200 */
.L_x_525:
        /* <DEDUP_REMOVED lines=61> */
.L_x_531:
[----:B------:R-:W-:Y:S04]  /*15790*/  MOV R14, c[0x0][0x32c] ;  /* 0x0000cb00000e7a02 */ /* 0x000fe80000000f00 */
[----:B------:R-:W-:Y:S11]  /*157a0*/  ISETP.NE.AND P0, PT, R14, 0x1, PT ;  /* 0x000000010e00780c */ /* 0x000ff60003f05270 */
[----:B------:R-:W-:Y:S02]  /*157b0*/  @!UPT UIADD3 URZ, URZ, URZ, URZ ;  /* 0x0000003f3f3ff290 */ /* 0x000fe4000fffe03f */
[----:B------:R-:W-:Y:S05]  /*157c0*/  @P0 IMAD.HI.U32 R14, R4, c[0x0][0x330], RZ ;  /* 0x0000cc00040e0a27 */ /* 0x000fea00078e00ff */
[----:B------:R-:W-:Y:S02]  /*157d0*/  @P0 SHF.R.U32.HI R4, RZ, c[0x0][0x334], R14 ;  /* 0x0000cd00ff040a19 */ /* 0x000fe4000001160e */
.L_x_532:
[----:B------:R-:W-:Y:S05]  /*157e0*/  BSYNC B0 ;  /* 0x0000000000007941 */ /* 0x000fea0003800000 */
.L_x_530:
[----:B------:R-:W-:Y:S04]  /*157f0*/  IMAD.IADD R14, R0, 0x1, -R36 ;  /* 0x00000001000e7824 */ /* 0x000fe800078e0a24 */
[----:B------:R-:W-:Y:S05]  /*15800*/  IMAD R4, R4, c[0x0][0x32c], R14 ;  /* 0x0000cb0004047a24 */ /* 0x000fea00078e020e */
[----:B------:R-:W-:Y:S02]  /*15810*/  IADD3 R14, R4, c[0x0][0x32c], RZ ;  /* 0x0000cb00040e7a10 */ /* 0x000fe40007ffe0ff */
[----:B------:R-:W-:Y:S02]  /*15820*/  IMNMX R2, R2, R4, !PT ;  /* 0x0000000402027217 */ /* 0x000fe40007800200 */
[----:B------:R-:W-:Y:S02]  /*15830*/  IMNMX R3, R3, R14, PT ;  /* 0x0000000e03037217 */ /* 0x000fe40003800200 */
.L_x_529:
        /* <DEDUP_REMOVED lines=61> */
.L_x_535:
[----:B------:R-:W-:Y:S04]  /*15c10*/  MOV R5, c[0x0][0x32c] ;  /* 0x0000cb0000057a02 */ /* 0x000fe80000000f00 */
[----:B------:R-:W-:Y:S11]  /*15c20*/  ISETP.NE.AND P0, PT, R5, 0x1, PT ;  /* 0x000000010500780c */ /* 0x000ff60003f05270 */
[----:B------:R-:W-:Y:S02]  /*15c30*/  @!UPT UIADD3 URZ, URZ, URZ, URZ ;  /* 0x0000003f3f3ff290 */ /* 0x000fe4000fffe03f */
[----:B------:R-:W-:Y:S05]  /*15c40*/  @P0 IMAD.HI.U32 R5, R4, c[0x0][0x330], RZ ;  /* 0x0000cc0004050a27 */ /* 0x000fea00078e00ff */
[----:B------:R-:W-:Y:S02]  /*15c50*/  @P0 SHF.R.U32.HI R4, RZ, c[0x0][0x334], R5 ;  /* 0x0000cd00ff040a19 */ /* 0x000fe40000011605 */
.L_x_536:
[----:B------:R-:W-:Y:S05]  /*15c60*/  BSYNC B0 ;  /* 0x0000000000007941 */ /* 0x000fea0003800000 */
.L_x_534:
[----:B------:R-:W-:Y:S04]  /*15c70*/  IMAD.IADD R0, R0, 0x1, -R36 ;  /* 0x0000000100007824 */ /* 0x000fe800078e0a24 */
[----:B------:R-:W-:Y:S05]  /*15c80*/  IMAD R4, R4, c[0x0][0x32c], R0 ;  /* 0x0000cb0004047a24 */ /* 0x000fea00078e0200 */
[----:B------:R-:W-:Y:S02]  /*15c90*/  IADD3 R0, R4, c[0x0][0x32c], RZ ;  /* 0x0000cb0004007a10 */ /* 0x000fe40007ffe0ff */
[----:B------:R-:W-:Y:S02]  /*15ca0*/  IMNMX R2, R2, R4, !PT ;  /* 0x0000000402027217 */ /* 0x000fe40007800200 */
[----:B------:R-:W-:Y:S02]  /*15cb0*/  IMNMX R3, R3, R0, PT ;  /* 0x0000000003037217 */ /* 0x000fe40003800200 */
.L_x_533:
        /* <DEDUP_REMOVED lines=374> */
[--C-:B---3--:R-:W-:Y:S02]  /*17420*/  FFMA.FTZ R2, R195, c[0x0][0x2d0], -R110.reuse ;  /* 0x0000b400c3027a23 */ /* 0x108fe4000001086e */
[----:B------:R-:W2:Y:S01]  /*17430*/  LDL R195, [R1+0x28] ;  /* 0x0000280001c37983 */ /* 0x000ea20000100800 */
[----:B------:R-:W-:Y:S01]  /*17440*/  FFMA.FTZ R110, R196, c[0x0][0x2d0], -R110 ;  /* 0x0000b400c46e7a23 */ /* 0x000fe2000001086e */
[----:B------:R3:W-:Y:S02]  /*17450*/  MUFU.EX2 R190, R2 ;  /* 0x0000000200be7308 */ /* 0x0007e40000000800 */
[----:B------:R-:W5:Y:S01]  /*17460*/  LDL.LU R196, [R1+0x10] ;  /* 0x0000100001c47983 */ /* 0x000f620000300800 */
[C---:B------:R-:W-:Y:S07]  /*17470*/  HMMA.16816.F32 R64, R112.reuse, R118, R64 ;  /* 0x000000767040723c */ /* 0x040fee0000001840 */
[----:B------:R-:W4:Y:S01]  /*17480*/  MUFU.EX2 R189, R110 ;  /* 0x0000006e00bd7308 */ /* 0x000f220000000800 */
[-C--:B-1----:R-:W-:Y:S08]  /*17490*/  HMMA.16816.F32 R68, R112, R124.reuse, R68 ;  /* 0x0000007c7044723c */ /* 0x082ff00000001844 */
[C---:B------:R-:W-:Y:S01]  /*174a0*/  HMMA.16816.F32 R72, R120.reuse, R124, R72 ;  /* 0x0000007c7848723c */ /* 0x040fe20000001848 */
[--C-:B---3--:R-:W-:Y:S02]  /*174b0*/  FFMA.FTZ R2, R192, c[0x0][0x2d0], -R111.reuse ;  /* 0x0000b400c0027a23 */ /* 0x108fe4000001086f */
[----:B------:R-:W3:Y:S05]  /*174c0*/  LDL.LU R192, [R1+0xc] ;  /* 0x00000c0001c07983 */ /* 0x000eea0000300800 */
[-C--:B------:R-:W-:Y:S01]  /*174d0*/  HMMA.16816.F32 R76, R120, R126.reuse, R76 ;  /* 0x0000007e784c723c */ /* 0x080fe2000000184c */
[----:B------:R1:W-:Y:S03]  /*174e0*/  MUFU.EX2 R186, R2 ;  /* 0x0000000200ba7308 */ /* 0x0003e60000000800 */
[----:B------:R-:W-:Y:S02]  /*174f0*/  FFMA.FTZ R111, R193, c[0x0][0x2d0], -R111 ;  /* 0x0000b400c16f7a23 */ /* 0x000fe4000001086f */
[----:B------:R-:W5:Y:S01]  /*17500*/  LDL.LU R193, [R1+0x4] ;  /* 0x0000040001c17983 */ /* 0x000f620000300800 */
[----:B----4-:R-:W-:Y:S01]  /*17510*/  F2FP.PACK_AB R110, R189, R190 ;  /* 0x000000bebd6e723e */ /* 0x010fe200000000ff */
[C---:B------:R-:W-:Y:S03]  /*17520*/  HMMA.16816.F32 R80, R112.reuse, R126, R80 ;  /* 0x0000007e7050723c */ /* 0x040fe60000001850 */
[----:B------:R-:W4:Y:S05]  /*17530*/  MUFU.EX2 R185, R111 ;  /* 0x0000006f00b97308 */ /* 0x000f2a0000000800 */
[-C--:B------:R-:W-:Y:S08]  /*17540*/  HMMA.16816.F32 R84, R112, R128.reuse, R84 ;  /* 0x000000807054723c */ /* 0x080ff00000001854 */
[C---:B------:R-:W-:Y:S01]  /*17550*/  HMMA.16816.F32 R88, R120.reuse, R128, R88 ;  /* 0x000000807858723c */ /* 0x040fe20000001858 */
[--C-:B-1----:R-:W-:Y:S02]  /*17560*/  FFMA.FTZ R2, R187, c[0x0][0x2d0], -R164.reuse ;  /* 0x0000b400bb027a23 */ /* 0x102fe400000108a4 */
[----:B------:R-:W5:Y:S02]  /*17570*/  LDL.LU R187, [R1+0x8] ;  /* 0x0000080001bb7983 */ /* 0x000f640000300800 */
[----:B------:R1:W-:Y:S03]  /*17580*/  MUFU.EX2 R184, R2 ;  /* 0x0000000200b87308 */ /* 0x0003e60000000800 */
[-C--:B------:R-:W-:Y:S01]  /*17590*/  HMMA.16816.F32 R92, R120, R130.reuse, R92 ;  /* 0x00000082785c723c */ /* 0x080fe2000000185c */
[----:B----4-:R-:W-:Y:S07]  /*175a0*/  F2FP.PACK_AB R111, R185, R186 ;  /* 0x000000bab96f723e */ /* 0x010fee00000000ff */
[----:B------:R-:W-:Y:S01]  /*175b0*/  HMMA.16816.F32 R96, R112, R130, R96 ;  /* 0x000000827060723c */ /* 0x000fe20000001860 */
[--C-:B-1----:R-:W-:Y:S04]  /*175c0*/  FFMA.FTZ R2, R191, c[0x0][0x2d0], -R164.reuse ;  /* 0x0000b400bf027a23 */ /* 0x102fe800000108a4 */
[----:B------:R1:W4:Y:S02]  /*175d0*/  MUFU.EX2 R179, R2 ;  /* 0x0000000200b37308 */ /* 0x0003240000000800 */
[--C-:B-1----:R-:W-:Y:S01]  /*175e0*/  FFMA.FTZ R2, R194, c[0x0][0x2d0], -R164.reuse ;  /* 0x0000b400c2027a23 */ /* 0x102fe200000108a4 */
[----:B----4-:R-:W-:Y:S01]  /*175f0*/  F2FP.PACK_AB R160, R179, R184 ;  /* 0x000000b8b3a0723e */ /* 0x010fe200000000ff */
[----:B------:R-:W-:Y:S06]  /*17600*/  FFMA.FTZ R164, R188, c[0x0][0x2d0], -R164 ;  /* 0x0000b400bca47a23 */ /* 0x000fec00000108a4 */
[----:B------:R1:W-:Y:S10]  /*17610*/  MUFU.EX2 R181, R2 ;  /* 0x0000000200b57308 */ /* 0x0003f40000000800 */
[----:B------:R-:W4:Y:S01]  /*17620*/  MUFU.EX2 R178, R164 ;  /* 0x000000a400b27308 */ /* 0x000f220000000800 */
[--C-:B-1----:R-:W-:Y:S09]  /*17630*/  FFMA.FTZ R2, R180, c[0x0][0x2d0], -R165.reuse ;  /* 0x0000b400b4027a23 */ /* 0x102ff200000108a5 */
[----:B------:R1:W-:Y:S01]  /*17640*/  MUFU.EX2 R173, R2 ;  /* 0x0000000200ad7308 */ /* 0x0003e20000000800 */
[----:B----4-:R-:W-:Y:S01]  /*17650*/  F2FP.PACK_AB R162, R178, R181 ;  /* 0x000000b5b2a2723e */ /* 0x010fe200000000ff */
[--C-:B-1----:R-:W-:Y:S08]  /*17660*/  FFMA.FTZ R2, R182, c[0x0][0x2d0], -R165.reuse ;  /* 0x0000b400b6027a23 */ /* 0x102ff000000108a5 */
[----:B------:R1:W4:Y:S02]  /*17670*/  MUFU.EX2 R172, R2 ;  /* 0x0000000200ac7308 */ /* 0x0003240000000800 */
[--C-:B-1----:R-:W-:Y:S01]  /*17680*/  FFMA.FTZ R2, R183, c[0x0][0x2d0], -R165.reuse ;  /* 0x0000b400b7027a23 */ /* 0x102fe200000108a5 */
[----:B----4-:R-:W-:Y:S01]  /*17690*/  F2FP.PACK_AB R161, R172, R173 ;  /* 0x000000adaca1723e */ /* 0x010fe200000000ff */
        /* <DEDUP_REMOVED lines=15> */
[-C--:B------:R-:W-:Y:S01]  /*17790*/  HMMA.16816.F32 R144, R108, R156.reuse, R36 ;  /* 0x0000009c6c90723c */ /* 0x080fe20000001824 */
[----:B--2---:R-:W-:Y:S07]  /*177a0*/  ISETP.GT.AND P0, PT, R204, R195, PT ;  /* 0x000000c3cc00720c */ /* 0x004fee0003f04270 */
[C---:B------:R-:W-:Y:S08]  /*177b0*/  HMMA.16816.F32 R148, R160.reuse, R156, R40 ;  /* 0x0000009ca094723c */ /* 0x040ff00000001828 */
[-C--:B------:R-:W-:Y:S08]  /*177c0*/  HMMA.16816.F32 R152, R160, R158.reuse, R44 ;  /* 0x0000009ea098723c */ /* 0x080ff0000000182c */
[C---:B------:R-:W-:Y:S08]  /*177d0*/  HMMA.16816.F32 R156, R108.reuse, R158, R48 ;  /* 0x0000009e6c9c723c */ /* 0x040ff00000001830 */
[-C--:B-1----:R-:W-:Y:S01]  /*177e0*/  HMMA.16816.F32 R52, R108, R164.reuse, R52 ;  /* 0x000000a46c34723c */ /* 0x082fe20000001834 */
[----:B---3--:R-:W-:Y:S04]  /*177f0*/  FFMA.FTZ R3, R3, R192, R241 ;  /* 0x000000c003037223 */ /* 0x008fe800000100f1 */
[----:B------:R-:W-:Y:S02]  /*17800*/  FADD.FTZ R3, R242, R3 ;  /* 0x00000003f2037221 */ /* 0x000fe40000010000 */
[----:B-----5:R-:W-:Y:S01]  /*17810*/  FFMA.FTZ R100, R100, R193, R245 ;  /* 0x000000c164647223 */ /* 0x020fe200000100f5 */
        /* <DEDUP_REMOVED lines=10> */
[----:B------:R-:W-:Y:S02]  /*178c0*/  FFMA.FTZ R101, R101, R187, R249 ;  /* 0x000000bb65657223 */ /* 0x000fe400000100f9 */
[----:B------:R-:W-:Y:S01]  /*178d0*/  FADD.FTZ R8, R223, R0 ;  /* 0x00000000df087221 */ /* 0x000fe20000010000 */
[----:B------:R-:W-:Y:S01]  /*178e0*/  IADD3 R223, R204, -0x1, RZ ;  /* 0xffffffffccdf7810 */ /* 0x000fe20007ffe0ff */
[----:B------:R-:W-:Y:S02]  /*178f0*/  FADD.FTZ R2, R250, R101 ;  /* 0x00000065fa027221 */ /* 0x000fe40000010000 */
[-C--:B------:R-:W-:Y:S01]  /*17900*/  HMMA.16816.F32 R68, R108, R168.reuse, R68 ;  /* 0x000000a86c44723c */ /* 0x080fe20000001844 */
[----:B------:R-:W-:Y:S03]  /*17910*/  FADD.FTZ R3, R240, R3 ;  /* 0x00000003f0037221 */ /* 0x000fe60000010000 */
[----:B------:R-:W-:Y:S01]  /*17920*/  FADD.FTZ R2, R251, R2 ;  /* 0x00000002fb027221 */ /* 0x000fe20000010000 */
[----:B------:R-:W-:Y:S01]  /*17930*/  MOV R204, R223 ;  /* 0x000000df00cc7202 */ /* 0x000fe20000000f00 */
[----:B------:R-:W-:Y:S01]  /*17940*/  FADD.FTZ R3, R177, R3 ;  /* 0x00000003b1037221 */ /* 0x000fe20000010000 */
[----:B------:R-:W-:Y:S01]  /*17950*/  MOV R101, R106 ;  /* 0x0000006a00657202 */ /* 0x000fe20000000f00 */
        /* <DEDUP_REMOVED lines=48> */
.L_x_516:
[----:B-1----:R-:W2:Y:S04]  /*17c60*/  LDL R3, [R1+0x18] ;  /* 0x0000180001037983 */ /* 0x002ea80000100800 */
[----:B------:R-:W3:Y:S01]  /*17c70*/  LDL R2, [R1+0x14] ;  /* 0x0000140001027983 */ /* 0x000ee20000100800 */
[----:B------:R-:W-:-:S02]  /*17c80*/  IMAD.MOV.U32 R0, RZ, RZ, c[0x0][0x2c4] ;  /* 0x0000b100ff007624 */ /* 0x000fc400078e00ff */
[----:B------:R-:W-:-:S03]  /*17c90*/  IMAD.MOV.U32 R4, RZ, RZ, c[0x0][0x32c] ;  /* 0x0000cb00ff047624 */ /* 0x000fc600078e00ff */
[----:B------:R-:W-:Y:S02]  /*17ca0*/  ISETP.NE.AND P1, PT, R0, 0x1, PT ;  /* 0x000000010000780c */ /* 0x000fe40003f25270 */
[----:B------:R-:W1:Y:S01]  /*17cb0*/  S2R R0, SR_CTAID.X ;  /* 0x0000000000007919 */ /* 0x000e620000002500 */
[----:B------:R-:W-:Y:S02]  /*17cc0*/  ISETP.GE.AND P0, PT, R4, 0x1, PT ;  /* 0x000000010400780c */ /* 0x000fe40003f06270 */
[----:B-1----:R-:W-:Y:S01]  /*17cd0*/  LEA R0, R0, 0x7f, 0x7 ;  /* 0x0000007f00007811 */ /* 0x002fe200078e38ff */
[----:B--2---:R-:W-:-:S07]  /*17ce0*/  IMAD.MOV.U32 R5, RZ, RZ, R3 ;  /* 0x000000ffff057224 */ /* 0x004fce00078e0003 */
[----:B------:R-:W-:Y:S01]  /*17cf0*/  @P1 IMAD.HI.U32 R3, R0, c[0x0][0x2c8], RZ ;  /* 0x0000b20000031a27 */ /* 0x000fe200078e00ff */
[----:B---3--:R-:W-:-:S04]  /*17d00*/  IADD3 R2, R2, 0x1, -R5 ;  /* 0x0000000102027810 */ /* 0x008fc80007ffe805 */
        /* <DEDUP_REMOVED lines=13> */
.L_x_539:
[----:B------:R-:W-:-:S04]  /*17de0*/  MOV R3, 0x1 ;  /* 0x0000000100037802 */ /* 0x000fc80000000f00 */
[----:B------:R-:W-:-:S13]  /*17df0*/  ISETP.NE.AND P0, PT, R3, c[0x0][0x32c], PT ;  /* 0x0000cb0003007a0c */ /* 0x000fda0003f05270 */
[----:B------:R-:W-:-:S05]  /*17e00*/  @P0 IMAD.HI.U32 R3, R0, c[0x0][0x330], RZ ;  /* 0x0000cc0000030a27 */ /* 0x000fca00078e00ff */
[----:B------:R-:W-:-:S05]  /*17e10*/  @P0 SHF.R.U32.HI R0, RZ, c[0x0][0x334], R3 ;  /* 0x0000cd00ff000a19 */ /* 0x000fca0000011603 */
.L_x_540:
[----:B------:R-:W-:-:S05]  /*17e20*/  IMAD R0, R0, c[0x0][0x32c], RZ ;  /* 0x0000cb0000007a24 */ /* 0x000fca00078e02ff */
[----:B------:R-:W-:-:S03]  /*17e30*/  IMNMX R2, R2, R0, !PT ;  /* 0x0000000002027217 */ /* 0x000fc60007800200 */
.L_x_538:
[----:B------:R-:W2:Y:S01]  /*17e40*/  LDL R0, [R1+0x1c] ;  /* 0x00001c0001007983 */ /* 0x000ea20000100800 */
[----:B------:R-:W-:-:S05]  /*17e50*/  IADD3 R2, R2, 0x2f, RZ ;  /* 0x0000002f02027810 */ /* 0x000fca0007ffe0ff */
[----:B------:R-:W-:-:S05]  /*17e60*/  IMAD.HI R2, R2, 0x2aaaaaab, RZ ;  /* 0x2aaaaaab02027827 */ /* 0x000fca00078e02ff */
[----:B------:R-:W-:-:S04]  /*17e70*/  SHF.R.U32.HI R252, RZ, 0x1f, R2 ;  /* 0x0000001ffffc7819 */ /* 0x000fc80000011602 */
[----:B------:R-:W-:-:S04]  /*17e80*/  LEA.HI.SX32 R252, R2, R252, 0x1d ;  /* 0x000000fc02fc7211 */ /* 0x000fc800078feaff */
[----:B--2---:R-:W-:-:S04]  /*17e90*/  IMNMX R252, R0, R252, !PT ;  /* 0x000000fc00fc7217 */ /* 0x004fc80007800200 */
[----:B------:R-:W-:-:S13]  /*17ea0*/  ISETP.GE.AND P0, PT, R223, R252, PT ;  /* 0x000000fcdf00720c */ /* 0x000fda0003f06270 */
[----:B------:R-:W-:Y:S05]  /*17eb0*/  @!P0 BRA `(.L_x_541) ;  /* 0x0000335000008947 */ /* 0x000fea0003800000 */
[----:B------:R-:W2:Y:S01]  /*17ec0*/  LDL R7, [R1+0x44] ;  /* 0x0000440001077983 */ /* 0x000ea20000100800 */
[----:B------:R-:W-:-:S03]  /*17ed0*/  SHF.R.S32.HI R0, RZ, 0x1f, R227 ;  /* 0x0000001fff007819 */ /* 0x000fc600000114e3 */
        /* <DEDUP_REMOVED lines=17> */
.L_x_546:
        /* <DEDUP_REMOVED lines=64> */
.L_x_588:
        /* <DEDUP_REMOVED lines=18> */
.L_x_543:
[----:B------:R-:W-:Y:S05]  /*18510*/  BSYNC B0 ;  /* 0x0000000000007941 */ /* 0x000fea0003800000 */
.L_x_542:
        /* <DEDUP_REMOVED lines=202> */
[----:B----4-:R-:W4:Y:S04]  /*191c0*/  LDL R103, [R1+0x38] ;  /* 0x0000380001677983 */ /* 0x010f280000100800 */
        /* <DEDUP_REMOVED lines=11> */
[C---:B-----5:R-:W-:Y:S01]  /*19280*/  @!P1 IADD3 R3, P0, R0.reuse, R206, RZ ;  /* 0x000000ce00039210 */ /* 0x060fe20007f1e0ff */
[----:B------:R-:W-:Y:S03]  /*19290*/  IMAD.WIDE.U32 R206, R225, c[0x0][0x1e8], RZ ;  /* 0x00007a00e1ce7a25 */ /* 0x000fe600078e00ff */
[----:B----4-:R-:W-:Y:S01]  /*192a0*/  @!P1 LEA.HI.X.SX32 R5, R0, R103, 0x1, P0 ;  /* 0x0000006700059211 */ /* 0x010fe200000f0eff */
        /* <DEDUP_REMOVED lines=14> */
[----:B--2---:R-:W-:Y:S03]  /*19390*/  IADD3 R5, -R6, 0x30, RZ ;  /* 0x0000003006057810 */ /* 0x004fe60007ffe1ff */
[----:B------:R-:W-:Y:S01]  /*193a0*/  IMAD.IADD R103, R207, 0x1, R103 ;  /* 0x00000001cf677824 */ /* 0x000fe200078e0267 */
[----:B------:R-:W-:Y:S02]  /*193b0*/  ISETP.GE.AND P1, PT, R5, 0x1, PT ;  /* 0x000000010500780c */ /* 0x000fe40003f26270 */
[----:B---3--:R-:W-:Y:S01]  /*193c0*/  SHF.R.S32.HI R4, RZ, 0x1f, R224 ;  /* 0x0000001fff047819 */ /* 0x008fe200000114e0 */
[----:B------:R-:W-:Y:S04]  /*193d0*/  IMAD.WIDE.U32 R2, R224, c[0x0][0x1f0], R2 ;  /* 0x00007c00e0027a25 */ /* 0x000fe800078e0002 */
[----:B------:R-:W-:Y:S01]  /*193e0*/  IMAD R4, R4, c[0x0][0x1f0], RZ ;  /* 0x00007c0004047a24 */ /* 0x000fe200078e02ff */
[----:B------:R-:W-:Y:S02]  /*193f0*/  IADD3 R0, P0, R206, R2, RZ ;  /* 0x00000002ce007210 */ /* 0x000fe40007f1e0ff */
[----:B------:R-:W-:Y:S01]  /*19400*/  IADD3 R206, R227, 0x20, RZ ;  /* 0x00000020e3ce7810 */ /* 0x000fe20007ffe0ff */
[----:B------:R-:W-:Y:S03]  /*19410*/  IMAD R4, R224, c[0x0][0x1f4], R4 ;  /* 0x00007d00e0047a24 */ /* 0x000fe600078e0204 */
[----:B------:R-:W-:Y:S02]  /*19420*/  ISETP.GE.AND P4, PT, R206, c[0x0][0x1d4], PT ;  /* 0x00007500ce007a0c */ /* 0x000fe40003f86270 */
[----:B------:R-:W-:Y:S01]  /*19430*/  IADD3.X R3, R103, R3, R4, P0, !PT ;  /* 0x0000000367037210 */ /* 0x000fe200007fe404 */
[----:B------:R-:W-:Y:S01]  /*19440*/  IMAD.SHL.U32 R103, R227, 0x2, RZ ;  /* 0x00000002e3677824 */ /* 0x000fe200078e00ff */
[C---:B------:R-:W-:Y:S04]  /*19450*/  LEA R4, P0, R0.reuse, c[0x0][0x1c8], 0x1 ;  /* 0x0000720000047a11 */ /* 0x040fe800078008ff */
[----:B------:R-:W-:Y:S02]  /*19460*/  LEA.HI.X R3, R0, c[0x0][0x1cc], R3, 0x1, P0 ;  /* 0x0000730000037a11 */ /* 0x000fe400000f0c03 */
[----:B------:R-:W1:Y:S04]  /*19470*/  SHFL.IDX PT, R0, R4, RZ, 0x1c1f ;  /* 0x001c1fff04007589 */ /* 0x000e6800000e0000 */
[----:B------:R-:W2:Y:S01]  /*19480*/  SHFL.IDX PT, R2, R3, RZ, 0x1c1f ;  /* 0x001c1fff03027589 */ /* 0x000ea200000e0000 */
[----:B-1----:R-:W-:Y:S05]  /*19490*/  @P1 IADD3 R14, P0, R0, R103, RZ ;  /* 0x00000067000e1210 */ /* 0x002fea0007f1e0ff */
[--C-:B--2---:R-:W-:Y:S01]  /*194a0*/  @P1 IMAD.X R15, R2, 0x1, R205.reuse, P0 ;  /* 0x00000001020f1824 */ /* 0x104fe200000e06cd */
[----:B------:R-:W-:Y:S04]  /*194b0*/  @P1 IADD3 R12, P0, R0, R203, RZ ;  /* 0x000000cb000c1210 */ /* 0x000fe80007f1e0ff */
[----:B------:R-:W-:Y:S01]  /*194c0*/  @!PT LDS RZ, [RZ] ;  /* 0x00000000fffff984 */ /* 0x000fe20000000800 */
[----:B------:R1:W-:Y:S01]  /*194d0*/  @P1 LDGSTS.E.BYPASS.LTC128B.128 [R222+0x3c80], [R14.64], !P5 ;  /* 0x03c800000ede1fae */ /* 0x0003e2000e901d4c */
[----:B------:R-:W-:Y:S01]  /*194e0*/  @P1 IMAD.X R13, R2, 0x1, R204, P0 ;  /* 0x00000001020d1824 */ /* 0x000fe200000e06cc */
        /* <DEDUP_REMOVED lines=18> */
.L_x_545:
[----:B--234-:R-:W-:Y:S01]  /*19610*/  FMNMX.FTZ R0, R162, R106, !PT ;  /* 0x0000006aa2007209 */ /* 0x01cfe20007810000 */
[----:B------:R-:W-:Y:S01]  /*19620*/  LDSM.16.MT88.4 R20, [R209+0x1880] ;  /* 0x00188000d114783b */ /* 0x000fe20000004200 */
[----:B------:R-:W-:Y:S02]  /*19630*/  ISETP.GT.AND P0, PT, R223, R252, PT ;  /* 0x000000fcdf00720c */ /* 0x000fe40003f04270 */
        /* <DEDUP_REMOVED lines=95> */
[----:B------:R-:W-:Y:S01]  /*19c30*/  LDSM.16.MT88.4 R140, [R210+0x2080] ;  /* 0x00208000d28c783b */ /* 0x000fe20000004200 */
[C---:B------:R-:W-:Y:S02]  /*19c40*/  FMUL.FTZ R50, R102.reuse, R158 ;  /* 0x0000009e66327220 */ /* 0x040fe40000410000 */
[C---:B------:R-:W-:Y:S02]  /*19c50*/  FMUL.FTZ R51, R102.reuse, R159 ;  /* 0x0000009f66337220 */ /* 0x040fe40000410000 */
[C---:B------:R-:W-:Y:S02]  /*19c60*/  FMUL.FTZ R54, R102.reuse, R54 ;  /* 0x0000003666367220 */ /* 0x040fe40000410000 */
        /* <DEDUP_REMOVED lines=18> */
[C---:B--2---:R-:W-:Y:S01]  /*19d90*/  FMUL.FTZ R40, R101.reuse, R148 ;  /* 0x0000009465287220 */ /* 0x044fe20000410000 */
[----:B------:R2:W-:Y:S01]  /*19da0*/  MUFU.EX2 R233, R44 ;  /* 0x0000002c00e97308 */ /* 0x0005e20000000800 */
[----:B------:R-:W-:Y:S02]  /*19db0*/  FMUL.FTZ R41, R101, R149 ;  /* 0x0000009565297220 */ /* 0x000fe40000410000 */
[----:B-1----:R-:W-:Y:S02]  /*19dc0*/  FFMA.FTZ R2, R163, c[0x0][0x2d0], -R161 ;  /* 0x0000b400a3027a23 */ /* 0x002fe400000108a1 */
[C---:B------:R-:W-:Y:S02]  /*19dd0*/  FMUL.FTZ R45, R101.reuse, R153 ;  /* 0x00000099652d7220 */ /* 0x040fe40000410000 */
[C---:B------:R-:W-:Y:S02]  /*19de0*/  FMUL.FTZ R56, R101.reuse, R56 ;  /* 0x0000003865387220 */ /* 0x040fe40000410000 */
[C---:B------:R-:W-:Y:S01]  /*19df0*/  FMUL.FTZ R57, R101.reuse, R57 ;  /* 0x0000003965397220 */ /* 0x040fe20000410000 */
[----:B------:R1:W4:Y:S01]  /*19e00*/  MUFU.EX2 R246, R2 ;  /* 0x0000000200f67308 */ /* 0x0003220000000800 */
        /* <DEDUP_REMOVED lines=8> */
[C---:B--2---:R-:W-:Y:S02]  /*19e90*/  FMUL.FTZ R44, R101.reuse, R152 ;  /* 0x00000098652c7220 */ /* 0x044fe40000410000 */
[C---:B------:R-:W-:Y:S02]  /*19ea0*/  FMUL.FTZ R72, R101.reuse, R72 ;  /* 0x0000004865487220 */ /* 0x040fe40000410000 */
[C---:B------:R-:W-:Y:S01]  /*19eb0*/  FMUL.FTZ R73, R101.reuse, R73 ;  /* 0x0000004965497220 */ /* 0x040fe20000410000 */
[----:B------:R2:W-:Y:S01]  /*19ec0*/  MUFU.EX2 R232, R48 ;  /* 0x0000003000e87308 */ /* 0x0005e20000000800 */
[C---:B------:R-:W-:Y:S02]  /*19ed0*/  FMUL.FTZ R76, R101.reuse, R76 ;  /* 0x0000004c654c7220 */ /* 0x040fe40000410000 */
[----:B------:R-:W-:Y:S01]  /*19ee0*/  FMUL.FTZ R77, R101, R77 ;  /* 0x0000004d654d7220 */ /* 0x000fe20000410000 */
[----:B-1----:R-:W1:Y:S01]  /*19ef0*/  SHFL.BFLY PT, R2, R0, 0x1, 0x1f ;  /* 0x0c201f0000027f89 */ /* 0x002e6200000e0000 */
[----:B----4-:R-:W-:Y:S01]  /*19f00*/  F2FP.PACK_AB R113, R247, R246 ;  /* 0x000000f6f771723e */ /* 0x010fe200000000ff */
[C---:B------:R-:W-:Y:S02]  /*19f10*/  FMUL.FTZ R82, R102.reuse, R82 ;  /* 0x0000005266527220 */ /* 0x040fe40000410000 */
[C---:B------:R-:W-:Y:S02]  /*19f20*/  FMUL.FTZ R83, R102.reuse, R83 ;  /* 0x0000005366537220 */ /* 0x040fe40000410000 */
[C---:B------:R-:W-:Y:S02]  /*19f30*/  FMUL.FTZ R86, R102.reuse, R86 ;  /* 0x0000005666567220 */ /* 0x040fe40000410000 */
[----:B------:R-:W-:Y:S02]  /*19f40*/  FMUL.FTZ R87, R102, R87 ;  /* 0x0000005766577220 */ /* 0x000fe40000410000 */
[----:B---3--:R-:W-:Y:S02]  /*19f50*/  FFMA.FTZ R3, R17, c[0x0][0x2d0], -R109 ;  /* 0x0000b40011037a23 */ /* 0x008fe4000001086d */
[----:B------:R-:W-:Y:S02]  /*19f60*/  FMUL.FTZ R17, R103, R125 ;  /* 0x0000007d67117220 */ /* 0x000fe40000410000 */
[----:B------:R3:W4:Y:S01]  /*19f70*/  MUFU.EX2 R249, R3 ;  /* 0x0000000300f97308 */ /* 0x0007220000000800 */
[C---:B------:R-:W-:Y:S02]  /*19f80*/  FMUL.FTZ R88, R101.reuse, R88 ;  /* 0x0000005865587220 */ /* 0x040fe40000410000 */
[C---:B------:R-:W-:Y:S02]  /*19f90*/  FMUL.FTZ R89, R101.reuse, R89 ;  /* 0x0000005965597220 */ /* 0x040fe40000410000 */
[----:B------:R-:W-:Y:S02]  /*19fa0*/  FMUL.FTZ R92, R101, R92 ;  /* 0x0000005c655c7220 */ /* 0x000fe40000410000 */
[----:B--2---:R-:W-:Y:S02]  /*19fb0*/  FMUL.FTZ R48, R103, R156 ;  /* 0x0000009c67307220 */ /* 0x004fe40000410000 */
        /* <DEDUP_REMOVED lines=9> */
[----:B---3--:R-:W-:Y:S01]  /*1a050*/  FFMA.FTZ R3, R16, c[0x0][0x2d0], -R161 ;  /* 0x0000b40010037a23 */ /* 0x008fe200000108a1 */
[----:B----4-:R-:W-:Y:S01]  /*1a060*/  F2FP.PACK_AB R114, R249, R248 ;  /* 0x000000f8f972723e */ /* 0x010fe200000000ff */
        /* <DEDUP_REMOVED lines=72> */
[--C-:B-1----:R-:W-:Y:S02]  /*1a4f0*/  FFMA.FTZ R100, R191, c[0x0][0x2d0], -R110.reuse ;  /* 0x0000b400bf647a23 */ /* 0x102fe4000001086e */
[----:B------:R-:W5:Y:S07]  /*1a500*/  LDL.LU R191, [R1+0x10] ;  /* 0x0000100001bf7983 */ /* 0x000f6e0000300800 */
        /* <DEDUP_REMOVED lines=15> */
[----:B------:R-:W3:Y:S01]  /*1a600*/  LDL.LU R193, [R1+0x4] ;  /* 0x0000040001c17983 */ /* 0x000ee20000300800 */
        /* <DEDUP_REMOVED lines=9> */
[----:B------:R-:W3:Y:S01]  /*1a6a0*/  LDL.LU R194, [R1+0x8] ;  /* 0x0000080001c27983 */ /* 0x000ee20000300800 */
[C---:B------:R-:W-:Y:S01]  /*1a6b0*/  FMUL.FTZ R37, R103.reuse, R145 ;  /* 0x0000009167257220 */ /* 0x040fe20000410000 */
[C---:B------:R-:W-:Y:S05]  /*1a6c0*/  HMMA.16816.F32 R32, R112.reuse, R38, R32 ;  /* 0x000000267020723c */ /* 0x040fea0000001820 */
[----:B------:R1:W1:Y:S02]  /*1a6d0*/  MUFU.EX2 R186, R100 ;  /* 0x0000006400ba7308 */ /* 0x0002640000000800 */
[C---:B------:R-:W-:Y:S02]  /*1a6e0*/  FMUL.FTZ R38, R102.reuse, R146 ;  /* 0x0000009266267220 */ /* 0x040fe40000410000 */
[----:B------:R-:W-:Y:S03]  /*1a6f0*/  FMUL.FTZ R39, R102, R147 ;  /* 0x0000009366277220 */ /* 0x000fe60000410000 */
[----:B--2---:R-:W-:Y:S07]  /*1a700*/  FMUL.FTZ R36, R103, R144 ;  /* 0x0000009067247220 */ /* 0x004fee0000410000 */
[-C--:B------:R-:W-:Y:S03]  /*1a710*/  HMMA.16816.F32 R36, R112, R120.reuse, R36 ;  /* 0x000000787024723c */ /* 0x080fe60000001824 */
[--C-:B-1----:R-:W-:Y:S04]  /*1a720*/  FFMA.FTZ R100, R195, c[0x0][0x2d0], -R109.reuse ;  /* 0x0000b400c3647a23 */ /* 0x102fe8000001086d */
[----:B------:R1:W-:Y:S01]  /*1a730*/  MUFU.EX2 R185, R100 ;  /* 0x0000006400b97308 */ /* 0x0003e20000000800 */
[C---:B------:R-:W-:Y:S08]  /*1a740*/  HMMA.16816.F32 R40, R116.reuse, R120, R40 ;  /* 0x000000787428723c */ /* 0x040ff00000001828 */
[-C--:B------:R-:W-:Y:S08]  /*1a750*/  HMMA.16816.F32 R44, R116, R122.reuse, R44 ;  /* 0x0000007a742c723c */ /* 0x080ff0000000182c */
[C---:B------:R-:W-:Y:S01]  /*1a760*/  HMMA.16816.F32 R48, R112.reuse, R122, R48 ;  /* 0x0000007a7030723c */ /* 0x040fe20000001830 */
[----:B------:R-:W2:Y:S03]  /*1a770*/  LDSM.16.MT88.4 R120, [R209+0x3080] ;  /* 0x00308000d178783b */ /* 0x000ea60000004200 */
        /* <DEDUP_REMOVED lines=9> */
[-C--:B--2---:R-:W-:Y:S08]  /*1a810*/  HMMA.16816.F32 R68, R112, R120.reuse, R68 ;  /* 0x000000787044723c */ /* 0x084ff00000001844 */
[C---:B------:R-:W-:Y:S08]  /*1a820*/  HMMA.16816.F32 R72, R116.reuse, R120, R72 ;  /* 0x000000787448723c */ /* 0x040ff00000001848 */
[-C--:B------:R-:W-:Y:S04]  /*1a830*/  HMMA.16816.F32 R76, R116, R122.reuse, R76 ;  /* 0x0000007a744c723c */ /* 0x080fe8000000184c */
[----:B-1----:R-:W-:Y:S04]  /*1a840*/  FFMA.FTZ R100, R198, c[0x0][0x2d0], -R161 ;  /* 0x0000b400c6647a23 */ /* 0x002fe800000108a1 */
[C---:B------:R-:W-:Y:S01]  /*1a850*/  HMMA.16816.F32 R80, R112.reuse, R122, R80 ;  /* 0x0000007a7050723c */ /* 0x040fe20000001850 */
[----:B------:R-:W1:Y:S01]  /*1a860*/  LDSM.16.MT88.4 R120, [R209+0x1c80] ;  /* 0x001c8000d178783b */ /* 0x000e620000004200 */
[----:B------:R2:W1:Y:S06]  /*1a870*/  MUFU.EX2 R182, R100 ;  /* 0x0000006400b67308 */ /* 0x00046c0000000800 */
[-C--:B----4-:R-:W-:Y:S08]  /*1a880*/  HMMA.16816.F32 R84, R112, R124.reuse, R84 ;  /* 0x0000007c7054723c */ /* 0x090ff00000001854 */
[C---:B------:R-:W-:Y:S08]  /*1a890*/  HMMA.16816.F32 R88, R116.reuse, R124, R88 ;  /* 0x0000007c7458723c */ /* 0x040ff00000001858 */
[-C--:B------:R-:W-:Y:S04]  /*1a8a0*/  HMMA.16816.F32 R92, R116, R126.reuse, R92 ;  /* 0x0000007e745c723c */ /* 0x080fe8000000185c */
[--C-:B--2---:R-:W-:Y:S02]  /*1a8b0*/  FFMA.FTZ R100, R164, c[0x0][0x2d0], -R109.reuse ;  /* 0x0000b400a4647a23 */ /* 0x104fe4000001086d */
[----:B------:R-:W-:Y:S01]  /*1a8c0*/  FFMA.FTZ R109, R165, c[0x0][0x2d0], -R109 ;  /* 0x0000b400a56d7a23 */ /* 0x000fe2000001086d */
[----:B------:R-:W-:Y:S01]  /*1a8d0*/  F2FP.PACK_AB R116, R207, R225 ;  /* 0x000000e1cf74723e */ /* 0x000fe200000000ff */
[----:B------:R-:W-:Y:S01]  /*1a8e0*/  HMMA.16816.F32 R96, R112, R126, R96 ;  /* 0x0000007e7060723c */ /* 0x000fe20000001860 */
[----:B------:R2:W-:Y:S01]  /*1a8f0*/  MUFU.EX2 R181, R100 ;  /* 0x0000006400b57308 */ /* 0x0005e20000000800 */
[----:B------:R-:W4:Y:S02]  /*1a900*/  LDSM.16.MT88.4 R124, [R209+0x2880] ;  /* 0x00288000d17c783b */ /* 0x000f240000004200 */
        /* <DEDUP_REMOVED lines=9> */
[--C-:B--2---:R-:W-:Y:S04]  /*1a9a0*/  FFMA.FTZ R100, R166, c[0x0][0x2d0], -R161.reuse ;  /* 0x0000b400a6647a23 */ /* 0x104fe800000108a1 */
[----:B------:R1:W-:Y:S01]  /*1a9b0*/  MUFU.EX2 R179, R100 ;  /* 0x0000006400b37308 */ /* 0x0003e20000000800 */
[C---:B------:R-:W-:Y:S04]  /*1a9c0*/  HMMA.16816.F32 R8, R116.reuse, R120, R8 ;  /* 0x000000787408723c */ /* 0x040fe80000001808 */
[----:B----4-:R-:W-:Y:S04]  /*1a9d0*/  FFMA.FTZ R109, R169, c[0x0][0x2d0], -R110 ;  /* 0x0000b400a96d7a23 */ /* 0x010fe8000001086e */
[-C--:B------:R-:W-:Y:S01]  /*1a9e0*/  HMMA.16816.F32 R12, R116, R122.reuse, R12 ;  /* 0x0000007a740c723c */ /* 0x080fe2000000180c */
[----:B------:R2:W-:Y:S07]  /*1a9f0*/  MUFU.EX2 R176, R109 ;  /* 0x0000006d00b07308 */ /* 0x0005ee0000000800 */
[C---:B------:R-:W-:Y:S01]  /*1aa00*/  HMMA.16816.F32 R16, R112.reuse, R122, R16 ;  /* 0x0000007a7010723c */ /* 0x040fe20000001810 */
[----:B------:R-:W4:Y:S03]  /*1aa10*/  LDSM.16.MT88.4 R120, [R210+0x2880] ;  /* 0x00288000d278783b */ /* 0x000f260000004200 */
[----:B-1----:R-:W-:Y:S04]  /*1aa20*/  FFMA.FTZ R100, R167, c[0x0][0x2d0], -R161 ;  /* 0x0000b400a7647a23 */ /* 0x002fe800000108a1 */
[-C--:B------:R-:W-:Y:S01]  /*1aa30*/  HMMA.16816.F32 R20, R112, R128.reuse, R20 ;  /* 0x000000807014723c */ /* 0x080fe20000001814 */
[----:B------:R-:W-:Y:S01]  /*1aa40*/  LDSM.16.MT88.4 R164, [R210+0x2c80] ;  /* 0x002c8000d2a4783b */ /* 0x000fe20000004200 */
[----:B------:R1:W1:Y:S02]  /*1aa50*/  MUFU.EX2 R178, R100 ;  /* 0x0000006400b27308 */ /* 0x0002640000000800 */
[----:B-----5:R-:W-:Y:S04]  /*1aa60*/  FFMA.FTZ R0, R0, R191, R236 ;  /* 0x000000bf00007223 */ /* 0x020fe800000100ec */
[C---:B------:R-:W-:Y:S04]  /*1aa70*/  HMMA.16816.F32 R24, R116.reuse, R128, R24 ;  /* 0x000000807418723c */ /* 0x040fe80000001818 */
[----:B--2---:R-:W-:Y:S01]  /*1aa80*/  F2FP.PACK_AB R109, R182, R183 ;  /* 0x000000b7b66d723e */ /* 0x004fe200000000ff */
[----:B------:R-:W-:Y:S03]  /*1aa90*/  FADD.FTZ R0, R237, R0 ;  /* 0x00000000ed007221 */ /* 0x000fe60000010000 */
[-C--:B------:R-:W-:Y:S04]  /*1aaa0*/  HMMA.16816.F32 R28, R116, R130.reuse, R28 ;  /* 0x00000082741c723c */ /* 0x080fe8000000181c */
[----:B------:R-:W-:Y:S04]  /*1aab0*/  FADD.FTZ R0, R238, R0 ;  /* 0x00000000ee007221 */ /* 0x000fe80000010000 */
[C---:B------:R-:W-:Y:S01]  /*1aac0*/  HMMA.16816.F32 R32, R112.reuse, R130, R32 ;  /* 0x000000827020723c */ /* 0x040fe20000001820 */
[----:B------:R-:W2:Y:S03]  /*1aad0*/  LDSM.16.MT88.4 R128, [R209+0x3480] ;  /* 0x00348000d180783b */ /* 0x000ea60000004200 */
[----:B-1----:R-:W-:Y:S01]  /*1aae0*/  FFMA.FTZ R100, R199, c[0x0][0x2d0], -R110 ;  /* 0x0000b400c7647a23 */ /* 0x002fe2000001086e */
[----:B------:R-:W-:Y:S01]  /*1aaf0*/  F2FP.PACK_AB R111, R178, R179 ;  /* 0x000000b3b26f723e */ /* 0x000fe200000000ff */
[----:B------:R-:W-:Y:S02]  /*1ab00*/  FADD.FTZ R0, R239, R0 ;  /* 0x00000000ef007221 */ /* 0x000fe40000010000 */
[-C--:B------:R-:W-:Y:S01]  /*1ab10*/  HMMA.16816.F32 R36, R112, R124.reuse, R36 ;  /* 0x0000007c7024723c */ /* 0x080fe20000001824 */
[----:B------:R1:W5:Y:S03]  /*1ab20*/  MUFU.EX2 R177, R100 ;  /* 0x0000006400b17308 */ /* 0x0003660000000800 */
[----:B---3--:R-:W-:Y:S04]  /*1ab30*/  FFMA.FTZ R101, R101, R192, R240 ;  /* 0x000000c065657223 */ /* 0x008fe800000100f0 */
[C---:B------:R-:W-:Y:S08]  /*1ab40*/  HMMA.16816.F32 R40, R116.reuse, R124, R40 ;  /* 0x0000007c7428723c */ /* 0x040ff00000001828 */
[-C--:B------:R-:W-:Y:S08]  /*1ab50*/  HMMA.16816.F32 R44, R116, R126.reuse, R44 ;  /* 0x0000007e742c723c */ /* 0x080ff0000000182c */
[C---:B------:R-:W-:Y:S01]  /*1ab60*/  HMMA.16816.F32 R48, R112.reuse, R126, R48 ;  /* 0x0000007e7030723c */ /* 0x040fe20000001830 */
[----:B------:R-:W3:Y:S03]  /*1ab70*/  LDSM.16.MT88.4 R124, [R210+0x3480] ;  /* 0x00348000d27c783b */ /* 0x000ee60000004200 */
[--C-:B-1----:R-:W-:Y:S01]  /*1ab80*/  FFMA.FTZ R100, R171, c[0x0][0x2d0], -R3.reuse ;  /* 0x0000b400ab647a23 */ /* 0x102fe20000010803 */
[----:B-----5:R-:W-:Y:S03]  /*1ab90*/  F2FP.PACK_AB R160, R176, R177 ;  /* 0x000000b1b0a0723e */ /* 0x020fe600000000ff */
[-C--:B----4-:R-:W-:Y:S01]  /*1aba0*/  HMMA.16816.F32 R52, R112, R120.reuse, R52 ;  /* 0x000000787034723c */ /* 0x090fe20000001834 */
[----:B------:R1:W-:Y:S03]  /*1abb0*/  MUFU.EX2 R175, R100 ;  /* 0x0000006400af7308 */ /* 0x0003e60000000800 */
[----:B------:R-:W-:Y:S04]  /*1abc0*/  FFMA.FTZ R102, R102, R193, R246 ;  /* 0x000000c166667223 */ /* 0x000fe800000100f6 */
[C---:B------:R-:W-:Y:S08]  /*1abd0*/  HMMA.16816.F32 R56, R116.reuse, R120, R56 ;  /* 0x000000787438723c */ /* 0x040ff00000001838 */
[-C--:B------:R-:W-:Y:S08]  /*1abe0*/  HMMA.16816.F32 R60, R116, R122.reuse, R60 ;  /* 0x0000007a743c723c */ /* 0x080ff0000000183c */
[C---:B------:R-:W-:Y:S04]  /*1abf0*/  HMMA.16816.F32 R64, R112.reuse, R122, R64 ;  /* 0x0000007a7040723c */ /* 0x040fe80000001840 */
[--C-:B-1----:R-:W-:Y:S02]  /*1ac00*/  FFMA.FTZ R100, R200, c[0x0][0x2d0], -R3.reuse ;  /* 0x0000b400c8647a23 */ /* 0x102fe40000010803 */
[----:B------:R-:W-:Y:S01]  /*1ac10*/  FFMA.FTZ R3, R108, c[0x0][0x2d0], -R3 ;  /* 0x0000b4006c037a23 */ /* 0x000fe20000010803 */
[----:B------:R-:W-:Y:S01]  /*1ac20*/  F2FP.PACK_AB R108, R184, R185 ;  /* 0x000000b9b86c723e */ /* 0x000fe200000000ff */
[-C--:B--2---:R-:W-:Y:S01]  /*1ac30*/  HMMA.16816.F32 R68, R112, R128.reuse, R68 ;  /* 0x000000807044723c */ /* 0x084fe20000001844 */
[----:B------:R1:W2:Y:S03]  /*1ac40*/  MUFU.EX2 R174, R100 ;  /* 0x0000006400ae7308 */ /* 0x0002a60000000800 */
[----:B------:R-:W-:Y:S04]  /*1ac50*/  FFMA.FTZ R103, R103, R194, R250 ;  /* 0x000000c267677223 */ /* 0x000fe800000100fa */
[C---:B------:R-:W-:Y:S08]  /*1ac60*/  HMMA.16816.F32 R72, R116.reuse, R128, R72 ;  /* 0x000000807448723c */ /* 0x040ff00000001848 */
[-C--:B------:R-:W-:Y:S08]  /*1ac70*/  HMMA.16816.F32 R76, R116, R130.reuse, R76 ;  /* 0x00000082744c723c */ /* 0x080ff0000000184c */
[C---:B------:R-:W-:Y:S04]  /*1ac80*/  HMMA.16816.F32 R80, R112.reuse, R130, R80 ;  /* 0x000000827050723c */ /* 0x040fe80000001850 */
[--C-:B-1----:R-:W-:Y:S01]  /*1ac90*/  FFMA.FTZ R100, R168, c[0x0][0x2d0], -R110.reuse ;  /* 0x0000b400a8647a23 */ /* 0x102fe2000001086e */
[----:B--2---:R-:W-:Y:S03]  /*1aca0*/  F2FP.PACK_AB R161, R174, R175 ;  /* 0x000000afaea1723e */ /* 0x004fe600000000ff */
[-C--:B---3--:R-:W-:Y:S01]  /*1acb0*/  HMMA.16816.F32 R84, R112, R124.reuse, R84 ;  /* 0x0000007c7054723c */ /* 0x088fe20000001854 */
[----:B------:R1:W-:Y:S07]  /*1acc0*/  MUFU.EX2 R173, R100 ;  /* 0x0000006400ad7308 */ /* 0x0003ee0000000800 */
        /* <DEDUP_REMOVED lines=79> */
[----:B------:R-:W-:Y:S02]  /*1b1c0*/  IADD3 R0, R223, -0x1, RZ ;  /* 0xffffffffdf007810 */ /* 0x000fe40007ffe0ff */
[----:B------:R-:W-:Y:S02]  /*1b1d0*/  MOV R100, R2 ;  /* 0x0000000200647202 */ /* 0x000fe40000000f00 */
[----:B------:R1:W-:Y:S01]  /*1b1e0*/  STL [R1+0x10], R3 ;  /* 0x0000100301007387 */ /* 0x0003e20000100800 */
[----:B------:R-:W-:Y:S01]  /*1b1f0*/  MOV R223, R0 ;  /* 0x0000000000df7202 */ /* 0x000fe20000000f00 */
[----:B-1----:R-:W-:-:S05]  /*1b200*/  @P0 BRA `(.L_x_546) ;  /* 0xffffcde000000947 */ /* 0x002fca000383ffff */
.L_x_541:
[----:B------:R-:W2:Y:S02]  /*1b210*/  LDL R0, [R1+0x1c] ;  /* 0x00001c0001007983 */ /* 0x000ea40000100800 */
[----:B--2---:R-:W-:-:S13]  /*1b220*/  ISETP.GE.AND P0, PT, R223, R0, PT ;  /* 0x00000000df00720c */ /* 0x004fda0003f06270 */
[----:B------:R-:W-:Y:S05]  /*1b230*/  @!P0 BRA `(.L_x_547) ;  /* 0x0000475000008947 */ /* 0x000fea0003800000 */
[----:B------:R-:W1:Y:S01]  /*1b240*/  S2R R0, SR_TID.X ;  /* 0x0000000000007919 */ /* 0x000e620000002100 */
[----:B------:R-:W-:Y:S02]  /*1b250*/  IMAD.SHL.U32 R250, R227, 0x2, RZ ;  /* 0x00000002e3fa7824 */ /* 0x000fe400078e00ff */
[----:B------:R-:W-:Y:S02]  /*1b260*/  IMAD.MOV.U32 R103, RZ, RZ, R105 ;  /* 0x000000ffff677224 */ /* 0x000fe400078e0069 */
[----:B------:R-:W-:Y:S02]  /*1b270*/  IMAD.MOV.U32 R101, RZ, RZ, R106 ;  /* 0x000000ffff657224 */ /* 0x000fe400078e006a */
[----:B------:R-:W-:Y:S02]  /*1b280*/  IMAD.MOV.U32 R108, RZ, RZ, R100 ;  /* 0x000000ffff6c7224 */ /* 0x000fe400078e0064 */
[----:B------:R-:W-:Y:S01]  /*1b290*/  IMAD.MOV.U32 R107, RZ, RZ, R104 ;  /* 0x000000ffff6b7224 */ /* 0x000fe200078e0068 */
[----:B-1----:R-:W-:-:S04]  /*1b2a0*/  SHF.R.S32.HI R2, RZ, 0x1f, R0 ;  /* 0x0000001fff027819 */ /* 0x002fc80000011400 */
[----:B------:R-:W-:Y:S02]  /*1b2b0*/  LEA.HI R2, R2, R0, RZ, 0x2 ;  /* 0x0000000002027211 */ /* 0x000fe400078f10ff */
[----:B------:R-:W-:Y:S02]  /*1b2c0*/  SHF.R.S32.HI R0, RZ, 0x1f, R227 ;  /* 0x0000001fff007819 */ /* 0x000fe400000114e3 */
[----:B------:R-:W-:Y:S02]  /*1b2d0*/  SHF.R.S32.HI R2, RZ, 0x2, R2 ;  /* 0x00000002ff027819 */ /* 0x000fe40000011402 */
[----:B------:R-:W-:Y:S02]  /*1b2e0*/  SHF.L.U64.HI R228, R227, 0x1, R0 ;  /* 0x00000001e3e47819 */ /* 0x000fe40000010200 */
[----:B------:R-:W-:Y:S02]  /*1b2f0*/  IADD3 R225, -R2, 0x30, RZ ;  /* 0x0000003002e17810 */ /* 0x000fe40007ffe1ff */
.L_x_568:
[----:B------:R-:W2:Y:S01]  /*1b300*/  LDL R13, [R1+0x44] ;  /* 0x00004400010d7983 */ /* 0x000ea20000100800 */
[----:B------:R-:W-:Y:S04]  /*1b310*/  DEPBAR.LE SB0, 0x0 ;  /* 0x000080000000791a */ /* 0x000fe80000000000 */
[----:B------:R-:W3:Y:S01]  /*1b320*/  LDL R12, [R1+0x40] ;  /* 0x00004000010c7983 */ /* 0x000ee20000100800 */
[C---:B------:R-:W-:Y:S01]  /*1b330*/  ISETP.GE.AND P1, PT, R227.reuse, c[0x0][0x1d4], PT ;  /* 0x00007500e3007a0c */ /* 0x040fe20003f26270 */
[----:B------:R-:W-:Y:S01]  /*1b340*/  IMAD.WIDE.U32 R2, R226, c[0x0][0x208], RZ ;  /* 0x00008200e2027a25 */ /* 0x000fe200078e00ff */
        /* <DEDUP_REMOVED lines=33> */
[C---:B------:R-:W-:Y:S02]  /*1b560*/  LEA R10, P0, R0.reuse, c[0x0][0x1f8], 0x1 ;  /* 0x00007e00000a7a11 */ /* 0x040fe400078008ff */
        /* <DEDUP_REMOVED lines=33> */
.L_x_589:
        /* <DEDUP_REMOVED lines=17> */
.L_x_549:
[----:B------:R-:W-:Y:S05]  /*1b890*/  BSYNC B0 ;  /* 0x0000000000007941 */ /* 0x000fea0003800000 */
.L_x_548:
        /* <DEDUP_REMOVED lines=210> */
[----:B----4-:R-:W-:Y:S01]  /*1c5c0*/  @!P1 IADD3 R3, P0, R0, R230, RZ ;  /* 0x000000e600039210 */ /* 0x010fe20007f1e0ff */
        /* <DEDUP_REMOVED lines=16> */
[----:B------:R-:W-:Y:S04]  /*1c6d0*/  IMAD R229, R232, c[0x0][0x1ec], R229 ;  /* 0x00007b00e8e57a24 */ /* 0x000fe800078e02e5 */
[----:B------:R-:W-:Y:S01]  /*1c6e0*/  IMAD.IADD R229, R231, 0x1, R229 ;  /* 0x00000001e7e57824 */ /* 0x000fe200078e02e5 */
[----:B--2---:R-:W-:Y:S01]  /*1c6f0*/  SHF.R.S32.HI R4, RZ, 0x1f, R224 ;  /* 0x0000001fff047819 */ /* 0x004fe200000114e0 */
[----:B------:R-:W-:Y:S04]  /*1c700*/  IMAD.WIDE.U32 R2, R224, c[0x0][0x1f0], R2 ;  /* 0x00007c00e0027a25 */ /* 0x000fe800078e0002 */
[----:B------:R-:W-:Y:S01]  /*1c710*/  IMAD R4, R4, c[0x0][0x1f0], RZ ;  /* 0x00007c0004047a24 */ /* 0x000fe200078e02ff */
[----:B------:R-:W-:Y:S02]  /*1c720*/  IADD3 R0, P0, R230, R2, RZ ;  /* 0x00000002e6007210 */ /* 0x000fe40007f1e0ff */
[----:B------:R-:W-:Y:S01]  /*1c730*/  IADD3 R230, R227, 0x20, RZ ;  /* 0x00000020e3e67810 */ /* 0x000fe20007ffe0ff */
[----:B------:R-:W-:Y:S03]  /*1c740*/  IMAD R4, R224, c[0x0][0x1f4], R4 ;  /* 0x00007d00e0047a24 */ /* 0x000fe600078e0204 */
[----:B------:R-:W-:Y:S02]  /*1c750*/  ISETP.GE.AND P4, PT, R230, c[0x0][0x1d4], PT ;  /* 0x00007500e6007a0c */ /* 0x000fe40003f86270 */
[----:B------:R-:W-:Y:S02]  /*1c760*/  IADD3.X R3, R229, R3, R4, P0, !PT ;  /* 0x00000003e5037210 */ /* 0x000fe400007fe404 */
[C---:B------:R-:W-:Y:S02]  /*1c770*/  LEA R4, P0, R0.reuse, c[0x0][0x1c8], 0x1 ;  /* 0x0000720000047a11 */ /* 0x040fe400078008ff */
        /* <DEDUP_REMOVED lines=27> */
.L_x_551:
        /* <DEDUP_REMOVED lines=16> */
[----:B----4-:R-:W-:Y:S04]  /*1ca30*/  IADD3 R7, -R33, R7, R36 ;  /* 0x0000000721077210 */ /* 0x010fe80007ffe124 */
        /* <DEDUP_REMOVED lines=18> */
.L_x_554:
[----:B------:R-:W-:Y:S04]  /*1cb60*/  MOV R9, 0x1 ;  /* 0x0000000100097802 */ /* 0x000fe80000000f00 */
[----:B------:R-:W-:Y:S11]  /*1cb70*/  ISETP.NE.AND P0, PT, R9, c[0x0][0x32c], PT ;  /* 0x0000cb0009007a0c */ /* 0x000ff60003f05270 */
[----:B------:R-:W-:Y:S02]  /*1cb80*/  @!UPT UIADD3 URZ, URZ, URZ, URZ ;  /* 0x0000003f3f3ff290 */ /* 0x000fe4000fffe03f */
[----:B------:R-:W-:Y:S05]  /*1cb90*/  @P0 IMAD.HI.U32 R9, R4, c[0x0][0x330], RZ ;  /* 0x0000cc0004090a27 */ /* 0x000fea00078e00ff */
[----:B------:R-:W-:Y:S02]  /*1cba0*/  @P0 SHF.R.U32.HI R4, RZ, c[0x0][0x334], R9 ;  /* 0x0000cd00ff040a19 */ /* 0x000fe40000011609 */
.L_x_555:
[----:B------:R-:W-:Y:S05]  /*1cbb0*/  BSYNC B0 ;  /* 0x0000000000007941 */ /* 0x000fea0003800000 */
.L_x_553:
[----:B------:R-:W-:Y:S05]  /*1cbc0*/  IMAD R4, R4, c[0x0][0x32c], R8 ;  /* 0x0000cb0004047a24 */ /* 0x000fea00078e0208 */
[----:B------:R-:W-:Y:S02]  /*1cbd0*/  IADD3 R9, R4, c[0x0][0x32c], RZ ;  /* 0x0000cb0004097a10 */ /* 0x000fe40007ffe0ff */
[----:B------:R-:W-:Y:S02]  /*1cbe0*/  IMNMX R0, R0, R4, !PT ;  /* 0x0000000400007217 */ /* 0x000fe40007800200 */
[----:B------:R-:W-:Y:S02]  /*1cbf0*/  IMNMX R3, R3, R9, PT ;  /* 0x0000000903037217 */ /* 0x000fe40003800200 */
.L_x_552:
        /* <DEDUP_REMOVED lines=72> */
.L_x_558:
[----:B------:R-:W-:Y:S04]  /*1d080*/  MOV R14, 0x1 ;  /* 0x00000001000e7802 */ /* 0x000fe80000000f00 */
[----:B------:R-:W-:Y:S11]  /*1d090*/  ISETP.NE.AND P0, PT, R14, c[0x0][0x32c], PT ;  /* 0x0000cb000e007a0c */ /* 0x000ff60003f05270 */
[----:B------:R-:W-:Y:S02]  /*1d0a0*/  @!UPT UIADD3 URZ, URZ, URZ, URZ ;  /* 0x0000003f3f3ff290 */ /* 0x000fe4000fffe03f */
[----:B------:R-:W-:Y:S05]  /*1d0b0*/  @P0 IMAD.HI.U32 R14, R3, c[0x0][0x330], RZ ;  /* 0x0000cc00030e0a27 */ /* 0x000fea00078e00ff */
[----:B------:R-:W-:Y:S02]  /*1d0c0*/  @P0 SHF.R.U32.HI R3, RZ, c[0x0][0x334], R14 ;  /* 0x0000cd00ff030a19 */ /* 0x000fe4000001160e */
.L_x_559:
[----:B------:R-:W-:Y:S05]  /*1d0d0*/  BSYNC B0 ;  /* 0x0000000000007941 */ /* 0x000fea0003800000 */
.L_x_557:
[----:B------:R-:W-:Y:S05]  /*1d0e0*/  IMAD R3, R3, c[0x0][0x32c], R8 ;  /* 0x0000cb0003037a24 */ /* 0x000fea00078e0208 */
[----:B------:R-:W-:Y:S02]  /*1d0f0*/  IADD3 R14, R3, c[0x0][0x32c], RZ ;  /* 0x0000cb00030e7a10 */ /* 0x000fe40007ffe0ff */
[----:B------:R-:W-:Y:S02]  /*1d100*/  IMNMX R0, R0, R3, !PT ;  /* 0x0000000300007217 */ /* 0x000fe40007800200 */
[----:B------:R-:W-:Y:S02]  /*1d110*/  IMNMX R2, R2, R14, PT ;  /* 0x0000000e02027217 */ /* 0x000fe40003800200 */
.L_x_556:
        /* <DEDUP_REMOVED lines=61> */
.L_x_562:
[----:B------:R-:W-:Y:S04]  /*1d4f0*/  MOV R14, 0x1 ;  /* 0x00000001000e7802 */ /* 0x000fe80000000f00 */
[----:B------:R-:W-:Y:S11]  /*1d500*/  ISETP.NE.AND P0, PT, R14, c[0x0][0x32c], PT ;  /* 0x0000cb000e007a0c */ /* 0x000ff60003f05270 */
[----:B------:R-:W-:Y:S02]  /*1d510*/  @!UPT UIADD3 URZ, URZ, URZ, URZ ;  /* 0x0000003f3f3ff290 */ /* 0x000fe4000fffe03f */
[----:B------:R-:W-:Y:S05]  /*1d520*/  @P0 IMAD.HI.U32 R14, R3, c[0x0][0x330], RZ ;  /* 0x0000cc00030e0a27 */ /* 0x000fea00078e00ff */
[----:B------:R-:W-:Y:S02]  /*1d530*/  @P0 SHF.R.U32.HI R3, RZ, c[0x0][0x334], R14 ;  /* 0x0000cd00ff030a19 */ /* 0x000fe4000001160e */
.L_x_563:
[----:B------:R-:W-:Y:S05]  /*1d540*/  BSYNC B0 ;  /* 0x0000000000007941 */ /* 0x000fea0003800000 */
.L_x_561:
[----:B------:R-:W-:Y:S05]  /*1d550*/  IMAD R3, R3, c[0x0][0x32c], R8 ;  /* 0x0000cb0003037a24 */ /* 0x000fea00078e0208 */
[----:B------:R-:W-:Y:S02]  /*1d560*/  IADD3 R14, R3, c[0x0][0x32c], RZ ;  /* 0x0000cb00030e7a10 */ /* 0x000fe40007ffe0ff */
[----:B------:R-:W-:Y:S02]  /*1d570*/  IMNMX R0, R0, R3, !PT ;  /* 0x0000000300007217 */ /* 0x000fe40007800200 */
[----:B------:R-:W-:Y:S02]  /*1d580*/  IMNMX R2, R2, R14, PT ;  /* 0x0000000e02027217 */ /* 0x000fe40003800200 */
.L_x_560:
        /* <DEDUP_REMOVED lines=61> */
.L_x_566:
[----:B------:R-:W-:Y:S04]  /*1d960*/  MOV R5, 0x1 ;  /* 0x0000000100057802 */ /* 0x000fe80000000f00 */
[----:B------:R-:W-:Y:S11]  /*1d970*/  ISETP.NE.AND P0, PT, R5, c[0x0][0x32c], PT ;  /* 0x0000cb0005007a0c */ /* 0x000ff60003f05270 */
[----:B------:R-:W-:Y:S02]  /*1d980*/  @!UPT UIADD3 URZ, URZ, URZ, URZ ;  /* 0x0000003f3f3ff290 */ /* 0x000fe4000fffe03f */
[----:B------:R-:W-:Y:S05]  /*1d990*/  @P0 IMAD.HI.U32 R5, R3, c[0x0][0x330], RZ ;  /* 0x0000cc0003050a27 */ /* 0x000fea00078e00ff */
[----:B------:R-:W-:Y:S02]  /*1d9a0*/  @P0 SHF.R.U32.HI R3, RZ, c[0x0][0x334], R5 ;  /* 0x0000cd00ff030a19 */ /* 0x000fe40000011605 */
.L_x_567:
[----:B------:R-:W-:Y:S05]  /*1d9b0*/  BSYNC B0 ;  /* 0x0000000000007941 */ /* 0x000fea0003800000 */
.L_x_565:
[----:B------:R-:W-:Y:S05]  /*1d9c0*/  IMAD R8, R3, c[0x0][0x32c], R8 ;  /* 0x0000cb0003087a24 */ /* 0x000fea00078e0208 */
[----:B------:R-:W-:Y:S02]  /*1d9d0*/  IADD3 R3, R8, c[0x0][0x32c], RZ ;  /* 0x0000cb0008037a10 */ /* 0x000fe40007ffe0ff */
[----:B------:R-:W-:Y:S02]  /*1d9e0*/  IMNMX R0, R0, R8, !PT ;  /* 0x0000000800007217 */ /* 0x000fe40007800200 */
[----:B------:R-:W-:Y:S02]  /*1d9f0*/  IMNMX R2, R2, R3, PT ;  /* 0x0000000302027217 */ /* 0x000fe40003800200 */
.L_x_564:
        /* <DEDUP_REMOVED lines=80> */
[----:B------:R-:W3:Y:S02]  /*1df00*/  SHFL.BFLY PT, R2, R0, 0x2, 0x1f ;  /* 0x0c401f0000027f89 */ /* 0x000ee400000e0000 */
[----:B---3--:R-:W-:Y:S06]  /*1df10*/  FMNMX.FTZ R0, R0, R2, !PT ;  /* 0x0000000200007209 */ /* 0x008fec0007810000 */
[----:B------:R-:W3:Y:S02]  /*1df20*/  SHFL.BFLY PT, R105, R0, 0x1, 0x1f ;  /* 0x0c201f0000697f89 */ /* 0x000ee400000e0000 */
[----:B---3--:R-:W-:Y:S02]  /*1df30*/  FMNMX.FTZ R105, R0, R105, !PT ;  /* 0x0000006900697209 */ /* 0x008fe40007810000 */
        /* <DEDUP_REMOVED lines=41> */
[----:B---3--:R-:W-:Y:S01]  /*1e1d0*/  FMNMX.FTZ R102, R2, R0, !PT ;  /* 0x0000000002667209 */ /* 0x008fe20007810000 */
[--C-:B------:R-:W-:Y:S03]  /*1e1e0*/  FFMA.FTZ R0, R19, c[0x0][0x2d0], -R110.reuse ;  /* 0x0000b40013007a23 */ /* 0x100fe6000001086e */
[C---:B------:R-:W-:Y:S01]  /*1e1f0*/  FSETP.NEU.FTZ.AND P0, PT, R102.reuse, -INF , PT ;  /* 0xff8000006600780b */ /* 0x040fe20003f1d000 */
[----:B------:R3:W4:Y:S01]  /*1e200*/  MUFU.EX2 R246, R0 ;  /* 0x0000000000f67308 */ /* 0x0007220000000800 */
[C---:B------:R-:W-:Y:S02]  /*1e210*/  FMUL.FTZ R165, R102.reuse, c[0x0][0x2d0] ;  /* 0x0000b40066a57a20 */ /* 0x040fe40000410000 */
[----:B------:R-:W-:Y:S03]  /*1e220*/  FSEL R2, R102, RZ, P0 ;  /* 0x000000ff66027208 */ /* 0x000fe60000000000 */
[----:B------:R-:W-:Y:S02]  /*1e230*/  FSEL R165, R165, RZ, P0 ;  /* 0x000000ffa5a57208 */ /* 0x000fe40000000000 */
[----:B------:R-:W-:Y:S03]  /*1e240*/  ISETP.GT.AND P0, PT, R223, R251, PT ;  /* 0x000000fbdf00720c */ /* 0x000fe60003f04270 */
[----:B-1----:R-:W-:Y:S04]  /*1e250*/  FFMA.FTZ R6, R12, c[0x0][0x2d0], -R165 ;  /* 0x0000b4000c067a23 */ /* 0x002fe800000108a5 */
[----:B------:R-:W-:Y:S01]  /*1e260*/  MUFU.EX2 R236, R6 ;  /* 0x0000000600ec7308 */ /* 0x000fe20000000800 */
[----:B---3--:R-:W-:Y:S01]  /*1e270*/  FFMA.FTZ R0, R25, c[0x0][0x2d0], -R110 ;  /* 0x0000b40019007a23 */ /* 0x008fe2000001086e */
[----:B----4-:R-:W-:Y:S08]  /*1e280*/  F2FP.PACK_AB R160, R247, R246 ;  /* 0x000000f6f7a0723e */ /* 0x010ff000000000ff */
[----:B------:R1:W3:Y:S02]  /*1e290*/  MUFU.EX2 R249, R0 ;  /* 0x0000000000f97308 */ /* 0x0002e40000000800 */
[--C-:B-1----:R-:W-:Y:S01]  /*1e2a0*/  FFMA.FTZ R0, R15, c[0x0][0x2d0], -R111.reuse ;  /* 0x0000b4000f007a23 */ /* 0x102fe2000001086f */
[----:B---3--:R-:W-:Y:S07]  /*1e2b0*/  F2FP.PACK_AB R162, R249, R248 ;  /* 0x000000f8f9a2723e */ /* 0x008fee00000000ff */
[----:B------:R1:W-:Y:S02]  /*1e2c0*/  MUFU.EX2 R242, R0 ;  /* 0x0000000000f27308 */ /* 0x0003e40000000800 */
[--C-:B-1----:R-:W-:Y:S08]  /*1e2d0*/  FFMA.FTZ R0, R20, c[0x0][0x2d0], -R111.reuse ;  /* 0x0000b40014007a23 */ /* 0x102ff0000001086f */
[----:B------:R1:W3:Y:S02]  /*1e2e0*/  MUFU.EX2 R243, R0 ;  /* 0x0000000000f37308 */ /* 0x0002e40000000800 */
[--C-:B-1----:R-:W-:Y:S01]  /*1e2f0*/  FFMA.FTZ R0, R21, c[0x0][0x2d0], -R111.reuse ;  /* 0x0000b40015007a23 */ /* 0x102fe2000001086f */
[----:B---3--:R-:W-:Y:S07]  /*1e300*/  F2FP.PACK_AB R161, R243, R242 ;  /* 0x000000f2f3a1723e */ /* 0x008fee00000000ff */
[----:B------:R1:W-:Y:S02]  /*1e310*/  MUFU.EX2 R244, R0 ;  /* 0x0000000000f47308 */ /* 0x0003e40000000800 */
[----:B-1----:R-:W-:Y:S02]  /*1e320*/  FFMA.FTZ R0, R22, c[0x0][0x2d0], -R111 ;  /* 0x0000b40016007a23 */ /* 0x002fe4000001086f */
[----:B------:R-:W1:Y:S06]  /*1e330*/  LDSM.16.MT88.4 R20, [R209+0x1880] ;  /* 0x00188000d114783b */ /* 0x000e6c0000004200 */
[----:B------:R3:W4:Y:S02]  /*1e340*/  MUFU.EX2 R245, R0 ;  /* 0x0000000000f57308 */ /* 0x0007240000000800 */
[--C-:B---3--:R-:W-:Y:S01]  /*1e350*/  FFMA.FTZ R0, R14, c[0x0][0x2d0], -R164.reuse ;  /* 0x0000b4000e007a23 */ /* 0x108fe200000108a4 */
[----:B----4-:R-:W-:Y:S07]  /*1e360*/  F2FP.PACK_AB R163, R245, R244 ;  /* 0x000000f4f5a3723e */ /* 0x010fee00000000ff */
[----:B------:R3:W-:Y:S02]  /*1e370*/  MUFU.EX2 R238, R0 ;  /* 0x0000000000ee7308 */ /* 0x0007e40000000800 */
[--C-:B---3--:R-:W-:Y:S08]  /*1e380*/  FFMA.FTZ R0, R16, c[0x0][0x2d0], -R164.reuse ;  /* 0x0000b40010007a23 */ /* 0x108ff000000108a4 */
[----:B------:R3:W-:Y:S02]  /*1e390*/  MUFU.EX2 R239, R0 ;  /* 0x0000000000ef7308 */ /* 0x0007e40000000800 */
[----:B---3--:R-:W-:Y:S08]  /*1e3a0*/  FFMA.FTZ R0, R18, c[0x0][0x2d0], -R164 ;  /* 0x0000b40012007a23 */ /* 0x008ff000000108a4 */
[----:B------:R3:W-:Y:S02]  /*1e3b0*/  MUFU.EX2 R241, R0 ;  /* 0x0000000000f17308 */ /* 0x0007e40000000800 */
[----:B---3--:R-:W-:Y:S04]  /*1e3c0*/  FADD.FTZ R0, -R3, R101 ;  /* 0x0000006503007221 */ /* 0x008fe80000010100 */
[----:B------:R-:W-:Y:S04]  /*1e3d0*/  FMUL.FTZ R0, R0, c[0x0][0x2d0] ;  /* 0x0000b40000007a20 */ /* 0x000fe80000410000 */
[----:B------:R3:W4:Y:S02]  /*1e3e0*/  MUFU.EX2 R101, R0 ;  /* 0x0000000000657308 */ /* 0x0007240000000800 */
[----:B---3--:R-:W-:Y:S02]  /*1e3f0*/  FADD.FTZ R0, -R4, R103 ;  /* 0x0000006704007221 */ /* 0x008fe40000010100 */
[----:B------:R-:W-:Y:S02]  /*1e400*/  FFMA.FTZ R4, R13, c[0x0][0x2d0], -R165 ;  /* 0x0000b4000d047a23 */ /* 0x000fe400000108a5 */
[----:B------:R-:W-:Y:S04]  /*1e410*/  FMUL.FTZ R0, R0, c[0x0][0x2d0] ;  /* 0x0000b40000007a20 */ /* 0x000fe80000410000 */
[----:B------:R3:W-:Y:S01]  /*1e420*/  MUFU.EX2 R235, R4 ;  /* 0x0000000400eb7308 */ /* 0x0007e20000000800 */
[C---:B----4-:R-:W-:Y:S02]  /*1e430*/  FMUL.FTZ R16, R101.reuse, R124 ;  /* 0x0000007c65107220 */ /* 0x050fe40000410000 */
[C---:B------:R-:W-:Y:S02]  /*1e440*/  FMUL.FTZ R17, R101.reuse, R125 ;  /* 0x0000007d65117220 */ /* 0x040fe40000410000 */
[C---:B------:R-:W-:Y:S02]  /*1e450*/  FMUL.FTZ R32, R101.reuse, R140 ;  /* 0x0000008c65207220 */ /* 0x040fe40000410000 */
[C---:B------:R-:W-:Y:S02]  /*1e460*/  FMUL.FTZ R33, R101.reuse, R141 ;  /* 0x0000008d65217220 */ /* 0x040fe40000410000 */
[C---:B------:R-:W-:Y:S01]  /*1e470*/  FMUL.FTZ R52, R101.reuse, R52 ;  /* 0x0000003465347220 */ /* 0x040fe20000410000 */
[----:B------:R4:W5:Y:S01]  /*1e480*/  MUFU.EX2 R100, R0 ;  /* 0x0000000000647308 */ /* 0x0009620000000800 */
[C---:B------:R-:W-:Y:S02]  /*1e490*/  FMUL.FTZ R53, R101.reuse, R53 ;  /* 0x0000003565357220 */ /* 0x040fe40000410000 */
[C---:B------:R-:W-:Y:S02]  /*1e4a0*/  FMUL.FTZ R64, R101.reuse, R64 ;  /* 0x0000004065407220 */ /* 0x040fe40000410000 */
[C---:B------:R-:W-:Y:S02]  /*1e4b0*/  FMUL.FTZ R65, R101.reuse, R65 ;  /* 0x0000004165417220 */ /* 0x040fe40000410000 */
[C---:B------:R-:W-:Y:S02]  /*1e4c0*/  FMUL.FTZ R68, R101.reuse, R68 ;  /* 0x0000004465447220 */ /* 0x040fe40000410000 */
[C---:B------:R-:W-:Y:S02]  /*1e4d0*/  FMUL.FTZ R69, R101.reuse, R69 ;  /* 0x0000004565457220 */ /* 0x040fe40000410000 */
[C---:B------:R-:W-:Y:S02]  /*1e4e0*/  FMUL.FTZ R80, R101.reuse, R80 ;  /* 0x0000005065507220 */ /* 0x040fe40000410000 */
[C---:B------:R-:W-:Y:S02]  /*1e4f0*/  FMUL.FTZ R81, R101.reuse, R81 ;  /* 0x0000005165517220 */ /* 0x040fe40000410000 */
[----:B---3--:R-:W-:Y:S01]  /*1e500*/  FMUL.FTZ R4, R101, R112 ;  /* 0x0000007065047220 */ /* 0x008fe20000410000 */
[----:B------:R-:W-:Y:S01]  /*1e510*/  F2FP.PACK_AB R112, R239, R238 ;  /* 0x000000eeef70723e */ /* 0x000fe200000000ff */
[C---:B------:R-:W-:Y:S02]  /*1e520*/  FMUL.FTZ R96, R101.reuse, R96 ;  /* 0x0000006065607220 */ /* 0x040fe40000410000 */
[C---:B------:R-:W-:Y:S02]  /*1e530*/  FMUL.FTZ R97, R101.reuse, R97 ;  /* 0x0000006165617220 */ /* 0x040fe40000410000 */
[C---:B------:R-:W-:Y:S02]  /*1e540*/  FMUL.FTZ R84, R101.reuse, R84 ;  /* 0x0000005465547220 */ /* 0x040fe40000410000 */
[----:B------:R-:W-:Y:S02]  /*1e550*/  FMUL.FTZ R85, R101, R85 ;  /* 0x0000005565557220 */ /* 0x000fe40000410000 */
[----:B----4-:R-:W-:Y:S02]  /*1e560*/  FADD.FTZ R0, -R5, R107 ;  /* 0x0000006b05007221 */ /* 0x010fe40000010100 */
[--C-:B------:R-:W-:Y:S02]  /*1e570*/  FFMA.FTZ R5, R8, c[0x0][0x2d0], -R165.reuse ;  /* 0x0000b40008057a23 */ /* 0x100fe400000108a5 */
[----:B------:R-:W-:Y:S02]  /*1e580*/  FMUL.FTZ R0, R0, c[0x0][0x2d0] ;  /* 0x0000b40000007a20 */ /* 0x000fe40000410000 */
[----:B------:R3:W4:Y:S01]  /*1e590*/  MUFU.EX2 R179, R5 ;  /* 0x0000000500b37308 */ /* 0x0007220000000800 */
[C---:B-----5:R-:W-:Y:S01]  /*1e5a0*/  FMUL.FTZ R6, R100.reuse, R114 ;  /* 0x0000007264067220 */ /* 0x060fe20000410000 */
[----:B------:R-:W-:Y:S01]  /*1e5b0*/  F2FP.PACK_AB R114, R241, R240 ;  /* 0x000000f0f172723e */ /* 0x000fe200000000ff */
[C---:B------:R-:W-:Y:S02]  /*1e5c0*/  FMUL.FTZ R7, R100.reuse, R115 ;  /* 0x0000007364077220 */ /* 0x040fe40000410000 */
[C---:B------:R-:W-:Y:S02]  /*1e5d0*/  FMUL.FTZ R18, R100.reuse, R126 ;  /* 0x0000007e64127220 */ /* 0x040fe40000410000 */
[C---:B------:R-:W-:Y:S02]  /*1e5e0*/  FMUL.FTZ R19, R100.reuse, R127 ;  /* 0x0000007f64137220 */ /* 0x040fe40000410000 */
[----:B------:R-:W-:Y:S01]  /*1e5f0*/  LDSM.16.MT88.4 R124, [R210+0x1c80] ;  /* 0x001c8000d27c783b */ /* 0x000fe20000004200 */
[----:B------:R5:W2:Y:S01]  /*1e600*/  MUFU.EX2 R3, R0 ;  /* 0x0000000000037308 */ /* 0x000aa20000000800 */
[C---:B------:R-:W-:Y:S02]  /*1e610*/  FMUL.FTZ R34, R100.reuse, R142 ;  /* 0x0000008e64227220 */ /* 0x040fe40000410000 */
[C---:B------:R-:W-:Y:S02]  /*1e620*/  FMUL.FTZ R35, R100.reuse, R143 ;  /* 0x0000008f64237220 */ /* 0x040fe40000410000 */
[C---:B------:R-:W-:Y:S02]  /*1e630*/  FMUL.FTZ R50, R100.reuse, R158 ;  /* 0x0000009e64327220 */ /* 0x040fe40000410000 */
[----:B------:R-:W-:Y:S01]  /*1e640*/  LDSM.16.MT88.4 R140, [R210+0x2080] ;  /* 0x00208000d28c783b */ /* 0x000fe20000004200 */
[C---:B------:R-:W-:Y:S02]  /*1e650*/  FMUL.FTZ R51, R100.reuse, R159 ;  /* 0x0000009f64337220 */ /* 0x040fe40000410000 */
[C---:B------:R-:W-:Y:S02]  /*1e660*/  FMUL.FTZ R54, R100.reuse, R54 ;  /* 0x0000003664367220 */ /* 0x040fe40000410000 */
[C---:B------:R-:W-:Y:S02]  /*1e670*/  FMUL.FTZ R55, R100.reuse, R55 ;  /* 0x0000003764377220 */ /* 0x040fe40000410000 */
[----:B---3--:R-:W-:Y:S01]  /*1e680*/  FMUL.FTZ R5, R101, R113 ;  /* 0x0000007165057220 */ /* 0x008fe20000410000 */
[----:B----4-:R-:W-:Y:S01]  /*1e690*/  F2FP.PACK_AB R113, R235, R179 ;  /* 0x000000b3eb71723e */ /* 0x010fe200000000ff */
[C---:B------:R-:W-:Y:S02]  /*1e6a0*/  FMUL.FTZ R66, R100.reuse, R66 ;  /* 0x0000004264427220 */ /* 0x040fe40000410000 */
[C---:B------:R-:W-:Y:S02]  /*1e6b0*/  FMUL.FTZ R67, R100.reuse, R67 ;  /* 0x0000004364437220 */ /* 0x040fe40000410000 */
[C---:B------:R-:W-:Y:S01]  /*1e6c0*/  FMUL.FTZ R70, R100.reuse, R70 ;  /* 0x0000004664467220 */ /* 0x040fe20000410000 */
[-C--:B-1----:R-:W-:Y:S01]  /*1e6d0*/  HMMA.16816.F32 R4, R160, R20.reuse, R4 ;  /* 0x00000014a004723c */ /* 0x082fe20000001804 */
[----:B------:R-:W-:Y:S02]  /*1e6e0*/  FMUL.FTZ R71, R100, R71 ;  /* 0x0000004764477220 */ /* 0x000fe40000410000 */
[----:B-----5:R-:W-:Y:S02]  /*1e6f0*/  FFMA.FTZ R0, R11, c[0x0][0x2d0], -R165 ;  /* 0x0000b4000b007a23 */ /* 0x020fe400000108a5 */
[C---:B--2---:R-:W-:Y:S02]  /*1e700*/  FMUL.FTZ R8, R3.reuse, R116 ;  /* 0x0000007403087220 */ /* 0x044fe40000410000 */
        /* <DEDUP_REMOVED lines=168> */
[----:B------:R-:W2:Y:S01]  /*1f190*/  LDL.LU R196, [R1+0xc] ;  /* 0x00000c0001c47983 */ /* 0x000ea20000300800 */
        /* <DEDUP_REMOVED lines=11> */
[----:B------:R-:W-:Y:S01]  /*1f250*/  FFMA.FTZ R111, R192, c[0x0][0x2d0], -R111 ;  /* 0x0000b400c06f7a23 */ /* 0x000fe2000001086f */
[----:B----4-:R-:W-:Y:S03]  /*1f260*/  F2FP.PACK_AB R110, R188, R189 ;  /* 0x000000bdbc6e723e */ /* 0x010fe600000000ff */
[C---:B------:R-:W-:Y:S03]  /*1f270*/  HMMA.16816.F32 R80, R112.reuse, R126, R80 ;  /* 0x0000007e7050723c */ /* 0x040fe60000001850 */
[----:B------:R-:W4:Y:S05]  /*1f280*/  MUFU.EX2 R184, R111 ;  /* 0x0000006f00b87308 */ /* 0x000f2a0000000800 */
[-C--:B------:R-:W-:Y:S08]  /*1f290*/  HMMA.16816.F32 R84, R112, R128.reuse, R84 ;  /* 0x000000807054723c */ /* 0x080ff00000001854 */
[C---:B------:R-:W-:Y:S01]  /*1f2a0*/  HMMA.16816.F32 R88, R120.reuse, R128, R88 ;  /* 0x000000807858723c */ /* 0x040fe20000001858 */
[--C-:B-1----:R-:W-:Y:S04]  /*1f2b0*/  FFMA.FTZ R2, R186, c[0x0][0x2d0], -R164.reuse ;  /* 0x0000b400ba027a23 */ /* 0x102fe800000108a4 */
        /* <DEDUP_REMOVED lines=34> */
[----:B--2---:R-:W-:Y:S07]  /*1f4e0*/  FFMA.FTZ R3, R3, R196, R238 ;  /* 0x000000c403037223 */ /* 0x004fee00000100ee */
[C---:B------:R-:W-:Y:S01]  /*1f4f0*/  HMMA.16816.F32 R148, R160.reuse, R156, R40 ;  /* 0x0000009ca094723c */ /* 0x040fe20000001828 */
[----:B------:R-:W-:Y:S03]  /*1f500*/  FADD.FTZ R3, R239, R3 ;  /* 0x00000003ef037221 */ /* 0x000fe60000010000 */
[----:B-----5:R-:W-:Y:S02]  /*1f510*/  FFMA.FTZ R100, R100, R195, R242 ;  /* 0x000000c364647223 */ /* 0x020fe400000100f2 */
[----:B------:R-:W-:Y:S02]  /*1f520*/  FADD.FTZ R8, R240, R3 ;  /* 0x00000003f0087221 */ /* 0x000fe40000010000 */
[-C--:B------:R-:W-:Y:S01]  /*1f530*/  HMMA.16816.F32 R152, R160, R158.reuse, R44 ;  /* 0x0000009ea098723c */ /* 0x080fe2000000182c */
[----:B------:R-:W-:Y:S03]  /*1f540*/  FFMA.FTZ R3, R0, R252, R179 ;  /* 0x000000fc00037223 */ /* 0x000fe600000100b3 */
[----:B------:R-:W-:Y:S02]  /*1f550*/  FADD.FTZ R0, R241, R8 ;  /* 0x00000008f1007221 */ /* 0x000fe40000010000 */
[----:B------:R-:W-:Y:S02]  /*1f560*/  FADD.FTZ R100, R243, R100 ;  /* 0x00000064f3647221 */ /* 0x000fe40000010000 */
[C---:B------:R-:W-:Y:S01]  /*1f570*/  HMMA.16816.F32 R156, R108.reuse, R158, R48 ;  /* 0x0000009e6c9c723c */ /* 0x040fe20000001830 */
[----:B------:R-:W-:Y:S03]  /*1f580*/  FADD.FTZ R8, R205, R0 ;  /* 0x00000000cd087221 */ /* 0x000fe60000010000 */
[----:B------:R-:W-:Y:S02]  /*1f590*/  FADD.FTZ R100, R244, R100 ;  /* 0x00000064f4647221 */ /* 0x000fe40000010000 */
[----:B------:R-:W-:Y:S02]  /*1f5a0*/  FADD.FTZ R3, R235, R3 ;  /* 0x00000003eb037221 */ /* 0x000fe40000010000 */
[-C--:B-1----:R-:W-:Y:S01]  /*1f5b0*/  HMMA.16816.F32 R52, R108, R164.reuse, R52 ;  /* 0x000000a46c34723c */ /* 0x082fe20000001834 */
[----:B---3--:R-:W-:Y:S03]  /*1f5c0*/  FFMA.FTZ R101, R101, R191, R246 ;  /* 0x000000bf65657223 */ /* 0x008fe600000100f6 */
[----:B------:R-:W-:Y:S02]  /*1f5d0*/  FADD.FTZ R3, R236, R3 ;  /* 0x00000003ec037221 */ /* 0x000fe40000010000 */
[----:B------:R-:W-:Y:S01]  /*1f5e0*/  FADD.FTZ R2, R247, R101 ;  /* 0x00000065f7027221 */ /* 0x000fe20000010000 */
[----:B------:R-:W-:Y:S01]  /*1f5f0*/  MOV R101, R106 ;  /* 0x0000006a00657202 */ /* 0x000fe20000000f00 */
[C---:B------:R-:W-:Y:S01]  /*1f600*/  HMMA.16816.F32 R56, R160.reuse, R164, R56 ;  /* 0x000000a4a038723c */ /* 0x040fe20000001838 */
[----:B------:R-:W-:Y:S03]  /*1f610*/  FADD.FTZ R3, R237, R3 ;  /* 0x00000003ed037221 */ /* 0x000fe60000010000 */
[----:B------:R-:W-:Y:S02]  /*1f620*/  FADD.FTZ R2, R248, R2 ;  /* 0x00000002f8027221 */ /* 0x000fe40000010000 */
[----:B------:R-:W-:Y:S02]  /*1f630*/  FADD.FTZ R3, R201, R3 ;  /* 0x00000003c9037221 */ /* 0x000fe40000010000 */
[-C--:B------:R-:W-:Y:S01]  /*1f640*/  HMMA.16816.F32 R60, R160, R166.reuse, R60 ;  /* 0x000000a6a03c723c */ /* 0x080fe2000000183c */
[----:B------:R-:W-:Y:S03]  /*1f650*/  FADD.FTZ R9, R249, R2 ;  /* 0x00000002f9097221 */ /* 0x000fe60000010000 */
[----:B------:R-:W-:Y:S02]  /*1f660*/  FADD.FTZ R3, R176, R3 ;  /* 0x00000003b0037221 */ /* 0x000fe40000010000 */
[----:B------:R-:W-:Y:S01]  /*1f670*/  FADD.FTZ R2, R245, R100 ;  /* 0x00000064f5027221 */ /* 0x000fe20000010000 */
[-C--:B------:R-:W-:Y:S01]  /*1f680*/  MOV R100, R102.reuse ;  /* 0x0000006600647202 */ /* 0x080fe20000000f00 */
[C---:B------:R-:W-:Y:S01]  /*1f690*/  HMMA.16816.F32 R64, R108.reuse, R166, R64 ;  /* 0x000000a66c40723c */ /* 0x040fe20000001840 */
[----:B------:R-:W-:Y:S03]  /*1f6a0*/  FADD.FTZ R3, R174, R3 ;  /* 0x00000003ae037221 */ /* 0x000fe60000010000 */
[----:B------:R-:W-:Y:S02]  /*1f6b0*/  FADD.FTZ R10, R232, R2 ;  /* 0x00000002e80a7221 */ /* 0x000fe40000010000 */
[----:B------:R-:W-:Y:S02]  /*1f6c0*/  FADD.FTZ R3, R175, R3 ;  /* 0x00000003af037221 */ /* 0x000fe40000010000 */
[-C--:B------:R-:W-:Y:S01]  /*1f6d0*/  HMMA.16816.F32 R68, R108, R168.reuse, R68 ;  /* 0x000000a86c44723c */ /* 0x080fe20000001844 */
[----:B------:R-:W-:Y:S03]  /*1f6e0*/  FADD.FTZ R0, R231, R10 ;  /* 0x0000000ae7007221 */ /* 0x000fe60000010000 */
[----:B------:R-:W-:Y:S04]  /*1f6f0*/  FADD.FTZ R9, R234, R9 ;  /* 0x00000009ea097221 */ /* 0x000fe80000010000 */
        /* <DEDUP_REMOVED lines=41> */
.L_x_547:
[----:B------:R-:W2:Y:S04]  /*1f990*/  LDL.LU R0, [R1+0x8] ;  /* 0x0000080001007983 */ /* 0x000ea80000300800 */
[----:B------:R-:W3:Y:S04]  /*1f9a0*/  LDL.LU R3, [R1+0x4] ;  /* 0x0000040001037983 */ /* 0x000ee80000300800 */
        /* <DEDUP_REMOVED lines=151> */
.L_x_439:
[----:B-1----:R-:W-:Y:S05]  /*20320*/  @P4 BRA `(.L_x_569) ;  /* 0x0000176000004947 */ /* 0x002fea0003800000 */
[----:B------:R-:W3:Y:S01]  /*20330*/  LDL R63, [R1+0x48] ;  /* 0x00004800013f7983 */ /* 0x000ee20000100800 */
        /* <DEDUP_REMOVED lines=80> */
[----:B--2---:R-:W-:-:S02]  /*20840*/  F2FP.PACK_AB R8, R87, R86 ;  /* 0x000000565708723e */ /* 0x004fc400000000ff */
        /* <DEDUP_REMOVED lines=54> */
[----:B---3--:R-:W-:-:S03]  /*20bb0*/  IMAD.WIDE R6, R63, R2, c[0x0][0x500] ;  /* 0x000140003f067625 */ /* 0x008fc600078e0202 */
[----:B------:R-:W-:Y:S06]  /*20bc0*/  BAR.SYNC.DEFER_BLOCKING 0x1, 0x80 ;  /* 0x0042000000007b1d */ /* 0x000fec0000010000 */
[----:B------:R-:W3:Y:S01]  /*20bd0*/  @P1 LDG.E R0, [R6.64] ;  /* 0x0000000c06001981 */ /* 0x000ee2000c1e1900 */
[----:B------:R-:W-:Y:S02]  /*20be0*/  IMAD.MOV.U32 R24, RZ, RZ, c[0x0][0x388] ;  /* 0x0000e200ff187624 */ /* 0x000fe400078e00ff */
[----:B--2---:R-:W-:-:S05]  /*20bf0*/  @P0 IMAD.WIDE R2, R63, R2, c[0x0][0x508] ;  /* 0x000142003f020625 */ /* 0x004fca00078e0202 */
[----:B------:R2:W5:Y:S02]  /*20c00*/  @P0 LDG.E R24, [R2.64] ;  /* 0x0000000c02180981 */ /* 0x000564000c1e1900 */
[----:B--2---:R-:W-:Y:S02]  /*20c10*/  CS2R R2, SRZ ;  /* 0x0000000000027805 */ /* 0x004fe4000001ff00 */
[--C-:B---3--:R-:W-:Y:S01]  /*20c20*/  @P1 SHF.R.S32.HI R3, RZ, 0x1f, R0.reuse ;  /* 0x0000001fff031819 */ /* 0x108fe20000011400 */
[----:B------:R-:W-:Y:S01]  /*20c30*/  @P1 IMAD.MOV.U32 R2, RZ, RZ, R0 ;  /* 0x000000ffff021224 */ /* 0x000fe200078e0000 */
[----:B------:R-:W-:Y:S05]  /*20c40*/  @P0 BRA `(.L_x_570) ;  /* 0x0000004000000947 */ /* 0x000fea0003800000 */
[----:B-1----:R-:W-:Y:S05]  /*20c50*/  @!P1 BRA `(.L_x_570) ;  /* 0x0000003000009947 */ /* 0x002fea0003800000 */
[----:B------:R-:W2:Y:S04]  /*20c60*/  LDG.E R4, [R6.64] ;  /* 0x0000000c06047981 */ /* 0x000ea8000c1e1900 */
[----:B------:R-:W2:Y:S02]  /*20c70*/  LDG.E R0, [R6.64+0x4] ;  /* 0x0000040c06007981 */ /* 0x000ea4000c1e1900 */
[----:B--2--5:R-:W-:-:S02]  /*20c80*/  IADD3 R24, -R4, R0, RZ ;  /* 0x0000000004187210 */ /* 0x024fc40007ffe1ff */
.L_x_570:
        /* <DEDUP_REMOVED lines=151> */
.L_x_572:
[----:B---3--:R-:W-:Y:S05]  /*21600*/  BSYNC B0 ;  /* 0x0000000000007941 */ /* 0x008fea0003800000 */
.L_x_571:
        /* <DEDUP_REMOVED lines=23> */
.L_x_574:
[----:B------:R-:W-:Y:S05]  /*21780*/  BSYNC B0 ;  /* 0x0000000000007941 */ /* 0x000fea0003800000 */
.L_x_573:
        /* <DEDUP_REMOVED lines=23> */
.L_x_576:
[----:B------:R-:W-:Y:S05]  /*21900*/  BSYNC B0 ;  /* 0x0000000000007941 */ /* 0x000fea0003800000 */
.L_x_575:
        /* <DEDUP_REMOVED lines=24> */
.L_x_569:
[----:B--2---:R-:W2:Y:S01]  /*21a90*/  LDL R8, [R1+0x48] ;  /* 0x0000480001087983 */ /* 0x004ea20000100800 */
        /* <DEDUP_REMOVED lines=18> */
.L_x_577:
        /* <DEDUP_REMOVED lines=43> */
.L_x_579:
[----:B---3--:R-:W-:Y:S05]  /*21e70*/  BSYNC B0 ;  /* 0x0000000000007941 */ /* 0x008fea0003800000 */
.L_x_578:
        /* <DEDUP_REMOVED lines=64> */
.L_x_581:
[----:B------:R-:W-:Y:S05]  /*22280*/  BSYNC B0 ;  /* 0x0000000000007941 */ /* 0x000fea0003800000 */
.L_x_580:
        /* <DEDUP_REMOVED lines=21> */
.L_x_583:
[----:B------:R-:W-:Y:S05]  /*223e0*/  BSYNC B0 ;  /* 0x0000000000007941 */ /* 0x000fea0003800000 */
.L_x_582:
        /* <DEDUP_REMOVED lines=21> */
.L_x_585:
[----:B------:R-:W-:Y:S05]  /*22540*/  BSYNC B0 ;  /* 0x0000000000007941 */ /* 0x000fea0003800000 */
.L_x_584:
        /* <DEDUP_REMOVED lines=22> */
.L_x_492:
[----:B------:R-:W-:Y:S01]  /*226b0*/  IMAD.MOV.U32 R3, RZ, RZ, R28 ;  /* 0x000000ffff037224 */ /* 0x000fe200078e001c */
[----:B------:R-:W-:Y:S02]  /*226c0*/  MOV R7, 0x1 ;  /* 0x0000000100077802 */ /* 0x000fe40000000f00 */
[----:B----4-:R-:W-:Y:S02]  /*226d0*/  MOV R2, 0x226f0 ;  /* 0x000226f000027802 */ /* 0x010fe40000000f00 */
[----:B------:R-:W-:Y:S05]  /*226e0*/  CALL.REL.NOINC `($__internal_2_$__cuda_sm70_shflsync_idx_p) ;  /* 0x0000025000007944 */ /* 0x000fea0003c00000 */
[----:B------:R-:W-:Y:S01]  /*226f0*/  IMAD.MOV.U32 R6, RZ, RZ, R7 ;  /* 0x000000ffff067224 */ /* 0x000fe200078e0007 */
[----:B------:R-:W-:Y:S01]  /*22700*/  MOV R3, R29 ;  /* 0x0000001d00037202 */ /* 0x000fe20000000f00 */
[----:B------:R-:W-:Y:S01]  /*22710*/  IMAD.MOV.U32 R7, RZ, RZ, 0x1 ;  /* 0x00000001ff077424 */ /* 0x000fe200078e00ff */
[----:B------:R-:W-:Y:S02]  /*22720*/  MOV R2, 0x22740 ;  /* 0x0002274000027802 */ /* 0x000fe40000000f00 */
[----:B------:R-:W-:Y:S05]  /*22730*/  CALL.REL.NOINC `($__internal_2_$__cuda_sm70_shflsync_idx_p) ;  /* 0x0000020000007944 */ /* 0x000fea0003c00000 */
[----:B------:R-:W-:Y:S01]  /*22740*/  MOV R2, R7 ;  /* 0x0000000700027202 */ /* 0x000fe20000000f00 */
[----:B------:R-:W-:Y:S05]  /*22750*/  BRA `(.L_x_586) ;  /* 0xfffecd4000007947 */ /* 0x000fea000383ffff */
.L_x_519:
[----:B-1----:R-:W-:Y:S02]  /*22760*/  MOV R7, 0x1 ;  /* 0x0000000100077802 */ /* 0x002fe40000000f00 */
[----:B------:R-:W-:Y:S02]  /*22770*/  MOV R2, 0x22790 ;  /* 0x0002279000027802 */ /* 0x000fe40000000f00 */
[----:B------:R-:W-:Y:S05]  /*22780*/  CALL.REL.NOINC `($__internal_2_$__cuda_sm70_shflsync_idx_p) ;  /* 0x000001b000007944 */ /* 0x000fea0003c00000 */
[----:B------:R-:W-:Y:S01]  /*22790*/  MOV R3, R10 ;  /* 0x0000000a00037202 */ /* 0x000fe20000000f00 */
[----:B------:R-:W-:Y:S01]  /*227a0*/  IMAD.MOV.U32 R4, RZ, RZ, R7 ;  /* 0x000000ffff047224 */ /* 0x000fe200078e0007 */
[----:B------:R-:W-:Y:S01]  /*227b0*/  MOV R2, 0x227e0 ;  /* 0x000227e000027802 */ /* 0x000fe20000000f00 */
[----:B------:R-:W-:Y:S02]  /*227c0*/  IMAD.MOV.U32 R7, RZ, RZ, 0x1 ;  /* 0x00000001ff077424 */ /* 0x000fe400078e00ff */
[----:B------:R-:W-:Y:S05]  /*227d0*/  CALL.REL.NOINC `($__internal_2_$__cuda_sm70_shflsync_idx_p) ;  /* 0x0000016000007944 */ /* 0x000fea0003c00000 */
[----:B------:R-:W-:Y:S01]  /*227e0*/  MOV R0, R7 ;  /* 0x0000000700007202 */ /* 0x000fe20000000f00 */
[----:B------:R-:W-:-:S05]  /*227f0*/  BRA `(.L_x_587) ;  /* 0xffff119000007947 */ /* 0x000fca000383ffff */
.L_x_544:
        /* <DEDUP_REMOVED lines=10> */
.L_x_550:
        /* <DEDUP_REMOVED lines=10> */
        .weak           $__internal_2_$__cuda_sm70_shflsync_idx_p
        .type           $__internal_2_$__cuda_sm70_shflsync_idx_p,@function
        .size           $__internal_2_$__cuda_sm70_shflsync_idx_p,(.L_x_862 - $__internal_2_$__cuda_sm70_shflsync_idx_p)
$__internal_2_$__cuda_sm70_shflsync_idx_p:
[----:B------:R-:W-:Y:S02]  /*22940*/  MOV R25, 0xffffffff ;  /* 0xffffffff00197802 */ /* 0x000fe40000000f00 */
[----:B------:R-:W-:-:S02]  /*22950*/  MOV R24, 0x1c1f ;  /* 0x00001c1f00187802 */ /* 0x000fc40000000f00 */
[----:B------:R-:W-:Y:S04]  /*22960*/  WARPSYNC R25 ;  /* 0x0000001900007348 */ /* 0x000fe80003800000 */
[----:B------:R1:W2:Y:S02]  /*22970*/  SHFL.IDX PT, R7, R3, R7, R24 ;  /* 0x0000000703077389 */ /* 0x0002a400000e0018 */
[----:B-1----:R-:W-:-:S04]  /*22980*/  MOV R3, 0x0 ;  /* 0x0000000000037802 */ /* 0x002fc80000000f00 */
[----:B--2---:R-:W-:Y:S05]  /*22990*/  RET.REL.NODEC R2 `(_ZN7cutlass13device_kernelIN5flash19enable_sm80_to_sm89INS1_16FlashAttnFwdSm80INS1_25CollectiveMainloopFwdSm80ILi4ELi1ELb0EN4cute5tupleIJNS5_1CILi128EEENS7_ILi48EEENS7_ILi96EEEEEELi96ENS_6half_tEfNS_4arch4Sm80ELb0ELb1ELb1ELb1ELb1ELb1ELb1ELb0EEENS1_21CollectiveEpilogueFwdINS6_IJS8_SA_S9_EEENS6_IJNS7_ILi1EEESI_SI_EEESC_SE_Li128ELb1ELb1ELb0ELb0EEENS1_19SingleTileSchedulerILb1ELb0ELb1ELi128EEEEEEEEEvNT_6ParamsE) ;  /* 0xfffdd66002007950 */ /* 0x004fea0003c3ffff */
.L_x_590:
        /* <DEDUP_REMOVED lines=14> */
.L_x_862:


//--------------------- .text._ZN7cutlass13device_kernelIN5flash19enable_sm80_to_sm89INS1_16FlashAttnFwdSm80INS1_25CollectiveMainloopFwdSm80ILi4ELi1ELb0EN4cute5tupleIJNS5_1CILi128EEENS7_ILi64EEENS7_ILi96EEEEEELi96ENS_6half_tEfNS_4arch4Sm80ELb1ELb0ELb1ELb0ELb1ELb0ELb1ELb0EEENS1_21CollectiveEpilogueFwdINS6_IJS8_SA_S9_EEENS6_IJNS7_ILi1EEESI_SI_EEESC_SE_Li128ELb0ELb1ELb0ELb0EEENS1_30DynamicPersistentTileSchedulerILi128ELi128ELb0ELb1ELb0EEEEEEEEEvNT_6ParamsE --------------------------
	.section	.text._ZN7cutlass13device_kernelIN5flash19enable_sm80_to_sm89INS1_16FlashAttnFwdSm80INS1_25CollectiveMainloopFwdSm80ILi4ELi1ELb0EN4cute5tupleIJNS5_1CILi128EEENS7_ILi64EEENS7_ILi96EEEEEELi96ENS_6half_tEfNS_4arch4Sm80ELb1ELb0ELb1ELb0ELb1ELb0ELb1ELb0EEENS1_21CollectiveEpilogueFwdINS6_IJS8_SA_S9_EEENS6_IJNS7_ILi1EEESI_SI_EEESC_SE_Li128ELb0ELb1ELb0ELb0EEENS1_30DynamicPersistentTileSchedulerILi128ELi128ELb0ELb1ELb0EEEEEEEEEvNT_6ParamsE,"ax",@progbits
	.sectioninfo	@"SHI_REGISTERS=255"
	.align	128
.text._ZN7cutlass13device_kernelIN5flash19enable_sm80_to_sm89INS1_16FlashAttnFwdSm80INS1_25CollectiveMainloopFwdSm80ILi4ELi1ELb0EN4cute5tupleIJNS5_1CILi128EEENS7_ILi64EEENS7_ILi96EEEEEELi96ENS_6half_tEfNS_4arch4Sm80ELb1ELb0ELb1ELb0ELb1ELb0ELb1ELb0EEENS1_21CollectiveEpilogueFwdINS6_IJS8_SA_S9_EEENS6_IJNS7_ILi1EEESI_SI_EEESC_SE_Li128ELb0ELb1ELb0ELb0EEENS1_30DynamicPersistentTileSchedulerILi128ELi128ELb0ELb1ELb0EEEEEEEEEvNT_6ParamsE:
        .type           _ZN7cutlass13device_kernelIN5flash19enable_sm80_to_sm89INS1_16FlashAttnFwdSm80INS1_25CollectiveMainloopFwdSm80ILi4ELi1ELb0EN4cute5tupleIJNS5_1CILi128EEENS7_ILi64EEENS7_ILi96EEEEEELi96ENS_6half_tEfNS_4arch4Sm80ELb1ELb0ELb1ELb0ELb1ELb0ELb1ELb0EEENS1_21CollectiveEpilogueFwdINS6_IJS8_SA_S9_EEENS6_IJNS7_ILi1EEESI_SI_EEESC_SE_Li128ELb0ELb1ELb0ELb0EEENS1_30DynamicPersistentTileSchedulerILi128ELi128ELb0ELb1ELb0EEEEEEEEEvNT_6ParamsE,@function
        .size           _ZN7cutlass13device_kernelIN5flash19enable_sm80_to_sm89INS1_16FlashAttnFwdSm80INS1_25CollectiveMainloopFwdSm80ILi4ELi1ELb0EN4cute5tupleIJNS5_1CILi128EEENS7_ILi64EEENS7_ILi96EEEEEELi96ENS_6half_tEfNS_4arch4Sm80ELb1ELb0ELb1ELb0ELb1ELb0ELb1ELb0EEENS1_21CollectiveEpilogueFwdINS6_IJS8_SA_S9_EEENS6_IJNS7_ILi1EEESI_SI_EEESC_SE_Li128ELb0ELb1ELb0ELb0EEENS1_30DynamicPersistentTileSchedulerILi128ELi128ELb0ELb1ELb0EEEEEEEEEvNT_6ParamsE,(.L_x_864 - _ZN7cutlass13device_kernelIN5flash19enable_sm80_to_sm89INS1_16FlashAttnFwdSm80INS1_25CollectiveMainloopFwdSm80ILi4ELi1ELb0EN4cute5tupleIJNS5_1CILi128EEENS7_ILi64EEENS7_ILi96EEEEEELi96ENS_6half_tEfNS_4arch4Sm80ELb1ELb0ELb1ELb0ELb1ELb0ELb1ELb0EEENS1_21CollectiveEpilogueFwdINS6_IJS8_SA_S9_EEENS6_IJNS7_ILi1EEESI_SI_EEESC_SE_Li128ELb0ELb1ELb0ELb0EEENS1_30DynamicPersistentTileSchedulerILi128ELi128ELb0ELb1ELb0EEEEEEEEEvNT_6ParamsE)
        .other          _ZN7cutlass13device_kernelIN5flash19enable_sm80_to_sm89INS1_16FlashAttnFwdSm80INS1_25CollectiveMainloopFwdSm80ILi4ELi1ELb0EN4cute5tupleIJNS5_1CILi128EEENS7_ILi64EEENS7_ILi96EEEEEELi96ENS_6half_tEfNS_4arch4Sm80ELb1ELb0ELb1ELb0ELb1ELb0ELb1ELb0EEENS1_21CollectiveEpilogueFwdINS6_IJS8_SA_S9_EEENS6_IJNS7_ILi1EEESI_SI_EEESC_SE_Li128ELb0ELb1ELb0ELb0EEENS1_30DynamicPersistentTileSchedulerILi128ELi128ELb0ELb1ELb0EEEEEEEEEvNT_6ParamsE,@"STO_CUDA_ENTRY STV_DEFAULT"
_ZN7cutlass13device_kernelIN5flash19enable_sm80_to_sm89INS1_16FlashAttnFwdSm80INS1_25CollectiveMainloopFwdSm80ILi4ELi1ELb0EN4cute5tupleIJNS5_1CILi128EEENS7_ILi64EEENS7_ILi96EEEEEELi96ENS_6half_tEfNS_4arch4Sm80ELb1ELb0ELb1ELb0ELb1ELb0ELb1ELb0EEENS1_21CollectiveEpilogueFwdINS6_IJS8_SA_S9_EEENS6_IJNS7_ILi1EEESI_SI_EEESC_SE_Li128ELb0ELb1ELb0ELb0EEENS1_30DynamicPersistentTileSchedulerILi128ELi128ELb0ELb1ELb0EEEEEEEEEvNT_6ParamsE:
[----:B------:R-:W-:-:S03]  /*0000*/  MOV R1, c[0x0][0x28] ;  /* 0x00000a0000017a02 */ /* 0x000fc60000000f00 */
[----:B------:R-:W1:Y:S01]  /*0010*/  S2R R24, SR_TID.X ;  /* 0x0000000000187919 */ /* 0x000e620000002100 */
[----:B------:R-:W-:-:S03]  /*0020*/  IADD3 R1, R1, -0x90, RZ ;  /* 0xffffff7001017810 */ /* 0x000fc60007ffe0ff */
[----:B------:R-:W2:Y:S01]  /*0030*/  S2R R18, SR_CTAID.X ;  /* 0x0000000000127919 */ /* 0x000ea20000002500 */
[----:B-1----:R-:W-:-:S05]  /*0040*/  SHF.R.U32.HI R2, RZ, 0x5, R24 ;  /* 0x00000005ff027819 */ /* 0x002fca0000011618 */
[----:B------:R-:W1:Y:S02]  /*0050*/  SHFL.IDX PT, R0, R2, RZ, 0x1f ;  /* 0x00001fff02007589 */ /* 0x000e6400000e0000 */
[----:B-1----:R-:W-:Y:S02]  /*0060*/  ISETP.GE.AND P0, PT, R0, 0x1, PT ;  /* 0x000000010000780c */ /* 0x002fe40003f06270 */
[----:B------:R1:W-:Y:S11]  /*0070*/  STL [R1+0x84], R0 ;  /* 0x0000840001007387 */ /* 0x0003f60000100800 */
[----:B------:R-:W-:Y:S06]  /*0080*/  @P0 BAR.ARV 0x4, 0x80 ;  /* 0x0102000000000b1d */ /* 0x000fec0000002000 */
[----:B--2---:R-:W-:-:S13]  /*0090*/  ISETP.GE.AND P0, PT, R18, c[0x0][0x538], PT ;  /* 0x00014e0012007a0c */ /* 0x004fda0003f06270 */
[----:B------:R-:W-:Y:S05]  /*00a0*/  @P0 EXIT ;  /* 0x000000000000094d */ /* 0x000fea0003800000 */
[----:B-1----:R-:W-:Y:S01]  /*00b0*/  SHF.R.S32.HI R17, RZ, 0x1f, R24 ;  /* 0x0000001fff117819 */ /* 0x002fe20000011418 */
[----:B------:R-:W-:Y:S01]  /*00c0*/  IMAD.MOV.U32 R202, RZ, RZ, 0x20 ;  /* 0x00000020ffca7424 */ /* 0x000fe200078e00ff */
[----:B------:R-:W-:Y:S02]  /*00d0*/  ULDC.64 UR6, c[0x0][0x118] ;  /* 0x0000460000067ab9 */ /* 0x000fe40000000a00 */
[CC--:B------:R-:W-:Y:S02]  /*00e0*/  LEA.HI R16, R17.reuse, R24.reuse, RZ, 0x3 ;  /* 0x0000001811107211 */ /* 0x0c0fe400078f18ff */
[----:B------:R-:W-:Y:S02]  /*00f0*/  LEA.HI R8, R17, R24, RZ, 0x2 ;  /* 0x0000001811087211 */ /* 0x000fe400078f10ff */
[----:B------:R-:W-:Y:S02]  /*0100*/  SHF.R.S32.HI R0, RZ, 0x3, R16 ;  /* 0x00000003ff007819 */ /* 0x000fe40000011410 */
[----:B------:R-:W-:-:S02]  /*0110*/  LOP3.LUT R2, R8, 0xfffffffc, RZ, 0xc0, !PT ;  /* 0xfffffffc08027812 */ /* 0x000fc400078ec0ff */
[----:B------:R-:W-:Y:S01]  /*0120*/  LEA.HI R4, R17, R24, RZ, 0x4 ;  /* 0x0000001811047211 */ /* 0x000fe200078f20ff */
[----:B------:R-:W-:Y:S01]  /*0130*/  IMAD.SHL.U32 R0, R0, 0x40, RZ ;  /* 0x0000004000007824 */ /* 0x000fe200078e00ff */
[----:B------:R-:W-:Y:S01]  /*0140*/  SHF.R.S32.HI R23, RZ, 0x2, R8 ;  /* 0x00000002ff177819 */ /* 0x000fe20000011408 */
[----:B------:R-:W-:Y:S01]  /*0150*/  IMAD.IADD R10, R24, 0x1, -R2 ;  /* 0x00000001180a7824 */ /* 0x000fe200078e0a02 */
[----:B------:R-:W-:Y:S02]  /*0160*/  SHF.R.S32.HI R5, RZ, 0x4, R4 ;  /* 0x00000004ff057819 */ /* 0x000fe40000011404 */
[----:B------:R-:W-:Y:S01]  /*0170*/  LOP3.LUT R0, R0, 0xc0, RZ, 0xc0, !PT ;  /* 0x000000c000007812 */ /* 0x000fe200078ec0ff */
[----:B------:R-:W-:Y:S01]  /*0180*/  IMAD.SHL.U32 R217, R10, 0x8, RZ ;  /* 0x000000080ad97824 */ /* 0x000fe200078e00ff */
[----:B------:R-:W-:Y:S02]  /*0190*/  LEA.HI R3, R4, R5, RZ, 0x1 ;  /* 0x0000000504037211 */ /* 0x000fe400078f08ff */
[----:B------:R-:W-:-:S02]  /*01a0*/  SHF.R.U32.HI R2, RZ, 0x3, R0 ;  /* 0x00000003ff027819 */ /* 0x000fc40000011600 */
[----:B------:R-:W-:Y:S02]  /*01b0*/  LOP3.LUT R0, R0, 0x18, R217, 0xf8, !PT ;  /* 0x0000001800007812 */ /* 0x000fe400078ef8d9 */
[----:B------:R-:W-:Y:S02]  /*01c0*/  LOP3.LUT R3, R3, 0xfffffffe, RZ, 0xc0, !PT ;  /* 0xfffffffe03037812 */ /* 0x000fe400078ec0ff */
[----:B------:R-:W-:Y:S02]  /*01d0*/  LOP3.LUT R7, R0, R2, RZ, 0x3c, !PT ;  /* 0x0000000200077212 */ /* 0x000fe400078e3cff */
[----:B------:R-:W-:Y:S01]  /*01e0*/  LOP3.LUT R0, R4, 0xfffffff0, RZ, 0xc0, !PT ;  /* 0xfffffff004007812 */ /* 0x000fe200078ec0ff */
[----:B------:R-:W-:Y:S01]  /*01f0*/  IMAD.IADD R12, R5, 0x1, -R3 ;  /* 0x00000001050c7824 */ /* 0x000fe200078e0a03 */
[----:B------:R-:W-:Y:S02]  /*0200*/  LOP3.LUT R3, R16, 0xfffffff8, RZ, 0xc0, !PT ;  /* 0xfffffff810037812 */ /* 0x000fe400078ec0ff */
[----:B------:R-:W-:Y:S01]  /*0210*/  LEA.HI R2, R8, R23, RZ, 0x1 ;  /* 0x0000001708027211 */ /* 0x000fe200078f08ff */
[C---:B------:R-:W-:Y:S01]  /*0220*/  IMAD.IADD R0, R24.reuse, 0x1, -R0 ;  /* 0x0000000118007824 */ /* 0x040fe200078e0a00 */
[----:B------:R-:W-:Y:S01]  /*0230*/  LEA.HI R11, R17, R24, RZ, 0x5 ;  /* 0x00000018110b7211 */ /* 0x000fe200078f28ff */
[----:B------:R-:W-:Y:S01]  /*0240*/  IMAD.IADD R3, R24, 0x1, -R3 ;  /* 0x0000000118037824 */ /* 0x000fe200078e0a03 */
[----:B------:R-:W-:-:S02]  /*0250*/  LOP3.LUT R2, R2, 0x7fffffe, RZ, 0xc0, !PT ;  /* 0x07fffffe02027812 */ /* 0x000fc400078ec0ff */
[-C--:B------:R-:W-:Y:S02]  /*0260*/  LEA.HI R6, R0, R0.reuse, RZ, 0x1 ;  /* 0x0000000000067211 */ /* 0x080fe400078f08ff */
[----:B------:R-:W-:Y:S01]  /*0270*/  SHF.R.S32.HI R5, RZ, 0x1f, R0 ;  /* 0x0000001fff057819 */ /* 0x000fe20000011400 */
[----:B------:R-:W-:Y:S01]  /*0280*/  IMAD.IADD R2, R23, 0x1, -R2 ;  /* 0x0000000117027824 */ /* 0x000fe200078e0a02 */
[----:B------:R-:W-:Y:S02]  /*0290*/  LEA.HI R9, R3, R3, RZ, 0x1 ;  /* 0x0000000303097211 */ /* 0x000fe400078f08ff */
[----:B------:R-:W-:Y:S02]  /*02a0*/  SHF.R.S32.HI R203, RZ, 0x5, R11 ;  /* 0x00000005ffcb7819 */ /* 0x000fe4000001140b */
[----:B------:R-:W-:Y:S02]  /*02b0*/  LOP3.LUT R4, R6, 0x7fffffe, RZ, 0xc0, !PT ;  /* 0x07fffffe06047812 */ /* 0x000fe400078ec0ff */
[----:B------:R-:W-:Y:S01]  /*02c0*/  LEA.HI R14, R5, R0, RZ, 0x3 ;  /* 0x00000000050e7211 */ /* 0x000fe200078f18ff */
[----:B------:R-:W-:Y:S01]  /*02d0*/  IMAD R2, R203, 0x8, R2 ;  /* 0x00000008cb027824 */ /* 0x000fe200078e0202 */
[----:B------:R-:W-:Y:S01]  /*02e0*/  LOP3.LUT R5, R9, 0x3fffffe, RZ, 0xc0, !PT ;  /* 0x03fffffe09057812 */ /* 0x000fe200078ec0ff */
[----:B------:R-:W-:Y:S01]  /*02f0*/  IMAD.IADD R13, R0, 0x1, -R4 ;  /* 0x00000001000d7824 */ /* 0x000fe200078e0a04 */
[----:B------:R-:W-:-:S02]  /*0300*/  LEA.HI R0, R10, R10, RZ, 0x1 ;  /* 0x0000000a0a007211 */ /* 0x000fc400078f08ff */
[----:B------:R-:W-:Y:S01]  /*0310*/  SHF.R.S32.HI R4, RZ, 0x1f, R11 ;  /* 0x0000001fff047819 */ /* 0x000fe2000001140b */
[----:B------:R-:W-:Y:S01]  /*0320*/  IMAD.IADD R200, R3, 0x1, -R5 ;  /* 0x0000000103c87824 */ /* 0x000fe200078e0a05 */
[----:B------:R-:W-:Y:S01]  /*0330*/  SHF.R.S32.HI R5, RZ, 0x1f, R8 ;  /* 0x0000001fff057819 */ /* 0x000fe20000011408 */
[----:B------:R-:W-:Y:S01]  /*0340*/  IMAD.U32 R3, R2, 0x20, R7 ;  /* 0x0000002002037824 */ /* 0x000fe200078e0007 */
[C---:B------:R-:W-:Y:S01]  /*0350*/  LOP3.LUT R2, R0.reuse, 0x1ffffffe, RZ, 0xc0, !PT ;  /* 0x1ffffffe00027812 */ /* 0x040fe200078ec0ff */
[----:B------:R-:W-:Y:S01]  /*0360*/  IMAD.SHL.U32 R0, R0, 0x20, RZ ;  /* 0x0000002000007824 */ /* 0x000fe200078e00ff */
[----:B------:R-:W-:Y:S01]  /*0370*/  LOP3.LUT R7, R11, 0xffffffe0, RZ, 0xc0, !PT ;  /* 0xffffffe00b077812 */ /* 0x000fe200078ec0ff */
[----:B------:R-:W-:Y:S01]  /*0380*/  IMAD R200, R12, 0x8, R200 ;  /* 0x000000080cc87824 */ /* 0x000fe200078e02c8 */
[----:B------:R1:W-:Y:S01]  /*0390*/  STL [R1+0x80], R3 ;  /* 0x0000800301007387 */ /* 0x0003e20000100800 */
[----:B------:R-:W-:Y:S02]  /*03a0*/  LEA.HI R4, R4, R203, RZ, 0x2 ;  /* 0x000000cb04047211 */ /* 0x000fe400078f10ff */
[----:B------:R-:W-:Y:S01]  /*03b0*/  LOP3.LUT R0, R0, 0xffffffc0, RZ, 0xc0, !PT ;  /* 0xffffffc000007812 */ /* 0x000fe200078ec0ff */
[----:B------:R-:W-:Y:S01]  /*03c0*/  IMAD.IADD R22, R24, 0x1, -R7 ;  /* 0x0000000118167824 */ /* 0x000fe200078e0a07 */
[----:B------:R-:W-:-:S02]  /*03d0*/  SHF.R.S32.HI R8, RZ, 0x1, R6 ;  /* 0x00000001ff087819 */ /* 0x000fc40000011406 */
[----:B------:R-:W-:Y:S01]  /*03e0*/  SHF.R.S32.HI R7, RZ, 0x1f, R6 ;  /* 0x0000001fff077819 */ /* 0x000fe20000011406 */
[----:B-1----:R-:W-:Y:S01]  /*03f0*/  IMAD.IADD R3, R10, 0x1, -R2 ;  /* 0x000000010a037824 */ /* 0x002fe200078e0a02 */
[----:B------:R-:W-:-:S03]  /*0400*/  LEA.HI R2, R5, R23, RZ, 0x3 ;  /* 0x0000001705027211 */ /* 0x000fc600078f18ff */
[----:B------:R-:W-:Y:S01]  /*0410*/  IMAD R15, R3, 0x8, R0 ;  /* 0x00000008030f7824 */ /* 0x000fe200078e0200 */
[----:B------:R-:W-:Y:S02]  /*0420*/  LOP3.LUT R0, R2, 0xfffffff8, RZ, 0xc0, !PT ;  /* 0xfffffff802007812 */ /* 0x000fe400078ec0ff */
[----:B------:R-:W-:Y:S02]  /*0430*/  SHF.R.S32.HI R2, RZ, 0x1f, R22 ;  /* 0x0000001fff027819 */ /* 0x000fe40000011416 */
[----:B------:R-:W-:Y:S01]  /*0440*/  LOP3.LUT R3, R4, 0xffffffc, RZ, 0xc0, !PT ;  /* 0x0ffffffc04037812 */ /* 0x000fe200078ec0ff */
[----:B------:R-:W-:Y:S01]  /*0450*/  IMAD.IADD R4, R23, 0x1, -R0 ;  /* 0x0000000117047824 */ /* 0x000fe200078e0a00 */
[----:B------:R-:W-:Y:S02]  /*0460*/  LEA.HI R11, R2, R22, RZ, 0x2 ;  /* 0x00000016020b7211 */ /* 0x000fe400078f10ff */
[----:B------:R-:W-:Y:S01]  /*0470*/  SHF.R.S32.HI R0, RZ, 0x1, R9 ;  /* 0x00000001ff007819 */ /* 0x000fe20000011409 */
[C---:B------:R-:W-:Y:S01]  /*0480*/  IMAD.IADD R3, R203.reuse, 0x1, -R3 ;  /* 0x00000001cb037824 */ /* 0x040fe200078e0a03 */
[----:B------:R-:W-:Y:S01]  /*0490*/  SHF.R.S32.HI R2, RZ, 0x2, R11 ;  /* 0x00000002ff027819 */ /* 0x000fe2000001140b */
[----:B------:R-:W-:Y:S01]  /*04a0*/  IMAD.SHL.U32 R203, R203, 0x200, RZ ;  /* 0x00000200cbcb7824 */ /* 0x000fe200078e00ff */
[----:B------:R-:W-:-:S02]  /*04b0*/  LEA.HI R6, R4, R4, RZ, 0x1 ;  /* 0x0000000404067211 */ /* 0x000fc400078f08ff */
[C---:B------:R-:W-:Y:S01]  /*04c0*/  LOP3.LUT P2, RZ, R0.reuse, 0x2, RZ, 0xc0, !PT ;  /* 0x0000000200ff7812 */ /* 0x040fe2000784c0ff */
[----:B------:R-:W-:Y:S01]  /*04d0*/  IMAD.SHL.U32 R0, R0, 0x40, RZ ;  /* 0x0000004000007824 */ /* 0x000fe200078e00ff */
[----:B------:R-:W-:Y:S01]  /*04e0*/  LOP3.LUT R5, R6, 0x3fffffe, RZ, 0xc0, !PT ;  /* 0x03fffffe06057812 */ /* 0x000fe200078ec0ff */
[----:B------:R-:W-:Y:S01]  /*04f0*/  IMAD R21, R3, 0x10, R2 ;  /* 0x0000001003157824 */ /* 0x000fe200078e0202 */
[----:B------:R-:W-:Y:S01]  /*0500*/  LEA.HI R2, R7, R8, RZ, 0x2 ;  /* 0x0000000807027211 */ /* 0x000fe200078f10ff */
[----:B------:R-:W-:Y:S01]  /*0510*/  IMAD R7, R10, 0x2, R203 ;  /* 0x000000020a077824 */ /* 0x000fe200078e02cb */
[----:B------:R-:W-:Y:S01]  /*0520*/  LOP3.LUT R0, R0, 0xc0, RZ, 0xc0, !PT ;  /* 0x000000c000007812 */ /* 0x000fe200078ec0ff */
[----:B------:R-:W-:Y:S01]  /*0530*/  IMAD.IADD R5, R4, 0x1, -R5 ;  /* 0x0000000104057824 */ /* 0x000fe200078e0a05 */
[----:B------:R-:W-:Y:S01]  /*0540*/  LOP3.LUT R2, R2, 0xfffffffc, RZ, 0xc0, !PT ;  /* 0xfffffffc02027812 */ /* 0x000fe200078ec0ff */
[----:B------:R-:W-:Y:S01]  /*0550*/  STL [R1+0x88], R21 ;  /* 0x0000881501007387 */ /* 0x000fe20000100800 */
[----:B------:R-:W-:-:S02]  /*0560*/  LOP3.LUT R4, R0, 0x8, R16, 0xf8, !PT ;  /* 0x0000000800047812 */ /* 0x000fc400078ef810 */
[----:B------:R-:W-:Y:S01]  /*0570*/  SHF.R.U32.HI R3, RZ, 0x3, R0 ;  /* 0x00000003ff037819 */ /* 0x000fe20000011600 */
[----:B------:R-:W-:Y:S01]  /*0580*/  IMAD.IADD R2, R8, 0x1, -R2 ;  /* 0x0000000108027824 */ /* 0x000fe200078e0a02 */
[----:B------:R-:W-:Y:S01]  /*0590*/  SHF.R.S32.HI R0, RZ, 0x1, R6 ;  /* 0x00000001ff007819 */ /* 0x000fe20000011406 */
[----:B------:R-:W-:Y:S01]  /*05a0*/  IMAD R6, R5, 0x20, R7 ;  /* 0x0000002005067824 */ /* 0x000fe200078e0207 */
[----:B------:R-:W-:Y:S01]  /*05b0*/  LOP3.LUT R8, R4, R3, RZ, 0x3c, !PT ;  /* 0x0000000304087212 */ /* 0x000fe200078e3cff */
[----:B------:R-:W-:Y:S01]  /*05c0*/  IMAD.SHL.U32 R5, R14, 0x20, RZ ;  /* 0x000000200e057824 */ /* 0x000fe200078e00ff */
[C---:B------:R-:W-:Y:S01]  /*05d0*/  LOP3.LUT R4, R0.reuse, 0x1, RZ, 0xc0, !PT ;  /* 0x0000000100047812 */ /* 0x040fe200078ec0ff */
[----:B------:R-:W-:Y:S01]  /*05e0*/  IMAD.SHL.U32 R3, R0, 0x40, RZ ;  /* 0x0000004000037824 */ /* 0x000fe200078e00ff */
[C---:B------:R-:W-:Y:S01]  /*05f0*/  LOP3.LUT P3, RZ, R2.reuse, 0x2, RZ, 0xc0, !PT ;  /* 0x0000000202ff7812 */ /* 0x040fe2000786c0ff */
[----:B------:R-:W-:Y:S01]  /*0600*/  IMAD.SHL.U32 R2, R2, 0x40, RZ ;  /* 0x0000004002027824 */ /* 0x000fe200078e00ff */
[----:B------:R-:W-:Y:S01]  /*0610*/  ISETP.NE.U32.AND P1, PT, R4, 0x1, PT ;  /* 0x000000010400780c */ /* 0x000fe20003f25070 */
[----:B------:R-:W-:Y:S01]  /*0620*/  IMAD.SHL.U32 R7, R12, 0x8, RZ ;  /* 0x000000080c077824 */ /* 0x000fe200078e00ff */
[----:B------:R-:W-:Y:S01]  /*0630*/  LOP3.LUT R3, R3, 0xc0, RZ, 0xc0, !PT ;  /* 0x000000c003037812 */ /* 0x000fe200078ec0ff */
[----:B------:R-:W-:Y:S01]  /*0640*/  IMAD.U32 R200, R200, 0x20, R8 ;  /* 0x00000020c8c87824 */ /* 0x000fe200078e0008 */
[----:B------:R-:W-:-:S02]  /*0650*/  LOP3.LUT P0, RZ, R0, 0x2, RZ, 0xc0, !PT ;  /* 0x0000000200ff7812 */ /* 0x000fc4000780c0ff */
[----:B------:R-:W-:Y:S02]  /*0660*/  LEA.HI R3, R3, R3, RZ, 0x1d ;  /* 0x0000000303037211 */ /* 0x000fe400078fe8ff */
[----:B------:R-:W-:Y:S02]  /*0670*/  LOP3.LUT R0, R5, 0xffffff00, RZ, 0xc0, !PT ;  /* 0xffffff0005007812 */ /* 0x000fe400078ec0ff */
[----:B------:R-:W-:Y:S01]  /*0680*/  LOP3.LUT R2, R2, 0xc0, RZ, 0xc0, !PT ;  /* 0x000000c002027812 */ /* 0x000fe200078ec0ff */
[----:B------:R-:W-:Y:S01]  /*0690*/  IMAD.IADD R3, R3, 0x1, R6 ;  /* 0x0000000103037824 */ /* 0x000fe200078e0206 */
[----:B------:R-:W-:Y:S01]  /*06a0*/  LEA R200, R200, 0x3100, 0x1 ;  /* 0x00003100c8c87811 */ /* 0x000fe200078e08ff */
[----:B------:R-:W-:Y:S01]  /*06b0*/  IMAD.IADD R203, R0, 0x1, R203 ;  /* 0x0000000100cb7824 */ /* 0x000fe200078e02cb */
[----:B------:R-:W-:Y:S01]  /*06c0*/  LOP3.LUT R4, R2, 0x8, R7, 0xf8, !PT ;  /* 0x0000000802047812 */ /* 0x000fe200078ef807 */
[----:B------:R-:W-:Y:S01]  /*06d0*/  IMAD.SHL.U32 R20, R3, 0x2, RZ ;  /* 0x0000000203147824 */ /* 0x000fe200078e00ff */
[----:B------:R-:W-:Y:S01]  /*06e0*/  SHF.R.U32.HI R201, RZ, 0x3, R2 ;  /* 0x00000003ffc97819 */ /* 0x000fe20000011602 */
[----:B------:R-:W-:Y:S01]  /*06f0*/  IMAD R2, R13, 0x20, R0 ;  /* 0x000000200d027824 */ /* 0x000fe200078e0200 */
[----:B------:R-:W-:Y:S01]  /*0700*/  IADD3 R3, R217, 0x20, RZ ;  /* 0x00000020d9037810 */ /* 0x000fe20007ffe0ff */
[----:B------:R-:W-:Y:S01]  /*0710*/  IMAD R203, R13, 0x20, R203 ;  /* 0x000000200dcb7824 */ /* 0x000fe200078e02cb */
[C---:B------:R-:W-:Y:S01]  /*0720*/  IADD3 R0, R20.reuse, 0x80, RZ ;  /* 0x0000008014007810 */ /* 0x040fe20007ffe0ff */
[----:B------:R-:W-:Y:S01]  /*0730*/  STL [R1+0x6c], R20 ;  /* 0x00006c1401007387 */ /* 0x000fe20000100800 */
[----:B------:R-:W-:-:S02]  /*0740*/  IADD3 R19, R20, 0x70, RZ ;  /* 0x0000007014137810 */ /* 0x000fc40007ffe0ff */
[----:B------:R-:W-:Y:S01]  /*0750*/  LOP3.LUT R201, R4, R201, RZ, 0x3c, !PT ;  /* 0x000000c904c97212 */ /* 0x000fe200078e3cff */
[----:B------:R-:W-:Y:S01]  /*0760*/  STL [R1+0x7c], R18 ;  /* 0x00007c1201007387 */ /* 0x000fe20000100800 */
[----:B------:R-:W-:Y:S01]  /*0770*/  @P1 IADD3 R19, R0, 0x10, RZ ;  /* 0x0000001000131810 */ /* 0x000fe20007ffe0ff */
[----:B------:R-:W-:Y:S01]  /*0780*/  IMAD R0, R10, 0x20, R23 ;  /* 0x000000200a007824 */ /* 0x000fe200078e0217 */
[----:B------:R-:W-:Y:S01]  /*0790*/  SHF.R.S32.HI R3, RZ, 0x1f, R3 ;  /* 0x0000001fff037819 */ /* 0x000fe20000011403 */
[C---:B------:R-:W-:Y:S01]  /*07a0*/  IMAD.IADD R203, R201.reuse, 0x1, R203 ;  /* 0x00000001c9cb7824 */ /* 0x040fe200078e02cb */
[----:B------:R-:W-:Y:S01]  /*07b0*/  IADD3 R205, R200, 0x20, RZ ;  /* 0x00000020c8cd7810 */ /* 0x000fe20007ffe0ff */
[----:B------:R-:W-:Y:S01]  /*07c0*/  STL [R1+0x70], R19 ;  /* 0x0000701301007387 */ /* 0x000fe20000100800 */
[----:B------:R-:W-:Y:S01]  /*07d0*/  IMAD.IADD R201, R201, 0x1, R2 ;  /* 0x00000001c9c97824 */ /* 0x000fe200078e0202 */
[----:B------:R-:W-:Y:S01]  /*07e0*/  LEA.HI R2, R17, R24, RZ, 0x7 ;  /* 0x0000001811027211 */ /* 0x000fe200078f38ff */
[----:B------:R-:W-:Y:S01]  /*07f0*/  IMAD.IADD R3, R21, 0x1, R15 ;  /* 0x0000000115037824 */ /* 0x000fe200078e020f */
[----:B------:R1:W-:Y:S01]  /*0800*/  STL [R1+0x18], R0 ;  /* 0x0000180001007387 */ /* 0x0003e20000100800 */
[----:B------:R-:W-:-:S02]  /*0810*/  LEA R203, R203, 0x6100, 0x1 ;  /* 0x00006100cbcb7811 */ /* 0x000fc400078e08ff */
[----:B------:R-:W-:Y:S01]  /*0820*/  SHF.R.S32.HI R2, RZ, 0x7, R2 ;  /* 0x00000007ff027819 */ /* 0x000fe20000011402 */
[----:B------:R-:W-:Y:S01]  /*0830*/  STL [R1+0x68], R3 ;  /* 0x0000680301007387 */ /* 0x000fe20000100800 */
[----:B------:R-:W-:Y:S02]  /*0840*/  IADD3 R2, R217, 0x40, RZ ;  /* 0x00000040d9027810 */ /* 0x000fe40007ffe0ff */
[----:B------:R-:W-:Y:S02]  /*0850*/  LEA R201, R201, 0x100, 0x1 ;  /* 0x00000100c9c97811 */ /* 0x000fe400078e08ff */
[----:B------:R-:W-:Y:S02]  /*0860*/  SHF.R.S32.HI R2, RZ, 0x1f, R2 ;  /* 0x0000001fff027819 */ /* 0x000fe40000011402 */
[C---:B------:R-:W-:Y:S02]  /*0870*/  SEL R2, R202.reuse, 0xffffffe0, !P0 ;  /* 0xffffffe0ca027807 */ /* 0x040fe40004000000 */
[----:B------:R-:W-:-:S02]  /*0880*/  SEL R202, R202, 0xffffffe0, !P3 ;  /* 0xffffffe0caca7807 */ /* 0x000fc40005800000 */
[----:B------:R-:W-:Y:S02]  /*0890*/  @P2 IADD3 R205, R200, -0x20, RZ ;  /* 0xffffffe0c8cd2810 */ /* 0x000fe40007ffe0ff */
[----:B------:R-:W-:Y:S01]  /*08a0*/  SHF.R.S32.HI R4, RZ, 0x1f, R217 ;  /* 0x0000001fff047819 */ /* 0x000fe200000114d9 */
[----:B------:R-:W-:Y:S01]  /*08b0*/  IMAD.IADD R204, R203, 0x1, R202 ;  /* 0x00000001cbcc7824 */ /* 0x000fe200078e02ca */
[C---:B------:R-:W-:Y:S01]  /*08c0*/  IADD3 R216, R205.reuse, 0x400, RZ ;  /* 0x00000400cdd87810 */ /* 0x040fe20007ffe0ff */
[----:B------:R-:W-:Y:S01]  /*08d0*/  IMAD.IADD R202, R202, 0x1, R201 ;  /* 0x00000001caca7824 */ /* 0x000fe200078e02c9 */
[C---:B------:R-:W-:Y:S02]  /*08e0*/  IADD3 R215, R205.reuse, 0x800, RZ ;  /* 0x00000800cdd77810 */ /* 0x040fe40007ffe0ff */
[----:B------:R-:W-:Y:S02]  /*08f0*/  IADD3 R214, R205, 0xc00, RZ ;  /* 0x00000c00cdd67810 */ /* 0x000fe40007ffe0ff */
[----:B-1----:R-:W-:-:S02]  /*0900*/  LOP3.LUT R0, R11, 0x7ffffffc, RZ, 0xc0, !PT ;  /* 0x7ffffffc0b007812 */ /* 0x002fc400078ec0ff */
[C---:B------:R-:W-:Y:S02]  /*0910*/  IADD3 R213, R205.reuse, 0x1000, RZ ;  /* 0x00001000cdd57810 */ /* 0x040fe40007ffe0ff */
[C---:B------:R-:W-:Y:S01]  /*0920*/  IADD3 R212, R205.reuse, 0x1400, RZ ;  /* 0x00001400cdd47810 */ /* 0x040fe20007ffe0ff */
[----:B------:R-:W-:Y:S01]  /*0930*/  IMAD.IADD R0, R22, 0x1, -R0 ;  /* 0x0000000116007824 */ /* 0x000fe200078e0a00 */
[C---:B------:R-:W-:Y:S02]  /*0940*/  IADD3 R211, R205.reuse, 0x1800, RZ ;  /* 0x00001800cdd37810 */ /* 0x040fe40007ffe0ff */
[C---:B------:R-:W-:Y:S01]  /*0950*/  IADD3 R210, R205.reuse, 0x1c00, RZ ;  /* 0x00001c00cdd27810 */ /* 0x040fe20007ffe0ff */
[----:B------:R-:W-:Y:S01]  /*0960*/  IMAD.SHL.U32 R0, R0, 0x2, RZ ;  /* 0x0000000200007824 */ /* 0x000fe200078e00ff */
[C---:B------:R-:W-:Y:S02]  /*0970*/  IADD3 R209, R205.reuse, 0x2000, RZ ;  /* 0x00002000cdd17810 */ /* 0x040fe40007ffe0ff */
[----:B------:R-:W-:-:S02]  /*0980*/  IADD3 R208, R205, 0x2400, RZ ;  /* 0x00002400cdd07810 */ /* 0x000fc40007ffe0ff */
[----:B------:R1:W-:Y:S01]  /*0990*/  STL [R1+0x64], R0 ;  /* 0x0000640001007387 */ /* 0x0003e20000100800 */
[C---:B------:R-:W-:Y:S02]  /*09a0*/  IADD3 R207, R205.reuse, 0x2800, RZ ;  /* 0x00002800cdcf7810 */ /* 0x040fe40007ffe0ff */
[----:B------:R-:W-:Y:S01]  /*09b0*/  IADD3 R206, R205, 0x2c00, RZ ;  /* 0x00002c00cdce7810 */ /* 0x000fe20007ffe0ff */
[----:B-1----:R-:W-:-:S05]  /*09c0*/  IMAD.IADD R0, R20, 0x1, R2 ;  /* 0x0000000114007824 */ /* 0x002fca00078e0202 */
[----:B------:R1:W-:Y:S02]  /*09d0*/  STL [R1+0x78], R0 ;  /* 0x0000780001007387 */ /* 0x0003e40000100800 */
[----:B-1----:R-:W-:-:S05]  /*09e0*/  IMAD.IADD R0, R2, 0x1, R19 ;  /* 0x0000000102007824 */ /* 0x002fca00078e0213 */
[----:B------:R1:W-:Y:S02]  /*09f0*/  STL [R1+0x74], R0 ;  /* 0x0000740001007387 */ /* 0x0003e40000100800 */
.L_x_664:
[----:B------:R-:W2:Y:S01]  /*0a00*/  LDL R4, [R1+0x7c] ;  /* 0x00007c0001047983 */ /* 0x000ea20000100800 */
[----:B-1----:R-:W-:Y:S01]  /*0a10*/  IMAD.MOV.U32 R0, RZ, RZ, c[0x0][0x560] ;  /* 0x00015800ff007624 */ /* 0x002fe200078e00ff */
[----:B------:R-:W-:Y:S01]  /*0a20*/  YIELD ;  /* 0x0000000000007946 */ /* 0x000fe20003800000 */
[----:B------:R-:W-:Y:S03]  /*0a30*/  BSSY B0, `(.L_x_591) ;  /* 0x0000016000007945 */ /* 0x000fe60003800000 */
[----:B------:R-:W-:-:S13]  /*0a40*/  ISETP.NE.AND P0, PT, R0, 0x1, PT ;  /* 0x000000010000780c */ /* 0x000fda0003f05270 */
[----:B--2---:R-:W-:Y:S01]  /*0a50*/  @P0 IMAD.HI.U32 R0, R4, c[0x0][0x564], RZ ;  /* 0x0001590004000a27 */ /* 0x004fe200078e00ff */
[----:B------:R-:W-:-:S04]  /*0a60*/  MOV R3, R4 ;  /* 0x0000000400037202 */ /* 0x000fc80000000f00 */
[----:B------:R-:W-:-:S04]  /*0a70*/  @P0 SHF.R.U32.HI R3, RZ, c[0x0][0x568], R0 ;  /* 0x00015a00ff030a19 */ /* 0x000fc80000011600 */
[----:B------:R-:W-:Y:S01]  /*0a80*/  ISETP.GE.AND P0, PT, R3, c[0x0][0x578], PT ;  /* 0x00015e0003007a0c */ /* 0x000fe20003f06270 */
[----:B------:R-:W-:-:S04]  /*0a90*/  IMAD.MOV R2, RZ, RZ, -R3 ;  /* 0x000000ffff027224 */ /* 0x000fc800078e0a03 */
[----:B------:R-:W-:-:S08]  /*0aa0*/  IMAD R2, R2, c[0x0][0x560], R4 ;  /* 0x0001580002027a24 */ /* 0x000fd000078e0204 */
[----:B------:R-:W-:Y:S05]  /*0ab0*/  @!P0 BRA `(.L_x_592) ;  /* 0x0000007000008947 */ /* 0x000fea0003800000 */
[----:B------:R-:W-:-:S04]  /*0ac0*/  MOV R0, c[0x0][0x56c] ;  /* 0x00015b0000007a02 */ /* 0x000fc80000000f00 */
[----:B------:R-:W-:Y:S02]  /*0ad0*/  ISETP.NE.AND P0, PT, R0, 0x1, PT ;  /* 0x000000010000780c */ /* 0x000fe40003f05270 */
[----:B------:R-:W-:-:S11]  /*0ae0*/  MOV R0, R2 ;  /* 0x0000000200007202 */ /* 0x000fd60000000f00 */
[----:B------:R-:W-:-:S05]  /*0af0*/  @P0 IMAD.HI.U32 R4, R2, c[0x0][0x570], RZ ;  /* 0x00015c0002040a27 */ /* 0x000fca00078e00ff */
[----:B------:R-:W-:-:S05]  /*0b00*/  @P0 SHF.R.U32.HI R0, RZ, c[0x0][0x574], R4 ;  /* 0x00015d00ff000a19 */ /* 0x000fca0000011604 */
[----:B------:R-:W-:Y:S01]  /*0b10*/  IMAD R4, R0, c[0x0][0x56c], RZ ;  /* 0x00015b0000047a24 */ /* 0x000fe200078e02ff */
[----:B------:R-:W-:Y:S05]  /*0b20*/  BRA `(.L_x_593) ;  /* 0x0000006000007947 */ /* 0x000fea0003800000 */
.L_x_592:
[----:B------:R-:W-:-:S04]  /*0b30*/  MOV R0, c[0x0][0x554] ;  /* 0x0001550000007a02 */ /* 0x000fc80000000f00 */
[----:B------:R-:W-:Y:S02]  /*0b40*/  ISETP.NE.AND P0, PT, R0, 0x1, PT ;  /* 0x000000010000780c */ /* 0x000fe40003f05270 */
[----:B------:R-:W-:-:S11]  /*0b50*/  MOV R0, R2 ;  /* 0x0000000200007202 */ /* 0x000fd60000000f00 */
[----:B------:R-:W-:-:S05]  /*0b60*/  @P0 IMAD.HI.U32 R4, R2, c[0x0][0x558], RZ ;  /* 0x0001560002040a27 */ /* 0x000fca00078e00ff */
[----:B------:R-:W-:-:S05]  /*0b70*/  @P0 SHF.R.U32.HI R0, RZ, c[0x0][0x55c], R4 ;  /* 0x00015700ff000a19 */ /* 0x000fca0000011604 */
[----:B------:R-:W-:Y:S02]  /*0b80*/  IMAD R4, R0, c[0x0][0x554], RZ ;  /* 0x0001550000047a24 */ /* 0x000fe400078e02ff */
.L_x_593:
[----:B------:R-:W-:Y:S05]  /*0b90*/  BSYNC B0 ;  /* 0x0000000000007941 */ /* 0x000fea0003800000 */
.L_x_591:
[----:B------:R-:W-:Y:S01]  /*0ba0*/  IMAD.MOV.U32 R5, RZ, RZ, c[0x0][0x548] ;  /* 0x00015200ff057624 */ /* 0x000fe200078e00ff */
[----:B------:R-:W-:Y:S01]  /*0bb0*/  ISETP.NE.U32.AND P0, PT, RZ, c[0x0][0x370], PT ;  /* 0x0000dc00ff007a0c */ /* 0x000fe20003f05070 */
[----:B------:R-:W-:Y:S02]  /*0bc0*/  IMAD.IADD R2, R2, 0x1, -R4 ;  /* 0x0000000102027824 */ /* 0x000fe400078e0a04 */
[----:B------:R-:W-:Y:S01]  /*0bd0*/  IMAD.MOV.U32 R6, RZ, RZ, RZ ;  /* 0x000000ffff067224 */ /* 0x000fe200078e00ff */
[----:B------:R-:W-:Y:S01]  /*0be0*/  ISETP.NE.AND P1, PT, R5, 0x1, PT ;  /* 0x000000010500780c */ /* 0x000fe20003f25270 */
[----:B------:R-:W-:Y:S01]  /*0bf0*/  IMAD R2, R3, c[0x0][0x554], R2 ;  /* 0x0001550003027a24 */ /* 0x000fe200078e0202 */
[----:B------:R-:W-:-:S04]  /*0c00*/  ISETP.NE.AND.EX P0, PT, RZ, c[0x0][0x374], PT, P0 ;  /* 0x0000dd00ff007a0c */ /* 0x000fc80003f05300 */
[----:B------:R-:W-:-:S07]  /*0c10*/  MOV R8, R2 ;  /* 0x0000000200087202 */ /* 0x000fce0000000f00 */
[----:B------:R-:W-:-:S04]  /*0c20*/  @P1 IMAD.HI.U32 R3, R2, c[0x0][0x54c], RZ ;  /* 0x0001530002031a27 */ /* 0x000fc800078e00ff */
[----:B------:R-:W-:Y:S01]  /*0c30*/  @P0 IMAD.MOV.U32 R4, RZ, RZ, 0x4 ;  /* 0x00000004ff040424 */ /* 0x000fe200078e00ff */
[----:B------:R-:W-:-:S05]  /*0c40*/  @P1 SHF.R.U32.HI R8, RZ, c[0x0][0x550], R3 ;  /* 0x00015400ff081a19 */ /* 0x000fca0000011603 */
[----:B------:R-:W-:Y:S01]  /*0c50*/  @P0 IMAD.WIDE R4, R8, R4, c[0x0][0x370] ;  /* 0x0000dc0008040625 */ /* 0x000fe200078e0204 */
[----:B------:R-:W-:Y:S01]  /*0c60*/  LOP3.LUT R0, R0, 0x1ffffff, RZ, 0x3c, !PT ;  /* 0x01ffffff00007812 */ /* 0x000fe200078e3cff */
[----:B------:R-:W-:Y:S04]  /*0c70*/  STL [R1+0x5c], R8 ;  /* 0x00005c0801007387 */ /* 0x000fe80000100800 */
[----:B------:R1:W2:Y:S01]  /*0c80*/  @P0 LDG.E R6, [R4.64] ;  /* 0x0000000604060981 */ /* 0x0002a2000c1e1900 */
[----:B------:R-:W-:Y:S01]  /*0c90*/  MOV R3, c[0x0][0x2c4] ;  /* 0x0000b10000037a02 */ /* 0x000fe20000000f00 */
[----:B------:R-:W-:Y:S01]  /*0ca0*/  CS2R R94, SRZ ;  /* 0x00000000005e7805 */ /* 0x000fe2000001ff00 */
[----:B------:R-:W-:Y:S01]  /*0cb0*/  IADD3 R0, R0, c[0x0][0x53c], RZ ;  /* 0x00014f0000007a10 */ /* 0x000fe20007ffe0ff */
[----:B------:R-:W-:Y:S01]  /*0cc0*/  CS2R R92, SRZ ;  /* 0x00000000005c7805 */ /* 0x000fe2000001ff00 */
[----:B------:R-:W-:Y:S01]  /*0cd0*/  ISETP.NE.AND P5, PT, R3, 0x1, PT ;  /* 0x000000010300780c */ /* 0x000fe20003fa5270 */
[----:B------:R-:W-:Y:S01]  /*0ce0*/  CS2R R98, SRZ ;  /* 0x0000000000627805 */ /* 0x000fe2000001ff00 */
[----:B------:R-:W-:Y:S01]  /*0cf0*/  MOV R3, c[0x0][0x2ac] ;  /* 0x0000ab0000037a02 */ /* 0x000fe20000000f00 */
[----:B------:R-:W-:Y:S01]  /*0d00*/  IMAD.SHL.U32 R48, R0, 0x80, RZ ;  /* 0x0000008000307824 */ /* 0x000fe200078e00ff */
[----:B------:R-:W-:Y:S01]  /*0d10*/  CS2R R96, SRZ ;  /* 0x0000000000607805 */ /* 0x000fe2000001ff00 */
[----:B------:R-:W-:Y:S01]  /*0d20*/  IMAD.MOV.U32 R90, RZ, RZ, RZ ;  /* 0x000000ffff5a7224 */ /* 0x000fe200078e00ff */
[----:B------:R-:W-:Y:S01]  /*0d30*/  CS2R R88, SRZ ;  /* 0x0000000000587805 */ /* 0x000fe2000001ff00 */
[----:B------:R-:W-:Y:S01]  /*0d40*/  CS2R R86, SRZ ;  /* 0x0000000000567805 */ /* 0x000fe2000001ff00 */
[----:B------:R-:W-:Y:S01]  /*0d50*/  IADD3 R0, R48, 0x7f, RZ ;  /* 0x0000007f30007810 */ /* 0x000fe20007ffe0ff */
[----:B------:R-:W-:Y:S01]  /*0d60*/  STL [R1+0x58], R48 ;  /* 0x0000583001007387 */ /* 0x000fe20000100800 */
[----:B------:R-:W-:Y:S01]  /*0d70*/  CS2R R84, SRZ ;  /* 0x0000000000547805 */ /* 0x000fe2000001ff00 */
[----:B------:R-:W-:Y:S01]  /*0d80*/  IMAD.MOV.U32 R9, RZ, RZ, RZ ;  /* 0x000000ffff097224 */ /* 0x000fe200078e00ff */
[----:B------:R-:W-:Y:S01]  /*0d90*/  MOV R78, RZ ;  /* 0x000000ff004e7202 */ /* 0x000fe20000000f00 */
[----:B------:R-:W-:Y:S01]  /*0da0*/  CS2R R10, SRZ ;  /* 0x00000000000a7805 */ /* 0x000fe2000001ff00 */
[----:B------:R-:W-:Y:S01]  /*0db0*/  IMAD.MOV.U32 R76, RZ, RZ, RZ ;  /* 0x000000ffff4c7224 */ /* 0x000fe200078e00ff */
[----:B------:R-:W-:Y:S01]  /*0dc0*/  CS2R R12, SRZ ;  /* 0x00000000000c7805 */ /* 0x000fe2000001ff00 */
[----:B------:R-:W-:Y:S01]  /*0dd0*/  IMAD.MOV.U32 R82, RZ, RZ, RZ ;  /* 0x000000ffff527224 */ /* 0x000fe200078e00ff */
[----:B------:R-:W-:Y:S01]  /*0de0*/  MOV R80, RZ ;  /* 0x000000ff00507202 */ /* 0x000fe20000000f00 */
[----:B------:R-:W-:Y:S01]  /*0df0*/  IMAD.MOV.U32 R74, RZ, RZ, RZ ;  /* 0x000000ffff4a7224 */ /* 0x000fe200078e00ff */
[----:B------:R-:W-:Y:S01]  /*0e00*/  CS2R R14, SRZ ;  /* 0x00000000000e7805 */ /* 0x000fe2000001ff00 */
[----:B-1----:R-:W-:Y:S01]  /*0e10*/  IMAD.MOV.U32 R5, RZ, RZ, 0x40 ;  /* 0x00000040ff057424 */ /* 0x002fe200078e00ff */
[----:B------:R-:W-:Y:S01]  /*0e20*/  MOV R70, RZ ;  /* 0x000000ff00467202 */ /* 0x000fe20000000f00 */
[----:B------:R-:W-:Y:S01]  /*0e30*/  @P5 IMAD.HI.U32 R4, R0, c[0x0][0x2c8], RZ ;  /* 0x0000b20000045a27 */ /* 0x000fe200078e00ff */
[----:B------:R-:W-:Y:S01]  /*0e40*/  CS2R R16, SRZ ;  /* 0x0000000000107805 */ /* 0x000fe2000001ff00 */
[----:B------:R-:W-:Y:S01]  /*0e50*/  CS2R R18, SRZ ;  /* 0x0000000000127805 */ /* 0x000fe2000001ff00 */
[----:B------:R-:W-:Y:S01]  /*0e60*/  IADD3 R5, R5, -c[0x0][0x168], RZ ;  /* 0x80005a0005057a10 */ /* 0x000fe20007ffe0ff */
[----:B------:R-:W-:Y:S01]  /*0e70*/  IMAD.MOV.U32 R72, RZ, RZ, RZ ;  /* 0x000000ffff487224 */ /* 0x000fe200078e00ff */
[----:B------:R-:W-:Y:S01]  /*0e80*/  @P5 SHF.R.U32.HI R0, RZ, c[0x0][0x2cc], R4 ;  /* 0x0000b300ff005a19 */ /* 0x000fe20000011604 */
[----:B------:R-:W-:Y:S01]  /*0e90*/  IMAD.MOV.U32 R68, RZ, RZ, RZ ;  /* 0x000000ffff447224 */ /* 0x000fe200078e00ff */
[----:B------:R-:W-:Y:S01]  /*0ea0*/  MOV R164, RZ ;  /* 0x000000ff00a47202 */ /* 0x000fe20000000f00 */
[----:B------:R-:W-:Y:S01]  /*0eb0*/  IMAD.MOV.U32 R166, RZ, RZ, RZ ;  /* 0x000000ffffa67224 */ /* 0x000fe200078e00ff */
[----:B------:R-:W-:Y:S01]  /*0ec0*/  CS2R R20, SRZ ;  /* 0x0000000000147805 */ /* 0x000fe2000001ff00 */
[----:B------:R-:W-:Y:S01]  /*0ed0*/  IMAD.MOV.U32 R170, RZ, RZ, RZ ;  /* 0x000000ffffaa7224 */ /* 0x000fe200078e00ff */
[----:B------:R-:W-:Y:S01]  /*0ee0*/  MOV R162, RZ ;  /* 0x000000ff00a27202 */ /* 0x000fe20000000f00 */
[----:B------:R-:W-:Y:S01]  /*0ef0*/  IMAD.MOV.U32 R168, RZ, RZ, RZ ;  /* 0x000000ffffa87224 */ /* 0x000fe200078e00ff */
[----:B------:R-:W-:Y:S01]  /*0f00*/  CS2R R22, SRZ ;  /* 0x0000000000167805 */ /* 0x000fe2000001ff00 */
        /* <DEDUP_REMOVED lines=39> */
[----:B--2---:R1:W-:Y:S02]  /*1180*/  STL [R1+0x38], R6 ;  /* 0x0000380601007387 */ /* 0x0043e40000100800 */
[----:B-1----:R-:W-:-:S02]  /*1190*/  IMAD R6, R3, c[0x0][0x1d0], RZ ;  /* 0x0000740003067a24 */ /* 0x002fc400078e02ff */
[----:B------:R-:W-:-:S03]  /*11a0*/  IMAD R3, R3, c[0x0][0x1d0], R5 ;  /* 0x0000740003037a24 */ /* 0x000fc600078e0205 */
[----:B------:R-:W-:Y:S01]  /*11b0*/  IADD3 R5, R6, 0x3f, RZ ;  /* 0x0000003f06057810 */ /* 0x000fe20007ffe0ff */
[----:B------:R-:W-:-:S03]  /*11c0*/  IMAD.IADD R0, R3, 0x1, R0 ;  /* 0x0000000103007824 */ /* 0x000fc600078e0200 */
[----:B------:R-:W-:Y:S02]  /*11d0*/  SHF.R.S32.HI R3, RZ, 0x1f, R5 ;  /* 0x0000001fff037819 */ /* 0x000fe40000011405 */
[----:B------:R-:W-:Y:S02]  /*11e0*/  SHF.R.S32.HI R4, RZ, 0x1f, R0 ;  /* 0x0000001fff047819 */ /* 0x000fe40000011400 */
[----:B------:R-:W-:Y:S02]  /*11f0*/  LEA.HI R3, R3, R5, RZ, 0x6 ;  /* 0x0000000503037211 */ /* 0x000fe400078f30ff */
[----:B------:R-:W-:Y:S01]  /*1200*/  LEA.HI R4, R4, R0, RZ, 0x6 ;  /* 0x0000000004047211 */ /* 0x000fe200078f30ff */
[----:B------:R-:W-:Y:S01]  /*1210*/  IMAD.MOV R0, RZ, RZ, -R8 ;  /* 0x000000ffff007224 */ /* 0x000fe200078e0a08 */
[----:B------:R-:W-:Y:S02]  /*1220*/  SHF.R.S32.HI R3, RZ, 0x6, R3 ;  /* 0x00000006ff037819 */ /* 0x000fe40000011403 */
[----:B------:R-:W-:Y:S01]  /*1230*/  SHF.R.S32.HI R4, RZ, 0x6, R4 ;  /* 0x00000006ff047819 */ /* 0x000fe20000011404 */
[----:B------:R-:W-:Y:S01]  /*1240*/  IMAD R6, R0, c[0x0][0x548], R2 ;  /* 0x0001520000067a24 */ /* 0x000fe200078e0202 */
[----:B------:R-:W-:-:S02]  /*1250*/  PRMT R0, RZ, 0x7610, R0 ;  /* 0x00007610ff007816 */ /* 0x000fc40000000000 */
[----:B------:R-:W-:Y:S02]  /*1260*/  IMNMX R183, R3, R4, PT ;  /* 0x0000000403b77217 */ /* 0x000fe40003800200 */
[----:B------:R1:W-:Y:S01]  /*1270*/  STL [R1+0x60], R6 ;  /* 0x0000600601007387 */ /* 0x0003e20000100800 */
[----:B------:R-:W-:Y:S02]  /*1280*/  MOV R5, RZ ;  /* 0x000000ff00057202 */ /* 0x000fe40000000f00 */
[----:B------:R-:W-:-:S13]  /*1290*/  ISETP.GE.AND P0, PT, R183, 0x1, PT ;  /* 0x00000001b700780c */ /* 0x000fda0003f06270 */
[----:B------:R-:W-:Y:S05]  /*12a0*/  @!P0 BRA `(.L_x_594) ;  /* 0x0000e56000008947 */ /* 0x000fea0003800000 */
[----:B------:R-:W2:Y:S01]  /*12b0*/  LDL R7, [R1+0x18] ;  /* 0x0000180001077983 */ /* 0x000ea20000100800 */
[----:B------:R-:W-:-:S04]  /*12c0*/  ISETP.NE.U32.AND P1, PT, RZ, c[0x0][0x340], PT ;  /* 0x0000d000ff007a0c */ /* 0x000fc80003f25070 */
[----:B------:R-:W-:-:S13]  /*12d0*/  ISETP.NE.AND.EX P1, PT, RZ, c[0x0][0x344], PT, P1 ;  /* 0x0000d100ff007a0c */ /* 0x000fda0003f25310 */
[----:B------:R-:W-:-:S05]  /*12e0*/  @P1 MOV R2, 0x4 ;  /* 0x0000000400021802 */ /* 0x000fca0000000f00 */
[----:B------:R-:W-:-:S05]  /*12f0*/  @P1 IMAD.WIDE R2, R8, R2, c[0x0][0x340] ;  /* 0x0000d00008021625 */ /* 0x000fca00078e0202 */
[----:B------:R3:W5:Y:S01]  /*1300*/  @P1 LDG.E R13, [R2.64] ;  /* 0x00000006020d1981 */ /* 0x000762000c1e1900 */
[----:B------:R-:W-:Y:S02]  /*1310*/  SHF.R.S32.HI R18, RZ, 0x1f, R6 ;  /* 0x0000001fff127819 */ /* 0x000fe40000011406 */
[C---:B------:R-:W-:Y:S02]  /*1320*/  IADD3 R49, R217.reuse, 0x20, RZ ;  /* 0x00000020d9317810 */ /* 0x040fe40007ffe0ff */
[----:B------:R-:W-:Y:S01]  /*1330*/  ISETP.GE.AND P6, PT, R217, c[0x0][0x198], PT ;  /* 0x00006600d9007a0c */ /* 0x000fe20003fc6270 */
[----:B------:R-:W-:Y:S01]  /*1340*/  IMAD R0, R18, c[0x0][0x1b8], RZ ;  /* 0x00006e0012007a24 */ /* 0x000fe200078e02ff */
[----:B------:R-:W-:-:S03]  /*1350*/  ISETP.GE.AND P4, PT, R49, c[0x0][0x198], PT ;  /* 0x0000660031007a0c */ /* 0x000fc60003f86270 */
[C---:B------:R-:W-:Y:S02]  /*1360*/  IMAD R5, R6.reuse, c[0x0][0x1bc], R0 ;  /* 0x00006f0006057a24 */ /* 0x040fe400078e0200 */
[----:B---3--:R-:W-:Y:S01]  /*1370*/  IMAD.WIDE.U32 R2, R6, c[0x0][0x1b8], RZ ;  /* 0x00006e0006027a25 */ /* 0x008fe200078e00ff */
[----:B-1----:R-:W-:-:S04]  /*1380*/  SHF.R.S32.HI R6, RZ, 0x1f, R8 ;  /* 0x0000001fff067819 */ /* 0x002fc80000011408 */
[----:B------:R-:W-:Y:S01]  /*1390*/  IADD3 R3, R3, R5, RZ ;  /* 0x0000000503037210 */ /* 0x000fe20007ffe0ff */
[----:B------:R-:W-:-:S04]  /*13a0*/  IMAD R5, R6, c[0x0][0x1c0], RZ ;  /* 0x0000700006057a24 */ /* 0x000fc800078e02ff */
[C---:B------:R-:W-:Y:S02]  /*13b0*/  IMAD R5, R8.reuse, c[0x0][0x1c4], R5 ;  /* 0x0000710008057a24 */ /* 0x040fe400078e0205 */
[----:B------:R-:W-:-:S05]  /*13c0*/  IMAD.WIDE.U32 R2, R8, c[0x0][0x1c0], R2 ;  /* 0x0000700008027a25 */ /* 0x000fca00078e0002 */
[----:B------:R-:W-:Y:S02]  /*13d0*/  IADD3 R3, R3, R5, RZ ;  /* 0x0000000503037210 */ /* 0x000fe40007ffe0ff */
[----:B--2---:R-:W-:Y:S02]  /*13e0*/  IADD3 R4, R7, R48, RZ ;  /* 0x0000003007047210 */ /* 0x004fe40007ffe0ff */
[----:B------:R-:W-:-:S03]  /*13f0*/  IADD3 R48, R217, 0x40, RZ ;  /* 0x00000040d9307810 */ /* 0x000fc60007ffe0ff */
[----:B------:R-:W-:Y:S01]  /*1400*/  @P5 IMAD.HI.U32 R7, R4, c[0x0][0x2c8], RZ ;  /* 0x0000b20004075a27 */ /* 0x000fe200078e00ff */
[----:B------:R-:W-:-:S03]  /*1410*/  ISETP.GE.AND P3, PT, R48, c[0x0][0x198], PT ;  /* 0x0000660030007a0c */ /* 0x000fc60003f66270 */
[----:B------:R-:W-:Y:S01]  /*1420*/  IMAD.MOV.U32 R0, RZ, RZ, R4 ;  /* 0x000000ffff007224 */ /* 0x000fe200078e0004 */
[----:B------:R-:W-:-:S04]  /*1430*/  @P5 SHF.R.U32.HI R0, RZ, c[0x0][0x2cc], R7 ;  /* 0x0000b300ff005a19 */ /* 0x000fc80000011607 */
[--C-:B------:R-:W-:Y:S01]  /*1440*/  SHF.R.S32.HI R6, RZ, 0x1f, R0.reuse ;  /* 0x0000001fff067819 */ /* 0x100fe20000011400 */
[----:B------:R-:W-:Y:S02]  /*1450*/  IMAD.MOV R7, RZ, RZ, -R0 ;  /* 0x000000ffff077224 */ /* 0x000fe400078e0a00 */
[----:B------:R-:W-:-:S04]  /*1460*/  IMAD.WIDE.U32 R2, R0, c[0x0][0x1b0], R2 ;  /* 0x00006c0000027a25 */ /* 0x000fc800078e0002 */
[----:B------:R-:W-:Y:S02]  /*1470*/  IMAD R5, R6, c[0x0][0x1b0], RZ ;  /* 0x00006c0006057a24 */ /* 0x000fe400078e02ff */
[----:B------:R-:W-:Y:S02]  /*1480*/  IMAD R4, R7, c[0x0][0x2c4], R4 ;  /* 0x0000b10007047a24 */ /* 0x000fe400078e0204 */
[----:B------:R-:W-:-:S03]  /*1490*/  IMAD R5, R0, c[0x0][0x1b4], R5 ;  /* 0x00006d0000057a24 */ /* 0x000fc600078e0205 */
[----:B------:R-:W-:Y:S01]  /*14a0*/  SHF.R.S32.HI R0, RZ, 0x1f, R4 ;  /* 0x0000001fff007819 */ /* 0x000fe20000011404 */
[----:B------:R-:W-:Y:S02]  /*14b0*/  IMAD.IADD R3, R3, 0x1, R5 ;  /* 0x0000000103037824 */ /* 0x000fe400078e0205 */
[----:B------:R-:W-:Y:S02]  /*14c0*/  @!P1 IMAD.MOV.U32 R13, RZ, RZ, R8 ;  /* 0x000000ffff0d9224 */ /* 0x000fe400078e0008 */
[----:B------:R-:W-:Y:S02]  /*14d0*/  IMAD R0, R0, c[0x0][0x1a8], RZ ;  /* 0x00006a0000007a24 */ /* 0x000fe400078e02ff */
[----:B------:R-:W-:-:S04]  /*14e0*/  IMAD.WIDE.U32 R2, R4, c[0x0][0x1a8], R2 ;  /* 0x00006a0004027a25 */ /* 0x000fc800078e0002 */
[----:B------:R-:W-:Y:S01]  /*14f0*/  IMAD R4, R4, c[0x0][0x1ac], R0 ;  /* 0x00006b0004047a24 */ /* 0x000fe200078e0200 */
[----:B------:R-:W-:-:S04]  /*1500*/  LEA R12, P0, R2, c[0x0][0x160], 0x1 ;  /* 0x00005800020c7a11 */ /* 0x000fc800078008ff */
[----:B------:R-:W-:-:S04]  /*1510*/  IADD3 R4, R3, R4, RZ ;  /* 0x0000000403047210 */ /* 0x000fc80007ffe0ff */
[----:B------:R-:W-:Y:S01]  /*1520*/  LEA.HI.X R10, R2, c[0x0][0x164], R4, 0x1, P0 ;  /* 0x00005900020a7a11 */ /* 0x000fe200000f0c04 */
[----:B------:R-:W-:Y:S05]  /*1530*/  BRA.DIV ~URZ, `(.L_x_595) ;  /* 0x000104627f007947 */ /* 0x000fea000b800000 */
[----:B------:R1:W2:Y:S02]  /*1540*/  SHFL.IDX PT, R5, R10, RZ, 0x1c1f ;  /* 0x001c1fff0a057589 */ /* 0x0002a400000e0000 */
.L_x_665:
[----:B------:R-:W-:Y:S05]  /*1550*/  BRA.DIV ~URZ, `(.L_x_596) ;  /* 0x000104b27f007947 */ /* 0x000fea000b800000 */
[----:B------:R3:W4:Y:S02]  /*1560*/  SHFL.IDX PT, R0, R12, RZ, 0x1c1f ;  /* 0x001c1fff0c007589 */ /* 0x00072400000e0000 */
.L_x_666:
[----:B---3--:R-:W3:Y:S04]  /*1570*/  LDL R3, [R1+0x58] ;  /* 0x0000580001037983 */ /* 0x008ee80000100800 */
[----:B------:R-:W1:Y:S01]  /*1580*/  S2R R4, SR_TID.X ;  /* 0x0000000000047919 */ /* 0x000e620000002100 */
[----:B------:R-:W-:-:S04]  /*1590*/  IMAD.MOV.U32 R14, RZ, RZ, c[0x0][0x2c4] ;  /* 0x0000b100ff0e7624 */ /* 0x000fc800078e00ff */
[----:B------:R-:W-:Y:S01]  /*15a0*/  IMAD R14, R14, c[0x0][0x168], RZ ;  /* 0x00005a000e0e7a24 */ /* 0x000fe200078e02ff */
[----:B-1----:R-:W-:-:S04]  /*15b0*/  SHF.R.S32.HI R2, RZ, 0x1f, R4 ;  /* 0x0000001fff027819 */ /* 0x002fc80000011404 */
[----:B------:R-:W-:-:S04]  /*15c0*/  LEA.HI R2, R2, R4, RZ, 0x2 ;  /* 0x0000000402027211 */ /* 0x000fc800078f10ff */
[----:B------:R-:W-:Y:S01]  /*15d0*/  SHF.R.S32.HI R2, RZ, 0x2, R2 ;  /* 0x00000002ff027819 */ /* 0x000fe20000011402 */
[----:B------:R-:W-:Y:S04]  /*15e0*/  BSSY B0, `(.L_x_597) ;  /* 0x0000019000007945 */ /* 0x000fe80003800000 */
[----:B---3--:R-:W-:-:S05]  /*15f0*/  IMAD.IADD R11, R2, 0x1, R3 ;  /* 0x00000001020b7824 */ /* 0x008fca00078e0203 */
[----:B------:R-:W-:-:S13]  /*1600*/  ISETP.GE.AND P0, PT, R11, R14, PT ;  /* 0x0000000e0b00720c */ /* 0x000fda0003f06270 */
[----:B------:R-:W-:Y:S05]  /*1610*/  @P0 BRA `(.L_x_598) ;  /* 0x0000015000000947 */ /* 0x000fea0003800000 */
[----:B------:R-:W3:Y:S01]  /*1620*/  LDL R4, [R1+0x80] ;  /* 0x0000800001047983 */ /* 0x000ee20000100800 */
[C---:B------:R-:W-:Y:S02]  /*1630*/  IADD3 R17, R217.reuse, 0x20, RZ ;  /* 0x00000020d9117810 */ /* 0x040fe40007ffe0ff */
[C---:B------:R-:W-:Y:S02]  /*1640*/  IADD3 R19, R217.reuse, 0x20, RZ ;  /* 0x00000020d9137810 */ /* 0x040fe40007ffe0ff */
[C---:B------:R-:W-:Y:S02]  /*1650*/  IADD3 R15, R217.reuse, 0x40, RZ ;  /* 0x00000040d90f7810 */ /* 0x040fe40007ffe0ff */
[C---:B------:R-:W-:Y:S02]  /*1660*/  IADD3 R16, R217.reuse, 0x40, RZ ;  /* 0x00000040d9107810 */ /* 0x040fe40007ffe0ff */
[----:B----4-:R-:W-:Y:S02]  /*1670*/  LEA R8, P2, R217, R0, 0x1 ;  /* 0x00000000d9087211 */ /* 0x010fe400078408ff */
[----:B------:R-:W-:-:S02]  /*1680*/  SHF.R.S32.HI R20, RZ, 0x1f, R217 ;  /* 0x0000001fff147819 */ /* 0x000fc400000114d9 */
[-C--:B------:R-:W-:Y:S02]  /*1690*/  LEA R6, P1, R17, R0.reuse, 0x1 ;  /* 0x0000000011067211 */ /* 0x080fe400078208ff */
[----:B------:R-:W-:Y:S02]  /*16a0*/  SHF.R.S32.HI R19, RZ, 0x1f, R19 ;  /* 0x0000001fff137819 */ /* 0x000fe40000011413 */
[----:B------:R-:W-:Y:S02]  /*16b0*/  SHF.R.S32.HI R16, RZ, 0x1f, R16 ;  /* 0x0000001fff107819 */ /* 0x000fe40000011410 */
[----:B------:R-:W-:Y:S02]  /*16c0*/  LEA R2, P0, R15, R0, 0x1 ;  /* 0x000000000f027211 */ /* 0x000fe400078008ff */
[-C--:B--2---:R-:W-:Y:S02]  /*16d0*/  LEA.HI.X R9, R217, R5.reuse, R20, 0x1, P2 ;  /* 0x00000005d9097211 */ /* 0x084fe400010f0c14 */
[----:B------:R-:W-:-:S02]  /*16e0*/  LEA.HI.X R7, R17, R5, R19, 0x1, P1 ;  /* 0x0000000511077211 */ /* 0x000fc400008f0c13 */
[----:B------:R-:W-:Y:S01]  /*16f0*/  LEA.HI.X R3, R15, R5, R16, 0x1, P0 ;  /* 0x000000050f037211 */ /* 0x000fe200000f0c10 */
[----:B---3--:R-:W-:-:S05]  /*1700*/  IMAD.SHL.U32 R0, R4, 0x2, RZ ;  /* 0x0000000204007824 */ /* 0x008fca00078e00ff */
[----:B------:R-:W-:Y:S01]  /*1710*/  @!PT LDS RZ, [RZ] ;  /* 0x00000000fffff984 */ /* 0x000fe20000000800 */
[----:B------:R-:W-:Y:S01]  /*1720*/  @!PT LDS RZ, [RZ] ;  /* 0x00000000fffff984 */ /* 0x000fe20000000800 */
[----:B------:R-:W-:Y:S01]  /*1730*/  @!PT LDS RZ, [RZ] ;  /* 0x00000000fffff984 */ /* 0x000fe20000000800 */
[----:B------:R1:W-:Y:S04]  /*1740*/  LDGSTS.E.BYPASS.LTC128B.128 [R0+0x6100], [R8.64], !P6 ;  /* 0x0610000008007fae */ /* 0x0003e8000f101d46 */
[----:B------:R1:W-:Y:S04]  /*1750*/  LDGSTS.E.BYPASS.LTC128B.128 [R0+0x8100], [R6.64], !P4 ;  /* 0x0810000006007fae */ /* 0x0003e8000e101d46 */
[----:B------:R1:W-:Y:S02]  /*1760*/  LDGSTS.E.BYPASS.LTC128B.128 [R0+0xa100], [R2.64], !P3 ;  /* 0x0a10000002007fae */ /* 0x0003e4000d901d46 */
.L_x_598:
[----:B------:R-:W-:Y:S05]  /*1770*/  BSYNC B0 ;  /* 0x0000000000007941 */ /* 0x000fea0003800000 */
.L_x_597:
[----:B------:R-:W-:Y:S05]  /*1780*/  BRA.DIV ~URZ, `(.L_x_599) ;  /* 0x000102f27f007947 */ /* 0x000fea000b800000 */
[----:B--2---:R2:W3:Y:S04]  /*1790*/  SHFL.IDX PT, R5, R10, 0x1, 0x1c1f ;  /* 0x003c1f000a057f89 */ /* 0x0044e800000e0000 */
[----:B-1--4-:R2:W1:Y:S02]  /*17a0*/  SHFL.IDX PT, R0, R12, 0x1, 0x1c1f ;  /* 0x003c1f000c007f89 */ /* 0x01246400000e0000 */
.L_x_667:
[----:B------:R-:W-:Y:S01]  /*17b0*/  IADD3 R2, R11, 0x20, RZ ;  /* 0x000000200b027810 */ /* 0x000fe20007ffe0ff */
[----:B------:R-:W-:Y:S03]  /*17c0*/  BSSY B0, `(.L_x_600) ;  /* 0x0000018000007945 */ /* 0x000fe60003800000 */
[----:B------:R-:W-:-:S13]  /*17d0*/  ISETP.GE.AND P0, PT, R2, R14, PT ;  /* 0x0000000e0200720c */ /* 0x000fda0003f06270 */
[----:B------:R-:W-:Y:S05]  /*17e0*/  @P0 BRA `(.L_x_601) ;  /* 0x0000015000000947 */ /* 0x000fea0003800000 */
[----:B------:R-:W4:Y:S01]  /*17f0*/  LDL R4, [R1+0x80] ;  /* 0x0000800001047983 */ /* 0x000f220000100800 */
[C---:B------:R-:W-:Y:S02]  /*1800*/  IADD3 R17, R217.reuse, 0x20, RZ ;  /* 0x00000020d9117810 */ /* 0x040fe40007ffe0ff */
[C---:B------:R-:W-:Y:S02]  /*1810*/  IADD3 R19, R217.reuse, 0x20, RZ ;  /* 0x00000020d9137810 */ /* 0x040fe40007ffe0ff */
[C---:B------:R-:W-:Y:S02]  /*1820*/  IADD3 R15, R217.reuse, 0x40, RZ ;  /* 0x00000040d90f7810 */ /* 0x040fe40007ffe0ff */
[C---:B------:R-:W-:Y:S02]  /*1830*/  IADD3 R16, R217.reuse, 0x40, RZ ;  /* 0x00000040d9107810 */ /* 0x040fe40007ffe0ff */
[----:B-1----:R-:W-:Y:S02]  /*1840*/  LEA R8, P2, R217, R0, 0x1 ;  /* 0x00000000d9087211 */ /* 0x002fe400078408ff */
[----:B------:R-:W-:-:S02]  /*1850*/  SHF.R.S32.HI R20, RZ, 0x1f, R217 ;  /* 0x0000001fff147819 */ /* 0x000fc400000114d9 */
[-C--:B------:R-:W-:Y:S02]  /*1860*/  LEA R6, P1, R17, R0.reuse, 0x1 ;  /* 0x0000000011067211 */ /* 0x080fe400078208ff */
[----:B------:R-:W-:Y:S02]  /*1870*/  SHF.R.S32.HI R19, RZ, 0x1f, R19 ;  /* 0x0000001fff137819 */ /* 0x000fe40000011413 */
[----:B------:R-:W-:Y:S02]  /*1880*/  SHF.R.S32.HI R16, RZ, 0x1f, R16 ;  /* 0x0000001fff107819 */ /* 0x000fe40000011410 */
[----:B------:R-:W-:Y:S02]  /*1890*/  LEA R2, P0, R15, R0, 0x1 ;  /* 0x000000000f027211 */ /* 0x000fe400078008ff */
[-C--:B---3--:R-:W-:Y:S02]  /*18a0*/  LEA.HI.X R9, R217, R5.reuse, R20, 0x1, P2 ;  /* 0x00000005d9097211 */ /* 0x088fe400010f0c14 */
[----:B------:R-:W-:-:S02]  /*18b0*/  LEA.HI.X R7, R17, R5, R19, 0x1, P1 ;  /* 0x0000000511077211 */ /* 0x000fc400008f0c13 */
[----:B------:R-:W-:Y:S01]  /*18c0*/  LEA.HI.X R3, R15, R5, R16, 0x1, P0 ;  /* 0x000000050f037211 */ /* 0x000fe200000f0c10 */
[----:B----4-:R-:W-:-:S05]  /*18d0*/  IMAD.SHL.U32 R0, R4, 0x2, RZ ;  /* 0x0000000204007824 */ /* 0x010fca00078e00ff */
[----:B------:R-:W-:Y:S01]  /*18e0*/  @!PT LDS RZ, [RZ] ;  /* 0x00000000fffff984 */ /* 0x000fe20000000800 */
[----:B------:R-:W-:Y:S01]  /*18f0*/  @!PT LDS RZ, [RZ] ;  /* 0x00000000fffff984 */ /* 0x000fe20000000800 */
[----:B------:R-:W-:Y:S01]  /*1900*/  @!PT LDS RZ, [RZ] ;  /* 0x00000000fffff984 */ /* 0x000fe20000000800 */
[----:B------:R1:W-:Y:S04]  /*1910*/  LDGSTS.E.BYPASS.LTC128B.128 [R0+0x6900], [R8.64], !P6 ;  /* 0x0690000008007fae */ /* 0x0003e8000f101d46 */
[----:B------:R1:W-:Y:S04]  /*1920*/  LDGSTS.E.BYPASS.LTC128B.128 [R0+0x8900], [R6.64], !P4 ;  /* 0x0890000006007fae */ /* 0x0003e8000e101d46 */
[----:B------:R1:W-:Y:S02]  /*1930*/  LDGSTS.E.BYPASS.LTC128B.128 [R0+0xa900], [R2.64], !P3 ;  /* 0x0a90000002007fae */ /* 0x0003e4000d901d46 */
.L_x_601:
[----:B------:R-:W-:Y:S05]  /*1940*/  BSYNC B0 ;  /* 0x0000000000007941 */ /* 0x000fea0003800000 */
.L_x_600:
[----:B------:R-:W-:Y:S05]  /*1950*/  BRA.DIV ~URZ, `(.L_x_602) ;  /* 0x000101f27f007947 */ /* 0x000fea000b800000 */
[----:B---3--:R3:W4:Y:S02]  /*1960*/  SHFL.IDX PT, R5, R10, 0x2, 0x1c1f ;  /* 0x005c1f000a057f89 */ /* 0x00872400000e0000 */
.L_x_668:
[----:B------:R-:W-:Y:S05]  /*1970*/  BRA.DIV ~URZ, `(.L_x_603) ;  /* 0x000102427f007947 */ /* 0x000fea000b800000 */
[----:B-1----:R1:W2:Y:S02]  /*1980*/  SHFL.IDX PT, R0, R12, 0x2, 0x1c1f ;  /* 0x005c1f000c007f89 */ /* 0x0022a400000e0000 */
.L_x_669:
[----:B------:R-:W-:Y:S01]  /*1990*/  IADD3 R2, R11, 0x40, RZ ;  /* 0x000000400b027810 */ /* 0x000fe20007ffe0ff */
[----:B------:R-:W-:Y:S03]  /*19a0*/  BSSY B0, `(.L_x_604) ;  /* 0x0000018000007945 */ /* 0x000fe60003800000 */
[----:B------:R-:W-:-:S13]  /*19b0*/  ISETP.GE.AND P0, PT, R2, R14, PT ;  /* 0x0000000e0200720c */ /* 0x000fda0003f06270 */
[----:B------:R-:W-:Y:S05]  /*19c0*/  @P0 BRA `(.L_x_605) ;  /* 0x0000015000000947 */ /* 0x000fea0003800000 */
[----:B---3--:R-:W3:Y:S01]  /*19d0*/  LDL R4, [R1+0x80] ;  /* 0x0000800001047983 */ /* 0x008ee20000100800 */
[C---:B------:R-:W-:Y:S02]  /*19e0*/  IADD3 R17, R217.reuse, 0x20, RZ ;  /* 0x00000020d9117810 */ /* 0x040fe40007ffe0ff */
[C---:B------:R-:W-:Y:S02]  /*19f0*/  IADD3 R19, R217.reuse, 0x20, RZ ;  /* 0x00000020d9137810 */ /* 0x040fe40007ffe0ff */
[C---:B------:R-:W-:Y:S02]  /*1a00*/  IADD3 R15, R217.reuse, 0x40, RZ ;  /* 0x00000040d90f7810 */ /* 0x040fe40007ffe0ff */
[C---:B------:R-:W-:Y:S02]  /*1a10*/  IADD3 R16, R217.reuse, 0x40, RZ ;  /* 0x00000040d9107810 */ /* 0x040fe40007ffe0ff */
[----:B--2---:R-:W-:Y:S02]  /*1a20*/  LEA R8, P2, R217, R0, 0x1 ;  /* 0x00000000d9087211 */ /* 0x004fe400078408ff */
[----:B------:R-:W-:-:S02]  /*1a30*/  SHF.R.S32.HI R20, RZ, 0x1f, R217 ;  /* 0x0000001fff147819 */ /* 0x000fc400000114d9 */
[-C--:B------:R-:W-:Y:S02]  /*1a40*/  LEA R6, P1, R17, R0.reuse, 0x1 ;  /* 0x0000000011067211 */ /* 0x080fe400078208ff */
[----:B------:R-:W-:Y:S02]  /*1a50*/  SHF.R.S32.HI R19, RZ, 0x1f, R19 ;  /* 0x0000001fff137819 */ /* 0x000fe40000011413 */
[----:B------:R-:W-:Y:S02]  /*1a60*/  SHF.R.S32.HI R16, RZ, 0x1f, R16 ;  /* 0x0000001fff107819 */ /* 0x000fe40000011410 */
[----:B------:R-:W-:Y:S02]  /*1a70*/  LEA R2, P0, R15, R0, 0x1 ;  /* 0x000000000f027211 */ /* 0x000fe400078008ff */
[-C--:B----4-:R-:W-:Y:S02]  /*1a80*/  LEA.HI.X R9, R217, R5.reuse, R20, 0x1, P2 ;  /* 0x00000005d9097211 */ /* 0x090fe400010f0c14 */
        /* <DEDUP_REMOVED lines=9> */
.L_x_605:
[----:B------:R-:W-:Y:S05]  /*1b20*/  BSYNC B0 ;  /* 0x0000000000007941 */ /* 0x000fea0003800000 */
.L_x_604:
[----:B------:R-:W-:Y:S05]  /*1b30*/  BRA.DIV ~URZ, `(.L_x_606) ;  /* 0x000100f27f007947 */ /* 0x000fea000b800000 */
[----:B----4-:R4:W1:Y:S04]  /*1b40*/  SHFL.IDX PT, R5, R10, 0x3, 0x1c1f ;  /* 0x007c1f000a057f89 */ /* 0x01086800000e0000 */
[----:B--2---:R4:W2:Y:S02]  /*1b50*/  SHFL.IDX PT, R0, R12, 0x3, 0x1c1f ;  /* 0x007c1f000c007f89 */ /* 0x0048a400000e0000 */
.L_x_670:
[----:B-1--4-:R-:W4:Y:S01]  /*1b60*/  LDL R12, [R1+0x80] ;  /* 0x00008000010c7983 */ /* 0x012f220000100800 */
[----:B------:R-:W-:Y:S01]  /*1b70*/  IADD3 R11, R11, 0x60, RZ ;  /* 0x000000600b0b7810 */ /* 0x000fe20007ffe0ff */
[----:B-----5:R-:W-:Y:S01]  /*1b80*/  IMAD.WIDE.U32 R164, R13, c[0x0][0x2b0], RZ ;  /* 0x0000ac000da47a25 */ /* 0x020fe200078e00ff */
[----:B------:R-:W-:-:S02]  /*1b90*/  SHF.R.S32.HI R22, RZ, 0x1f, R217 ;  /* 0x0000001fff167819 */ /* 0x000fc400000114d9 */
[----:B------:R-:W-:Y:S02]  /*1ba0*/  ISETP.GE.AND P2, PT, R11, R14, PT ;  /* 0x0000000e0b00720c */ /* 0x000fe40003f46270 */
[C---:B------:R-:W-:Y:S01]  /*1bb0*/  IADD3 R20, R217.reuse, 0x20, RZ ;  /* 0x00000020d9147810 */ /* 0x040fe20007ffe0ff */
[----:B------:R1:W-:Y:S01]  /*1bc0*/  STL.64 [R1+0x40], R164 ;  /* 0x000040a401007387 */ /* 0x0003e20000100a00 */
[C---:B------:R-:W-:Y:S02]  /*1bd0*/  IADD3 R32, R217.reuse, 0x40, RZ ;  /* 0x00000040d9207810 */ /* 0x040fe40007ffe0ff */
[C---:B------:R-:W-:Y:S02]  /*1be0*/  IADD3 R21, R217.reuse, 0x20, RZ ;  /* 0x00000020d9157810 */ /* 0x040fe40007ffe0ff */
[----:B------:R-:W-:Y:S02]  /*1bf0*/  IADD3 R19, R217, 0x40, RZ ;  /* 0x00000040d9137810 */ /* 0x000fe40007ffe0ff */
[----:B------:R-:W-:-:S02]  /*1c00*/  SHF.R.S32.HI R21, RZ, 0x1f, R21 ;  /* 0x0000001fff157819 */ /* 0x000fc40000011415 */
[----:B------:R-:W-:Y:S02]  /*1c10*/  SHF.R.S32.HI R19, RZ, 0x1f, R19 ;  /* 0x0000001fff137819 */ /* 0x000fe40000011413 */
[CC--:B--2---:R-:W-:Y:S02]  /*1c20*/  @!P2 LEA R8, P0, R217.reuse, R0.reuse, 0x1 ;  /* 0x00000000d908a211 */ /* 0x0c4fe400078008ff */
[-C--:B------:R-:W-:Y:S02]  /*1c30*/  @!P2 LEA R6, P1, R20, R0.reuse, 0x1 ;  /* 0x000000001406a211 */ /* 0x080fe400078208ff */
[----:B------:R-:W-:Y:S02]  /*1c40*/  @!P2 LEA.HI.X R9, R217, R5, R22, 0x1, P0 ;  /* 0x00000005d909a211 */ /* 0x000fe400000f0c16 */
[----:B------:R-:W-:Y:S02]  /*1c50*/  @!P2 LEA R2, P0, R32, R0, 0x1 ;  /* 0x000000002002a211 */ /* 0x000fe400078008ff */
[----:B------:R-:W-:-:S02]  /*1c60*/  SHF.R.S32.HI R0, RZ, 0x1f, R13 ;  /* 0x0000001fff007819 */ /* 0x000fc4000001140d */
[-C--:B------:R-:W-:Y:S02]  /*1c70*/  @!P2 LEA.HI.X R7, R20, R5.reuse, R21, 0x1, P1 ;  /* 0x000000051407a211 */ /* 0x080fe400008f0c15 */
[----:B------:R-:W-:Y:S01]  /*1c80*/  @!P2 LEA.HI.X R3, R32, R5, R19, 0x1, P0 ;  /* 0x000000052003a211 */ /* 0x000fe200000f0c13 */
[----:B------:R-:W-:-:S04]  /*1c90*/  IMAD R0, R0, c[0x0][0x2b0], RZ ;  /* 0x0000ac0000007a24 */ /* 0x000fc800078e02ff */
[----:B------:R-:W-:-:S04]  /*1ca0*/  IMAD R0, R13, c[0x0][0x2b4], R0 ;  /* 0x0000ad000d007a24 */ /* 0x000fc800078e0200 */
[----:B------:R-:W-:-:S05]  /*1cb0*/  IMAD.IADD R162, R165, 0x1, R0 ;  /* 0x00000001a5a27824 */ /* 0x000fca00078e0200 */
[----:B------:R1:W-:Y:S01]  /*1cc0*/  STL [R1+0x50], R162 ;  /* 0x000050a201007387 */ /* 0x0003e20000100800 */
[----:B----4-:R-:W-:-:S05]  /*1cd0*/  IMAD.SHL.U32 R218, R12, 0x2, RZ ;  /* 0x000000020cda7824 */ /* 0x010fca00078e00ff */
[----:B------:R-:W-:Y:S01]  /*1ce0*/  @!PT LDS RZ, [RZ] ;  /* 0x00000000fffff984 */ /* 0x000fe20000000800 */
[----:B------:R-:W-:Y:S01]  /*1cf0*/  @!PT LDS RZ, [RZ] ;  /* 0x00000000fffff984 */ /* 0x000fe20000000800 */
[----:B------:R-:W-:Y:S01]  /*1d00*/  @!PT LDS RZ, [RZ] ;  /* 0x00000000fffff984 */ /* 0x000fe20000000800 */
[----:B------:R1:W-:Y:S04]  /*1d10*/  @!P2 LDGSTS.E.BYPASS.LTC128B.128 [R218+0x7900], [R8.64], !P6 ;  /* 0x0790000008daafae */ /* 0x0003e8000f101d46 */
[----:B------:R1:W-:Y:S04]  /*1d20*/  @!P2 LDGSTS.E.BYPASS.LTC128B.128 [R218+0x9900], [R6.64], !P4 ;  /* 0x0990000006daafae */ /* 0x0003e8000e101d46 */
[----:B------:R1:W-:Y:S04]  /*1d30*/  @!P2 LDGSTS.E.BYPASS.LTC128B.128 [R218+0xb900], [R2.64], !P3 ;  /* 0x0b90000002daafae */ /* 0x0003e8000d901d46 */
[----:B------:R-:W0:Y:S01]  /*1d40*/  LDGDEPBAR ;  /* 0x00000000000079af */ /* 0x000e220000000000 */
[----:B------:R-:W-:Y:S02]  /*1d50*/  WARPSYNC 0xffffffff ;  /* 0xffffffff00007948 */ /* 0x000fe40003800000 */
[----:B------:R-:W2:Y:S04]  /*1d60*/  LDL R163, [R1+0x18] ;  /* 0x0000180001a37983 */ /* 0x000ea80000100800 */
[----:B------:R-:W4:Y:S01]  /*1d70*/  LDL R166, [R1+0x38] ;  /* 0x0000380001a67983 */ /* 0x000f220000100800 */
[----:B------:R-:W-:-:S02]  /*1d80*/  MOV R15, c[0x0][0x2ac] ;  /* 0x0000ab00000f7a02 */ /* 0x000fc40000000f00 */
[----:B------:R-:W-:Y:S01]  /*1d90*/  MOV R0, c[0x0][0x2b8] ;  /* 0x0000ae0000007a02 */ /* 0x000fe20000000f00 */
[----:B------:R-:W5:Y:S02]  /*1da0*/  LDL R23, [R1+0x60] ;  /* 0x0000600001177983 */ /* 0x000f640000100800 */
[----:B------:R-:W-:Y:S01]  /*1db0*/  IMAD R15, R15, c[0x0][0x1d0], RZ ;  /* 0x000074000f0f7a24 */ /* 0x000fe200078e02ff */
[----:B------:R-:W-:Y:S02]  /*1dc0*/  ISETP.NE.AND P4, PT, R0, 0x1, PT ;  /* 0x000000010000780c */ /* 0x000fe40003f85270 */
[----:B------:R-:W-:Y:S01]  /*1dd0*/  MOV R228, RZ ;  /* 0x000000ff00e47202 */ /* 0x000fe20000000f00 */
[----:B------:R-:W-:Y:S01]  /*1de0*/  BAR.SYNC.DEFER_BLOCKING 0x0 ;  /* 0x0000000000007b1d */ /* 0x000fe20000010000 */
[----:B-12---:R-:W-:-:S04]  /*1df0*/  LEA R2, R183, R163, 0x6 ;  /* 0x000000a3b7027211 */ /* 0x006fc800078e30ff */
[----:B------:R-:W-:-:S04]  /*1e00*/  IADD3 R2, R2, -0x40, RZ ;  /* 0xffffffc002027810 */ /* 0x000fc80007ffe0ff */
[C---:B------:R-:W-:Y:S02]  /*1e10*/  ISETP.GE.AND P1, PT, R2.reuse, R15, PT ;  /* 0x0000000f0200720c */ /* 0x040fe40003f26270 */
[----:B----4-:R-:W-:Y:S02]  /*1e20*/  IADD3 R2, R2, R166, RZ ;  /* 0x000000a602027210 */ /* 0x010fe40007ffe0ff */
[----:B------:R-:W-:-:S03]  /*1e30*/  ISETP.GT.OR P1, PT, R163, 0x3f, P1 ;  /* 0x0000003fa300780c */ /* 0x000fc60000f24670 */
[----:B------:R-:W-:Y:S01]  /*1e40*/  @P4 IMAD.HI.U32 R3, R2, c[0x0][0x2bc], RZ ;  /* 0x0000af0002034a27 */ /* 0x000fe200078e00ff */
[----:B------:R-:W-:-:S04]  /*1e50*/  MOV R0, R2 ;  /* 0x0000000200007202 */ /* 0x000fc80000000f00 */
[----:B------:R-:W-:-:S05]  /*1e60*/  @P4 SHF.R.U32.HI R0, RZ, c[0x0][0x2c0], R3 ;  /* 0x0000b000ff004a19 */ /* 0x000fca0000011603 */
[----:B------:R-:W-:-:S04]  /*1e70*/  @!P1 IADD3 R3, P0, R0, R164, RZ ;  /* 0x000000a400039210 */ /* 0x000fc80007f1e0ff */
[----:B------:R-:W-:Y:S02]  /*1e80*/  @!P1 LEA.HI.X.SX32 R5, R0, R162, 0x1, P0 ;  /* 0x000000a200059211 */ /* 0x000fe400000f0eff */
[----:B------:R-:W-:-:S04]  /*1e90*/  @!P1 LEA R4, P0, R3, c[0x0][0x2a0], 0x2 ;  /* 0x0000a80003049a11 */ /* 0x000fc800078010ff */
[----:B------:R-:W-:-:S05]  /*1ea0*/  @!P1 LEA.HI.X R5, R3, c[0x0][0x2a4], R5, 0x2, P0 ;  /* 0x0000a90003059a11 */ /* 0x000fca00000f1405 */
[----:B------:R1:W2:Y:S01]  /*1eb0*/  @!P1 LDG.E R228, [R4.64] ;  /* 0x0000000604e49981 */ /* 0x0002a2000c1e1900 */
[----:B------:R-:W-:-:S05]  /*1ec0*/  IADD3 R0, -R0, RZ, RZ ;  /* 0x000000ff00007210 */ /* 0x000fca0007ffe1ff */
[----:B------:R-:W-:Y:S01]  /*1ed0*/  IMAD R230, R0, c[0x0][0x2b8], R2 ;  /* 0x0000ae0000e67a24 */ /* 0x000fe200078e0202 */
[----:B------:R-:W4:Y:S04]  /*1ee0*/  S2R R17, SR_TID.X ;  /* 0x0000000000117919 */ /* 0x000f280000002100 */
[----:B------:R-:W-:Y:S01]  /*1ef0*/  SHF.R.S32.HI R11, RZ, 0x1f, R230 ;  /* 0x0000001fff0b7819 */ /* 0x000fe200000114e6 */
[----:B------:R-:W-:-:S04]  /*1f00*/  IMAD.WIDE.U32 R2, R230, c[0x0][0x1e0], RZ ;  /* 0x00007800e6027a25 */ /* 0x000fc800078e00ff */
[----:B------:R-:W-:-:S04]  /*1f10*/  IMAD R0, R11, c[0x0][0x1e0], RZ ;  /* 0x000078000b007a24 */ /* 0x000fc800078e02ff */
[----:B------:R-:W-:-:S05]  /*1f20*/  IMAD R0, R230, c[0x0][0x1e4], R0 ;  /* 0x00007900e6007a24 */ /* 0x000fca00078e0200 */
[----:B------:R-:W-:Y:S01]  /*1f30*/  IADD3 R3, R3, R0, RZ ;  /* 0x0000000003037210 */ /* 0x000fe20007ffe0ff */
[----:B------:R-:W-:Y:S02]  /*1f40*/  IMAD R0, R18, c[0x0][0x1e8], RZ ;  /* 0x00007a0012007a24 */ /* 0x000fe400078e02ff */
[----:B-----5:R-:W-:-:S04]  /*1f50*/  IMAD.WIDE.U32 R160, R23, c[0x0][0x1e8], RZ ;  /* 0x00007a0017a07a25 */ /* 0x020fc800078e00ff */
[----:B------:R-:W-:Y:S01]  /*1f60*/  IMAD R0, R23, c[0x0][0x1ec], R0 ;  /* 0x00007b0017007a24 */ /* 0x000fe200078e0200 */
[----:B---34-:R-:W-:-:S04]  /*1f70*/  SHF.R.S32.HI R10, RZ, 0x1f, R17 ;  /* 0x0000001fff0a7819 */ /* 0x018fc80000011411 */
[----:B------:R-:W-:Y:S02]  /*1f80*/  IADD3 R159, R161, R0, RZ ;  /* 0x00000000a19f7210 */ /* 0x000fe40007ffe0ff */
[----:B-1----:R-:W-:Y:S02]  /*1f90*/  LEA R5, R183, 0xffffffc0, 0x6 ;  /* 0xffffffc0b7057811 */ /* 0x002fe400078e30ff */
[----:B------:R-:W-:Y:S02]  /*1fa0*/  LEA.HI R10, R10, R17, RZ, 0x2 ;  /* 0x000000110a0a7211 */ /* 0x000fe400078f10ff */
[----:B------:R-:W-:Y:S02]  /*1fb0*/  IADD3 R127, R15, -R5, RZ ;  /* 0x800000050f7f7210 */ /* 0x000fe40007ffe0ff */
[----:B------:R-:W-:-:S04]  /*1fc0*/  SHF.R.S32.HI R10, RZ, 0x2, R10 ;  /* 0x00000002ff0a7819 */ /* 0x000fc8000001140a */
[----:B------:R-:W-:-:S04]  /*1fd0*/  IADD3 R17, -R10, R127, RZ ;  /* 0x0000007f0a117210 */ /* 0x000fc80007ffe1ff */
[----:B------:R-:W-:-:S13]  /*1fe0*/  ISETP.GE.AND P2, PT, R17, 0x1, PT ;  /* 0x000000011100780c */ /* 0x000fda0003f46270 */
[----:B------:R-:W-:Y:S02]  /*1ff0*/  @P2 ISETP.GE.AND P1, PT, R217, c[0x0][0x1d4], PT ;  /* 0x00007500d9002a0c */ /* 0x000fe40003f26270 */
[----:B------:R-:W-:Y:S02]  /*2000*/  @P2 ISETP.GE.AND P3, PT, R20, c[0x0][0x1d4], PT ;  /* 0x0000750014002a0c */ /* 0x000fe40003f66270 */
[----:B------:R-:W-:Y:S02]  /*2010*/  ISETP.GE.AND P6, PT, R17, 0x21, PT ;  /* 0x000000211100780c */ /* 0x000fe40003fc6270 */
[----:B------:R-:W-:Y:S02]  /*2020*/  SHF.L.U32 R158, R32, 0x1, RZ ;  /* 0x00000001209e7819 */ /* 0x000fe400000006ff */
[----:B------:R-:W-:Y:S02]  /*2030*/  SHF.L.U32 R157, R20, 0x1, RZ ;  /* 0x00000001149d7819 */ /* 0x000fe400000006ff */
[----:B------:R-:W-:-:S02]  /*2040*/  SHF.L.U64.HI R124, R217, 0x1, R22 ;  /* 0x00000001d97c7819 */ /* 0x000fc40000010216 */
[----:B------:R-:W-:Y:S02]  /*2050*/  SHF.L.U64.HI R125, R32, 0x1, R19 ;  /* 0x00000001207d7819 */ /* 0x000fe40000010213 */
[----:B------:R-:W-:Y:S02]  /*2060*/  SHF.L.U32 R156, R217, 0x1, RZ ;  /* 0x00000001d99c7819 */ /* 0x000fe400000006ff */
[----:B------:R-:W-:Y:S01]  /*2070*/  SHF.L.U64.HI R126, R20, 0x1, R21 ;  /* 0x00000001147e7819 */ /* 0x000fe20000010215 */
[----:B------:R-:W-:Y:S04]  /*2080*/  STL.64 [R1+0x30], R160 ;  /* 0x000030a001007387 */ /* 0x000fe80000100a00 */
[----:B------:R-:W-:Y:S01]  /*2090*/  STL [R1+0x3c], R159 ;  /* 0x00003c9f01007387 */ /* 0x000fe20000100800 */
        /* <DEDUP_REMOVED lines=8> */
[----:B------:R-:W1:Y:S04]  /*2120*/  SHFL.IDX PT, R3, R2, RZ, 0x1c1f ;  /* 0x001c1fff02037589 */ /* 0x000e6800000e0000 */
[----:B------:R-:W2:Y:S04]  /*2130*/  SHFL.IDX PT, R4, R0, RZ, 0x1c1f ;  /* 0x001c1fff00047589 */ /* 0x000ea800000e0000 */
[----:B------:R-:W3:Y:S04]  /*2140*/  SHFL.IDX PT, R2, R2, 0x1, 0x1c1f ;  /* 0x003c1f0002027f89 */ /* 0x000ee800000e0000 */
[----:B------:R4:W5:Y:S01]  /*2150*/  SHFL.IDX PT, R10, R0, 0x1, 0x1c1f ;  /* 0x003c1f00000a7f89 */ /* 0x00096200000e0000 */
[----:B-1----:R-:W-:-:S04]  /*2160*/  @P2 LEA R6, P0, R217, R3, 0x1 ;  /* 0x00000003d9062211 */ /* 0x002fc800078008ff */
[----:B--2---:R-:W-:Y:S02]  /*2170*/  @P2 LEA.HI.X R7, R217, R4, R22, 0x1, P0 ;  /* 0x00000004d9072211 */ /* 0x004fe400000f0c16 */
[----:B------:R-:W-:Y:S02]  /*2180*/  @P2 LEA R8, P0, R20, R3, 0x1 ;  /* 0x0000000314082211 */ /* 0x000fe400078008ff */
[----:B----4-:R-:W-:-:S05]  /*2190*/  @P2 SHF.L.U32 R0, R12, 0x1, RZ ;  /* 0x000000010c002819 */ /* 0x010fca00000006ff */
[----:B------:R1:W-:Y:S01]  /*21a0*/  @P2 LDGSTS.E.BYPASS.LTC128B.128 [R0+0x3100], [R6.64], !P1 ;  /* 0x0310000006002fae */ /* 0x0003e2000c901d46 */
[----:B------:R-:W-:Y:S02]  /*21b0*/  @P2 ISETP.GE.AND P1, PT, R32, c[0x0][0x1d4], PT ;  /* 0x0000750020002a0c */ /* 0x000fe40003f26270 */
[----:B------:R-:W-:-:S05]  /*21c0*/  @P2 LEA.HI.X R9, R20, R4, R21, 0x1, P0 ;  /* 0x0000000414092211 */ /* 0x000fca00000f0c15 */
[----:B------:R3:W-:Y:S01]  /*21d0*/  @P2 LDGSTS.E.BYPASS.LTC128B.128 [R0+0x4100], [R8.64], !P3 ;  /* 0x0410000008002fae */ /* 0x0007e2000d901d46 */
[----:B-1----:R-:W-:-:S04]  /*21e0*/  @P2 LEA R6, P0, R32, R3, 0x1 ;  /* 0x0000000320062211 */ /* 0x002fc800078008ff */
[----:B------:R-:W-:Y:S02]  /*21f0*/  @P2 LEA.HI.X R7, R32, R4, R19, 0x1, P0 ;  /* 0x0000000420072211 */ /* 0x000fe400000f0c13 */
[----:B---3--:R-:W-:-:S03]  /*2200*/  @P6 LEA R8, P0, R217, R2, 0x1 ;  /* 0x00000002d9086211 */ /* 0x008fc600078008ff */
[----:B------:R1:W-:Y:S01]  /*2210*/  @P2 LDGSTS.E.BYPASS.LTC128B.128 [R0+0x5100], [R6.64], !P1 ;  /* 0x0510000006002fae */ /* 0x0003e2000c901d46 */
[C---:B------:R-:W-:Y:S02]  /*2220*/  @P6 ISETP.GE.AND P2, PT, R217.reuse, c[0x0][0x1d4], PT ;  /* 0x00007500d9006a0c */ /* 0x040fe40003f46270 */
[C---:B------:R-:W-:Y:S02]  /*2230*/  @P6 LEA R4, P3, R20.reuse, R2, 0x1 ;  /* 0x0000000214046211 */ /* 0x040fe400078608ff */
[----:B------:R-:W-:Y:S02]  /*2240*/  @P6 ISETP.GE.AND P1, PT, R20, c[0x0][0x1d4], PT ;  /* 0x0000750014006a0c */ /* 0x000fe40003f26270 */
[-C--:B-----5:R-:W-:Y:S02]  /*2250*/  @P6 LEA.HI.X R9, R217, R10.reuse, R22, 0x1, P0 ;  /* 0x0000000ad9096211 */ /* 0x0a0fe400000f0c16 */
[----:B------:R-:W-:Y:S02]  /*2260*/  @P6 ISETP.GE.AND P0, PT, R32, c[0x0][0x1d4], PT ;  /* 0x0000750020006a0c */ /* 0x000fe40003f06270 */
[----:B------:R-:W-:-:S02]  /*2270*/  @P6 LEA.HI.X R5, R20, R10, R21, 0x1, P3 ;  /* 0x0000000a14056211 */ /* 0x000fc400018f0c15 */
[----:B------:R-:W-:-:S04]  /*2280*/  @P6 LEA R2, P3, R32, R2, 0x1 ;  /* 0x0000000220026211 */ /* 0x000fc800078608ff */
[----:B------:R-:W-:Y:S02]  /*2290*/  @P6 LEA.HI.X R3, R32, R10, R19, 0x1, P3 ;  /* 0x0000000a20036211 */ /* 0x000fe400018f0c13 */
[----:B-1----:R-:W-:-:S05]  /*22a0*/  @P6 SHF.L.U32 R0, R12, 0x1, RZ ;  /* 0x000000010c006819 */ /* 0x002fca00000006ff */
[----:B------:R1:W-:Y:S04]  /*22b0*/  @P6 LDGSTS.E.BYPASS.LTC128B.128 [R0+0x3900], [R8.64], !P2 ;  /* 0x0390000008006fae */ /* 0x0003e8000d101d46 */
[----:B------:R1:W-:Y:S04]  /*22c0*/  @P6 LDGSTS.E.BYPASS.LTC128B.128 [R0+0x4900], [R4.64], !P1 ;  /* 0x0490000004006fae */ /* 0x0003e8000c901d46 */
[----:B------:R1:W-:Y:S04]  /*22d0*/  @P6 LDGSTS.E.BYPASS.LTC128B.128 [R0+0x5900], [R2.64], !P0 ;  /* 0x0590000002006fae */ /* 0x0003e8000c101d46 */
[----:B------:R-:W0:Y:S01]  /*22e0*/  LDGDEPBAR ;  /* 0x00000000000079af */ /* 0x000e220000000000 */
[----:B------:R-:W-:-:S04]  /*22f0*/  IMAD.WIDE.U32 R6, R23, c[0x0][0x210], RZ ;  /* 0x0000840017067a25 */ /* 0x000fc800078e00ff */
[----:B-1----:R-:W-:Y:S01]  /*2300*/  IMAD R0, R11, c[0x0][0x208], RZ ;  /* 0x000082000b007a24 */ /* 0x002fe200078e02ff */
[----:B------:R-:W-:-:S04]  /*2310*/  DEPBAR.LE SB0, 0x1 ;  /* 0x000080400000791a */ /* 0x000fc80000000000 */
[----:B------:R-:W-:Y:S01]  /*2320*/  IMAD.WIDE.U32 R2, R230, c[0x0][0x208], RZ ;  /* 0x00008200e6027a25 */ /* 0x000fe200078e00ff */
[----:B------:R-:W-:-:S04]  /*2330*/  DEPBAR.LE SB0, 0x0 ;  /* 0x000080000000791a */ /* 0x000fc80000000000 */
[----:B------:R-:W-:Y:S01]  /*2340*/  IMAD R0, R230, c[0x0][0x20c], R0 ;  /* 0x00008300e6007a24 */ /* 0x000fe200078e0200 */
[----:B------:R-:W-:Y:S04]  /*2350*/  BAR.SYNC.DEFER_BLOCKING 0x0 ;  /* 0x0000000000007b1d */ /* 0x000fe80000010000 */
[----:B------:R-:W-:Y:S01]  /*2360*/  IADD3 R3, R3, R0, RZ ;  /* 0x0000000003037210 */ /* 0x000fe20007ffe0ff */
[----:B------:R-:W-:Y:S02]  /*2370*/  IMAD R0, R18, c[0x0][0x210], RZ ;  /* 0x0000840012007a24 */ /* 0x000fe400078e02ff */
[----:B------:R-:W-:Y:S02]  /*2380*/  IMAD R4, R16, c[0x0][0x218], RZ ;  /* 0x0000860010047a24 */ /* 0x000fe400078e02ff */
[----:B------:R-:W-:-:S02]  /*2390*/  IMAD R0, R23, c[0x0][0x214], R0 ;  /* 0x0000850017007a24 */ /* 0x000fc400078e0200 */
[----:B------:R-:W-:-:S03]  /*23a0*/  IMAD.WIDE.U32 R2, R228, c[0x0][0x218], R2 ;  /* 0x00008600e4027a25 */ /* 0x000fc600078e0002 */
[----:B------:R-:W-:Y:S01]  /*23b0*/  IADD3 R5, R7, R0, RZ ;  /* 0x0000000007057210 */ /* 0x000fe20007ffe0ff */
[----:B------:R-:W-:Y:S01]  /*23c0*/  IMAD R4, R228, c[0x0][0x21c], R4 ;  /* 0x00008700e4047a24 */ /* 0x000fe200078e0204 */
[----:B------:R-:W-:-:S04]  /*23d0*/  IADD3 R0, P0, R2, R6, RZ ;  /* 0x0000000602007210 */ /* 0x000fc80007f1e0ff */
[----:B------:R-:W-:Y:S02]  /*23e0*/  IADD3.X R2, R5, R3, R4, P0, !PT ;  /* 0x0000000305027210 */ /* 0x000fe400007fe404 */
[C---:B------:R-:W-:Y:S01]  /*23f0*/  LEA R3, P0, R0.reuse, c[0x0][0x1f8], 0x1 ;  /* 0x00007e0000037a11 */ /* 0x040fe200078008ff */
[----:B------:R-:W-:Y:S03]  /*2400*/  LDSM.16.M88.4 R12, [R203] ;  /* 0x00000000cb0c783b */ /* 0x000fe60000000200 */
[----:B------:R-:W-:Y:S02]  /*2410*/  LEA.HI.X R16, R0, c[0x0][0x1fc], R2, 0x1, P0 ;  /* 0x00007f0000107a11 */ /* 0x000fe400000f0c02 */
[----:B------:R-:W1:Y:S04]  /*2420*/  SHFL.IDX PT, R0, R3, RZ, 0x1c1f ;  /* 0x001c1fff03007589 */ /* 0x000e6800000e0000 */
[----:B------:R-:W2:Y:S04]  /*2430*/  SHFL.IDX PT, R2, R16, RZ, 0x1c1f ;  /* 0x001c1fff10027589 */ /* 0x000ea800000e0000 */
[----:B------:R-:W3:Y:S04]  /*2440*/  SHFL.IDX PT, R3, R3, 0x1, 0x1c1f ;  /* 0x003c1f0003037f89 */ /* 0x000ee800000e0000 */
[----:B------:R-:W4:Y:S04]  /*2450*/  SHFL.IDX PT, R16, R16, 0x1, 0x1c1f ;  /* 0x003c1f0010107f89 */ /* 0x000f2800000e0000 */
[----:B------:R-:W5:Y:S01]  /*2460*/  LDSM.16.M88.4 R44, [R200] ;  /* 0x00000000c82c783b */ /* 0x000f620000000200 */
[----:B------:R-:W-:-:S02]  /*2470*/  ISETP.GE.AND P3, PT, R217, c[0x0][0x1d4], PT ;  /* 0x00007500d9007a0c */ /* 0x000fc40003f66270 */
[----:B------:R-:W-:Y:S01]  /*2480*/  ISETP.GE.AND P2, PT, R20, c[0x0][0x1d4], PT ;  /* 0x0000750014007a0c */ /* 0x000fe20003f46270 */
[----:B------:R-:W5:Y:S01]  /*2490*/  LDSM.16.M88.4 R8, [R203+0x1000] ;  /* 0x00100000cb08783b */ /* 0x000f620000000200 */
[----:B-1----:R-:W-:-:S03]  /*24a0*/  IADD3 R22, P6, R0, R158, RZ ;  /* 0x0000009e00167210 */ /* 0x002fc60007fde0ff */
[----:B------:R-:W1:Y:S01]  /*24b0*/  LDSM.16.M88.4 R48, [R200+0x400] ;  /* 0x00040000c830783b */ /* 0x000e620000000200 */
[----:B------:R-:W-:Y:S02]  /*24c0*/  IADD3 R24, P0, R0, R157, RZ ;  /* 0x0000009d00187210 */ /* 0x000fe40007f1e0ff */
[----:B--2---:R-:W-:Y:S01]  /*24d0*/  IADD3.X R23, R2, R125, RZ, P6, !PT ;  /* 0x0000007d02177210 */ /* 0x004fe200037fe4ff */
[----:B------:R-:W2:Y:S01]  /*24e0*/  LDSM.16.M88.4 R40, [R200+0x800] ;  /* 0x00080000c828783b */ /* 0x000ea20000000200 */
[----:B------:R-:W-:Y:S02]  /*24f0*/  IADD3 R26, P1, R0, R156, RZ ;  /* 0x0000009c001a7210 */ /* 0x000fe40007f3e0ff */
[----:B------:R-:W-:Y:S01]  /*2500*/  ISETP.LT.OR P6, PT, R17, 0x1, P3 ;  /* 0x000000011100780c */ /* 0x000fe20001fc1670 */
[----:B------:R-:W1:Y:S01]  /*2510*/  LDSM.16.M88.4 R28, [R200+0xc00] ;  /* 0x000c0000c81c783b */ /* 0x000e620000000200 */
[C---:B------:R-:W-:Y:S02]  /*2520*/  IADD3.X R25, R2.reuse, R126, RZ, P0, !PT ;  /* 0x0000007e02197210 */ /* 0x040fe400007fe4ff */
[----:B---3--:R-:W-:Y:S01]  /*2530*/  IADD3 R18, P0, R3, R157, RZ ;  /* 0x0000009d03127210 */ /* 0x008fe20007f1e0ff */
[----:B------:R-:W-:Y:S01]  /*2540*/  LDSM.16.M88.4 R36, [R204] ;  /* 0x00000000cc24783b */ /* 0x000fe20000000200 */
[----:B------:R-:W-:-:S02]  /*2550*/  IADD3.X R27, R2, R124, RZ, P1, !PT ;  /* 0x0000007c021b7210 */ /* 0x000fc40000ffe4ff */
[----:B------:R-:W-:Y:S01]  /*2560*/  IADD3 R20, P1, R3, R156, RZ ;  /* 0x0000009c03147210 */ /* 0x000fe20007f3e0ff */
[----:B------:R-:W3:Y:S01]  /*2570*/  LDSM.16.M88.4 R52, [R205] ;  /* 0x00000000cd34783b */ /* 0x000ee20000000200 */
[C---:B----4-:R-:W-:Y:S02]  /*2580*/  IADD3.X R19, R16.reuse, R126, RZ, P0, !PT ;  /* 0x0000007e10137210 */ /* 0x050fe400007fe4ff */
[C---:B------:R-:W-:Y:S01]  /*2590*/  ISETP.LT.OR P0, PT, R17.reuse, 0x1, P2 ;  /* 0x000000011100780c */ /* 0x040fe20001701670 */
[----:B------:R-:W-:Y:S01]  /*25a0*/  STL.64 [R1+0x48], R6 ;  /* 0x0000480601007387 */ /* 0x000fe20000100a00 */
[----:B------:R-:W-:Y:S02]  /*25b0*/  IADD3.X R21, R16, R124, RZ, P1, !PT ;  /* 0x0000007c10157210 */ /* 0x000fe40000ffe4ff */
[----:B------:R-:W-:Y:S01]  /*25c0*/  ISETP.GE.AND P1, PT, R32, c[0x0][0x1d4], PT ;  /* 0x0000750020007a0c */ /* 0x000fe20003f26270 */
[----:B------:R-:W-:Y:S01]  /*25d0*/  STL [R1+0x54], R5 ;  /* 0x0000540501007387 */ /* 0x000fe20000100800 */
[----:B------:R-:W-:-:S03]  /*25e0*/  ISETP.LT.OR P3, PT, R17, 0x21, P3 ;  /* 0x000000211100780c */ /* 0x000fc60001f61670 */
[----:B------:R-:W4:Y:S04]  /*25f0*/  LDSM.16.M88.4 R4, [R204+0x1000] ;  /* 0x00100000cc04783b */ /* 0x000f280000000200 */
[----:B------:R-:W-:Y:S04]  /*2600*/  LDSM.16.M88.4 R64, [R216] ;  /* 0x00000000d840783b */ /* 0x000fe80000000200 */
[----:B------:R-:W-:Y:S04]  /*2610*/  LDSM.16.M88.4 R84, [R215] ;  /* 0x00000000d754783b */ /* 0x000fe80000000200 */
[----:B------:R-:W-:Y:S01]  /*2620*/  LDSM.16.M88.4 R92, [R214] ;  /* 0x00000000d65c783b */ /* 0x000fe20000000200 */
[----:B------:R-:W-:-:S03]  /*2630*/  ISETP.LT.OR P2, PT, R17, 0x21, P2 ;  /* 0x000000211100780c */ /* 0x000fc60001741670 */
[----:B------:R-:W-:Y:S01]  /*2640*/  @!PT LDS RZ, [RZ] ;  /* 0x00000000fffff984 */ /* 0x000fe20000000800 */
[----:B------:R-:W-:Y:S01]  /*2650*/  @!PT LDS RZ, [RZ] ;  /* 0x00000000fffff984 */ /* 0x000fe20000000800 */
[----:B------:R-:W-:Y:S01]  /*2660*/  @!PT LDS RZ, [RZ] ;  /* 0x00000000fffff984 */ /* 0x000fe20000000800 */
[----:B------:R1:W-:Y:S01]  /*2670*/  LDGSTS.E.BYPASS.LTC128B.128 [R218+0x100], [R26.64], !P6 ;  /* 0x001000001ada7fae */ /* 0x0003e2000f101d46 */
[C---:B------:R-:W-:Y:S02]  /*2680*/  ISETP.LT.OR P6, PT, R17.reuse, 0x1, P1 ;  /* 0x000000011100780c */ /* 0x040fe40000fc1670 */
[----:B------:R-:W-:Y:S01]  /*2690*/  ISETP.LT.OR P1, PT, R17, 0x21, P1 ;  /* 0x000000211100780c */ /* 0x000fe20000f21670 */
[----:B------:R1:W-:Y:S01]  /*26a0*/  LDGSTS.E.BYPASS.LTC128B.128 [R218+0x1100], [R24.64], !P0 ;  /* 0x0110000018da7fae */ /* 0x0003e2000c101d46 */
[----:B------:R-:W-:Y:S01]  /*26b0*/  IADD3 R2, P0, R3, R158, RZ ;  /* 0x0000009e03027210 */ /* 0x000fe20007f1e0ff */
[----:B-----5:R-:W-:Y:S03]  /*26c0*/  HMMA.16816.F32 R56, R12, R44, RZ ;  /* 0x0000002c0c38723c */ /* 0x020fe600000018ff */
[----:B------:R-:W-:-:S05]  /*26d0*/  IADD3.X R3, R16, R125, RZ, P0, !PT ;  /* 0x0000007d10037210 */ /* 0x000fca00007fe4ff */
[----:B------:R5:W-:Y:S04]  /*26e0*/  LDGSTS.E.BYPASS.LTC128B.128 [R218+0x2100], [R22.64], !P6 ;  /* 0x0210000016da7fae */ /* 0x000be8000f101d46 */
[----:B------:R5:W-:Y:S04]  /*26f0*/  LDGSTS.E.BYPASS.LTC128B.128 [R218+0x900], [R20.64], !P3 ;  /* 0x0090000014da7fae */ /* 0x000be8000d901d46 */
[----:B------:R2:W-:Y:S04]  /*2700*/  LDGSTS.E.BYPASS.LTC128B.128 [R218+0x1900], [R18.64], !P2 ;  /* 0x0190000012da7fae */ /* 0x0005e8000d101d46 */
[----:B------:R3:W-:Y:S04]  /*2710*/  LDGSTS.E.BYPASS.LTC128B.128 [R218+0x2900], [R2.64], !P1 ;  /* 0x0290000002da7fae */ /* 0x0007e8000c901d46 */
[----:B------:R-:W-:Y:S04]  /*2720*/  LDSM.16.M88.4 R60, [R200+0x1000] ;  /* 0x00100000c83c783b */ /* 0x000fe80000000200 */
[----:B------:R-:W3:Y:S01]  /*2730*/  LDSM.16.M88.4 R32, [R203+0x2000] ;  /* 0x00200000cb20783b */ /* 0x000ee20000000200 */
[C---:B------:R-:W-:Y:S03]  /*2740*/  HMMA.16816.F32 R76, R8.reuse, R44, RZ ;  /* 0x0000002c084c723c */ /* 0x040fe600000018ff */
[----:B-1----:R-:W-:Y:S04]  /*2750*/  LDSM.16.M88.4 R24, [R204+0x2000] ;  /* 0x00200000cc18783b */ /* 0x002fe80000000200 */
[----:B------:R-:W0:Y:S01]  /*2760*/  LDGDEPBAR ;  /* 0x00000000000079af */ /* 0x000e220000000000 */
[C---:B------:R-:W-:Y:S08]  /*2770*/  HMMA.16816.F32 R104, R8.reuse, R48, RZ ;  /* 0x000000300868723c */ /* 0x040ff000000018ff */
[C---:B--2---:R-:W-:Y:S08]  /*2780*/  HMMA.16816.F32 R100, R8.reuse, R40, RZ ;  /* 0x000000280864723c */ /* 0x044ff000000018ff */
[C---:B------:R-:W-:Y:S08]  /*2790*/  HMMA.16816.F32 R88, R8.reuse, R28, RZ ;  /* 0x0000001c0858723c */ /* 0x040ff000000018ff */
[C---:B------:R-:W-:Y:S08]  /*27a0*/  HMMA.16816.F32 R96, R8.reuse, R46, RZ ;  /* 0x0000002e0860723c */ /* 0x040ff000000018ff */
[C---:B------:R-:W-:Y:S08]  /*27b0*/  HMMA.16816.F32 R80, R8.reuse, R50, RZ ;  /* 0x000000320850723c */ /* 0x040ff000000018ff */
[C---:B------:R-:W-:Y:S08]  /*27c0*/  HMMA.16816.F32 R68, R8.reuse, R42, RZ ;  /* 0x0000002a0844723c */ /* 0x040ff000000018ff */
[----:B-----5:R-:W-:Y:S08]  /*27d0*/  HMMA.16816.F32 R20, R8, R30, RZ ;  /* 0x0000001e0814723c */ /* 0x020ff000000018ff */
[----:B---3--:R-:W-:Y:S08]  /*27e0*/  HMMA.16816.F32 R8, R36, R52, R56 ;  /* 0x000000342408723c */ /* 0x008ff00000001838 */
[C---:B------:R-:W-:Y:S08]  /*27f0*/  HMMA.16816.F32 R108, R12.reuse, R28, RZ ;  /* 0x0000001c0c6c723c */ /* 0x040ff000000018ff */
[C---:B------:R-:W-:Y:S01]  /*2800*/  HMMA.16816.F32 R116, R12.reuse, R30, RZ ;  /* 0x0000001e0c74723c */ /* 0x040fe200000018ff */
[----:B------:R-:W1:Y:S07]  /*2810*/  LDSM.16.M88.4 R28, [R203+0x3000] ;  /* 0x00300000cb1c783b */ /* 0x000e6e0000000200 */
[C---:B------:R-:W-:Y:S08]  /*2820*/  HMMA.16816.F32 R16, R12.reuse, R48, RZ ;  /* 0x000000300c10723c */ /* 0x040ff000000018ff */
[C---:B------:R-:W-:Y:S08]  /*2830*/  HMMA.16816.F32 R112, R12.reuse, R50, RZ ;  /* 0x000000320c70723c */ /* 0x040ff000000018ff */
[C---:B------:R-:W-:Y:S08]  /*2840*/  HMMA.16816.F32 R48, R12.reuse, R40, RZ ;  /* 0x000000280c30723c */ /* 0x040ff000000018ff */
[C---:B------:R-:W-:Y:S01]  /*2850*/  HMMA.16816.F32 R120, R12.reuse, R42, RZ ;  /* 0x0000002a0c78723c */ /* 0x040fe200000018ff */
[----:B------:R-:W2:Y:S07]  /*2860*/  LDSM.16.M88.4 R40, [R213] ;  /* 0x00000000d528783b */ /* 0x000eae0000000200 */
[----:B------:R-:W-:Y:S01]  /*2870*/  HMMA.16816.F32 R72, R12, R46, RZ ;  /* 0x0000002e0c48723c */ /* 0x000fe200000018ff */
[----:B------:R-:W-:Y:S07]  /*2880*/  LDSM.16.M88.4 R44, [R200+0x2000] ;  /* 0x00200000c82c783b */ /* 0x000fee0000000200 */
[----:B----4-:R-:W-:Y:S08]  /*2890*/  HMMA.16816.F32 R12, R4, R52, R76 ;  /* 0x00000034040c723c */ /* 0x010ff0000000184c */
[----:B------:R-:W-:Y:S08]  /*28a0*/  HMMA.16816.F32 R8, R32, R60, R8 ;  /* 0x0000003c2008723c */ /* 0x000ff00000001808 */
[C---:B------:R-:W-:Y:S01]  /*28b0*/  HMMA.16816.F32 R144, R4.reuse, R94, R20 ;  /* 0x0000005e0490723c */ /* 0x040fe20000001814 */
[----:B------:R-:W3:Y:S07]  /*28c0*/  LDSM.16.M88.4 R20, [R204+0x3000] ;  /* 0x00300000cc14783b */ /* 0x000eee0000000200 */
[----:B------:R-:W-:Y:S08]  /*28d0*/  HMMA.16816.F32 R140, R4, R92, R88 ;  /* 0x0000005c048c723c */ /* 0x000ff00000001858 */
[-C--:B------:R-:W-:Y:S01]  /*28e0*/  HMMA.16816.F32 R88, R36, R64.reuse, R16 ;  /* 0x000000402458723c */ /* 0x080fe20000001810 */
[----:B------:R-:W4:Y:S07]  /*28f0*/  LDSM.16.M88.4 R16, [R203+0x4000] ;  /* 0x00400000cb10783b */ /* 0x000f2e0000000200 */
[C---:B------:R-:W-:Y:S08]  /*2900*/  HMMA.16816.F32 R104, R4.reuse, R64, R104 ;  /* 0x000000400468723c */ /* 0x040ff00000001868 */
[C---:B------:R-:W-:Y:S08]  /*2910*/  HMMA.16816.F32 R132, R4.reuse, R84, R100 ;  /* 0x000000540484723c */ /* 0x040ff00000001864 */
[C---:B------:R-:W-:Y:S08]  /*2920*/  HMMA.16816.F32 R76, R4.reuse, R54, R96 ;  /* 0x00000036044c723c */ /* 0x040ff00000001860 */
[C---:B------:R-:W-:Y:S08]  /*2930*/  HMMA.16816.F32 R128, R4.reuse, R66, R80 ;  /* 0x000000420480723c */ /* 0x040ff00000001850 */
[----:B------:R-:W-:Y:S08]  /*2940*/  HMMA.16816.F32 R136, R4, R86, R68 ;  /* 0x000000560488723c */ /* 0x000ff00000001844 */
[----:B-1----:R-:W-:Y:S01]  /*2950*/  HMMA.16816.F32 R4, R28, R60, R12 ;  /* 0x0000003c1c04723c */ /* 0x002fe2000000180c */
[----:B------:R-:W1:Y:S07]  /*2960*/  LDSM.16.M88.4 R12, [R203+0x5000] ;  /* 0x00500000cb0c783b */ /* 0x000e6e0000000200 */
[----:B------:R-:W-:Y:S08]  /*2970*/  HMMA.16816.F32 R72, R36, R54, R72 ;  /* 0x000000362448723c */ /* 0x000ff00000001848 */
[----:B--2---:R-:W-:Y:S01]  /*2980*/  HMMA.16816.F32 R56, R24, R40, R8 ;  /* 0x000000281838723c */ /* 0x004fe20000001808 */
[----:B------:R-:W-:Y:S07]  /*2990*/  LDSM.16.M88.4 R8, [R204+0x4000] ;  /* 0x00400000cc08783b */ /* 0x000fee0000000200 */
[----:B------:R-:W-:Y:S01]  /*29a0*/  HMMA.16816.F32 R100, R36, R84, R48 ;  /* 0x000000542464723c */ /* 0x000fe20000001830 */
[----:B------:R-:W2:Y:S07]  /*29b0*/  LDSM.16.M88.4 R48, [R209] ;  /* 0x00000000d130783b */ /* 0x000eae0000000200 */
[----:B---3--:R-:W-:Y:S01]  /*29c0*/  HMMA.16816.F32 R52, R20, R40, R4 ;  /* 0x000000281434723c */ /* 0x008fe20000001804 */
[----:B------:R-:W-:Y:S07]  /*29d0*/  LDSM.16.M88.4 R4, [R204+0x5000] ;  /* 0x00500000cc04783b */ /* 0x000fee0000000200 */
[-C--:B------:R-:W-:Y:S08]  /*29e0*/  HMMA.16816.F32 R72, R32, R62.reuse, R72 ;  /* 0x0000003e2048723c */ /* 0x080ff00000001848 */
[----:B------:R-:W-:Y:S01]  /*29f0*/  HMMA.16816.F32 R76, R28, R62, R76 ;  /* 0x0000003e1c4c723c */ /* 0x000fe2000000184c */
[----:B------:R-:W-:Y:S07]  /*2a00*/  LDSM.16.M88.4 R60, [R212] ;  /* 0x00000000d43c783b */ /* 0x000fee0000000200 */
[----:B----4-:R-:W-:Y:S01]  /*2a10*/  HMMA.16816.F32 R68, R16, R44, R56 ;  /* 0x0000002c1044723c */ /* 0x010fe20000001838 */
[----:B------:R-:W3:Y:S07]  /*2a20*/  LDSM.16.M88.4 R56, [R200+0x1400] ;  /* 0x00140000c838783b */ /* 0x000eee0000000200 */
[----:B------:R-:W-:Y:S08]  /*2a30*/  HMMA.16816.F32 R96, R36, R66, R112 ;  /* 0x000000422460723c */ /* 0x000ff00000001870 */
[----:B-1----:R-:W-:Y:S08]  /*2a40*/  HMMA.16816.F32 R52, R12, R44, R52 ;  /* 0x0000002c0c34723c */ /* 0x002ff00000001834 */
[-C--:B------:R-:W-:Y:S08]  /*2a50*/  HMMA.16816.F32 R64, R24, R42.reuse, R72 ;  /* 0x0000002a1840723c */ /* 0x080ff00000001848 */
[----:B------:R-:W-:Y:S01]  /*2a60*/  HMMA.16816.F32 R72, R20, R42, R76 ;  /* 0x0000002a1448723c */ /* 0x000fe2000000184c */
[----:B------:R-:W1:Y:S07]  /*2a70*/  LDSM.16.M88.4 R40, [R200+0x2400] ;  /* 0x00240000c828783b */ /* 0x000e6e0000000200 */
[----:B--2---:R-:W-:Y:S08]  /*2a80*/  HMMA.16816.F32 R80, R8, R48, R68 ;  /* 0x000000300850723c */ /* 0x004ff00000001844 */
[----:B---3--:R-:W-:Y:S08]  /*2a90*/  HMMA.16816.F32 R68, R32, R56, R88 ;  /* 0x000000382044723c */ /* 0x008ff00000001858 */
[----:B------:R-:W-:Y:S08]  /*2aa0*/  HMMA.16816.F32 R120, R36, R86, R120 ;  /* 0x000000562478723c */ /* 0x000ff00000001878 */
[----:B------:R-:W-:Y:S08]  /*2ab0*/  HMMA.16816.F32 R84, R4, R48, R52 ;  /* 0x000000300454723c */ /* 0x000ff00000001834 */
[-C--:B------:R-:W-:Y:S08]  /*2ac0*/  HMMA.16816.F32 R52, R16, R46.reuse, R64 ;  /* 0x0000002e1034723c */ /* 0x080ff00000001840 */
[----:B------:R-:W-:Y:S08]  /*2ad0*/  HMMA.16816.F32 R64, R12, R46, R72 ;  /* 0x0000002e0c40723c */ /* 0x000ff00000001848 */
[C---:B------:R-:W-:Y:S08]  /*2ae0*/  HMMA.16816.F32 R108, R36.reuse, R92, R108 ;  /* 0x0000005c246c723c */ /* 0x040ff0000000186c */
[----:B------:R-:W-:Y:S08]  /*2af0*/  HMMA.16816.F32 R116, R36, R94, R116 ;  /* 0x0000005e2474723c */ /* 0x000ff00000001874 */
[----:B------:R-:W-:Y:S01]  /*2b00*/  HMMA.16816.F32 R36, R28, R56, R104 ;  /* 0x000000381c24723c */ /* 0x000fe20000001868 */
[----:B------:R-:W-:-:S04]  /*2b10*/  FMUL.FTZ R0, R80, c[0x0][0x320] ;  /* 0x0000c80050007a20 */ /* 0x000fc80000410000 */
[----:B------:R2:W3:Y:S03]  /*2b20*/  MUFU.TANH R149, R0 ;  /* 0x0000000000957308 */ /* 0x0004e60000002400 */
[----:B------:R-:W-:Y:S01]  /*2b30*/  HMMA.16816.F32 R68, R24, R60, R68 ;  /* 0x0000003c1844723c */ /* 0x000fe20000001844 */
[----:B--2---:R-:W-:-:S04]  /*2b40*/  FMUL.FTZ R0, R81, c[0x0][0x320] ;  /* 0x0000c80051007a20 */ /* 0x004fc80000410000 */
[----:B------:R2:W4:Y:S03]  /*2b50*/  MUFU.TANH R148, R0 ;  /* 0x0000000000947308 */ /* 0x0005260000002400 */
[----:B------:R-:W-:Y:S08]  /*2b60*/  HMMA.16816.F32 R88, R4, R50, R64 ;  /* 0x000000320458723c */ /* 0x000ff00000001840 */
[----:B------:R-:W-:Y:S01]  /*2b70*/  HMMA.16816.F32 R64, R32, R58, R96 ;  /* 0x0000003a2040723c */ /* 0x000fe20000001860 */
[----:B--2---:R-:W-:-:S07]  /*2b80*/  FMUL.FTZ R0, R82, c[0x0][0x320] ;  /* 0x0000c80052007a20 */ /* 0x004fce0000410000 */
[----:B------:R-:W-:Y:S01]  /*2b90*/  HMMA.16816.F32 R44, R20, R60, R36 ;  /* 0x0000003c142c723c */ /* 0x000fe20000001824 */
[----:B------:R-:W2:Y:S01]  /*2ba0*/  LDSM.16.M88.4 R36, [R208] ;  /* 0x00000000d024783b */ /* 0x000ea20000000200 */
[----:B------:R5:W1:Y:S06]  /*2bb0*/  MUFU.TANH R155, R0 ;  /* 0x00000000009b7308 */ /* 0x000a6c0000002400 */
[----:B------:R-:W-:Y:S01]  /*2bc0*/  HMMA.16816.F32 R76, R8, R50, R52 ;  /* 0x00000032084c723c */ /* 0x000fe20000001834 */
[----:B------:R-:W2:Y:S01]  /*2bd0*/  LDSM.16.M88.4 R52, [R200+0x1800] ;  /* 0x00180000c834783b */ /* 0x000ea20000000200 */
[----:B-----5:R-:W-:-:S06]  /*2be0*/  FMUL.FTZ R0, R83, c[0x0][0x320] ;  /* 0x0000c80053007a20 */ /* 0x020fcc0000410000 */
[----:B------:R-:W-:Y:S01]  /*2bf0*/  HMMA.16816.F32 R72, R28, R58, R128 ;  /* 0x0000003a1c48723c */ /* 0x000fe20000001880 */
[----:B------:R5:W1:Y:S02]  /*2c00*/  MUFU.TANH R154, R0 ;  /* 0x00000000009a7308 */ /* 0x000a640000002400 */
[----:B-----5:R-:W-:-:S06]  /*2c10*/  FMUL.FTZ R0, R84, c[0x0][0x320] ;  /* 0x0000c80054007a20 */ /* 0x020fcc0000410000 */
[----:B------:R5:W2:Y:S01]  /*2c20*/  MUFU.TANH R152, R0 ;  /* 0x0000000000987308 */ /* 0x000aa20000002400 */
[----:B-1----:R-:W-:Y:S01]  /*2c30*/  HMMA.16816.F32 R68, R16, R40, R68 ;  /* 0x000000281044723c */ /* 0x002fe20000001844 */
[----:B-----5:R-:W-:-:S06]  /*2c40*/  FMUL.FTZ R0, R85, c[0x0][0x320] ;  /* 0x0000c80055007a20 */ /* 0x020fcc0000410000 */
[----:B------:R1:W1:Y:S01]  /*2c50*/  MUFU.TANH R150, R0 ;  /* 0x0000000000967308 */ /* 0x0002620000002400 */
[----:B------:R-:W-:Y:S01]  /*2c60*/  HMMA.16816.F32 R56, R24, R62, R64 ;  /* 0x0000003e1838723c */ /* 0x000fe20000001840 */
[----:B-1----:R-:W-:-:S06]  /*2c70*/  FMUL.FTZ R0, R86, c[0x0][0x320] ;  /* 0x0000c80056007a20 */ /* 0x002fcc0000410000 */
[----:B------:R1:W1:Y:S01]  /*2c80*/  MUFU.TANH R153, R0 ;  /* 0x0000000000997308 */ /* 0x0002620000002400 */
[----:B------:R-:W-:Y:S01]  /*2c90*/  HMMA.16816.F32 R48, R12, R40, R44 ;  /* 0x000000280c30723c */ /* 0x000fe2000000182c */
[----:B------:R-:W5:Y:S01]  /*2ca0*/  LDSM.16.M88.4 R44, [R211] ;  /* 0x00000000d32c783b */ /* 0x000f620000000200 */
[----:B-1----:R-:W-:-:S05]  /*2cb0*/  FMUL.FTZ R0, R87, c[0x0][0x320] ;  /* 0x0000c80057007a20 */ /* 0x002fca0000410000 */
[----:B------:R1:W1:Y:S01]  /*2cc0*/  MUFU.TANH R151, R0 ;  /* 0x0000000000977308 */ /* 0x0002620000002400 */
[----:B------:R-:W-:Y:S01]  /*2cd0*/  HMMA.16816.F32 R64, R20, R62, R72 ;  /* 0x0000003e1440723c */ /* 0x000fe20000001848 */
[----:B-1----:R-:W-:-:S06]  /*2ce0*/  FMUL.FTZ R0, R76, c[0x0][0x320] ;  /* 0x0000c8004c007a20 */ /* 0x002fcc0000410000 */
[----:B------:R1:W1:Y:S02]  /*2cf0*/  MUFU.TANH R106, R0 ;  /* 0x00000000006a7308 */ /* 0x0002640000002400 */
[----:B-1----:R-:W-:-:S06]  /*2d00*/  FMUL.FTZ R0, R77, c[0x0][0x320] ;  /* 0x0000c8004d007a20 */ /* 0x002fcc0000410000 */
[----:B------:R1:W1:Y:S01]  /*2d10*/  MUFU.TANH R105, R0 ;  /* 0x0000000000697308 */ /* 0x0002620000002400 */
[----:B------:R-:W-:Y:S01]  /*2d20*/  HMMA.16816.F32 R60, R16, R42, R56 ;  /* 0x0000002a103c723c */ /* 0x000fe20000001838 */
[----:B------:R-:W3:Y:S01]  /*2d30*/  LDSM.16.M88.4 R56, [R200+0x2800] ;  /* 0x00280000c838783b */ /* 0x000ee20000000200 */
[----:B-1----:R-:W-:-:S05]  /*2d40*/  FMUL.FTZ R0, R78, c[0x0][0x320] ;  /* 0x0000c8004e007a20 */ /* 0x002fca0000410000 */
[----:B------:R1:W1:Y:S01]  /*2d50*/  MUFU.TANH R128, R0 ;  /* 0x0000000000807308 */ /* 0x0002620000002400 */
[----:B--2---:R-:W-:Y:S01]  /*2d60*/  HMMA.16816.F32 R80, R4, R36, R48 ;  /* 0x000000240450723c */ /* 0x004fe20000001830 */
[----:B-1----:R-:W-:-:S07]  /*2d70*/  FMUL.FTZ R0, R79, c[0x0][0x320] ;  /* 0x0000c8004f007a20 */ /* 0x002fce0000410000 */
[----:B------:R-:W-:Y:S01]  /*2d80*/  HMMA.16816.F32 R76, R8, R36, R68 ;  /* 0x00000024084c723c */ /* 0x000fe20000001844 */
[----:B------:R1:W2:Y:S07]  /*2d90*/  MUFU.TANH R115, R0 ;  /* 0x0000000000737308 */ /* 0x0002ae0000002400 */
[----:B------:R-:W-:Y:S01]  /*2da0*/  HMMA.16816.F32 R68, R32, R52, R100 ;  /* 0x000000342044723c */ /* 0x000fe20000001864 */
[----:B-1----:R-:W-:-:S04]  /*2db0*/  FMUL.FTZ R0, R88, c[0x0][0x320] ;  /* 0x0000c80058007a20 */ /* 0x002fc80000410000 */
[----:B------:R1:W1:Y:S03]  /*2dc0*/  MUFU.TANH R113, R0 ;  /* 0x0000000000717308 */ /* 0x0002660000002400 */
[----:B------:R-:W-:Y:S08]  /*2dd0*/  HMMA.16816.F32 R48, R28, R52, R132 ;  /* 0x000000341c30723c */ /* 0x000ff00000001884 */
[----:B------:R-:W-:Y:S01]  /*2de0*/  HMMA.16816.F32 R64, R12, R42, R64 ;  /* 0x0000002a0c40723c */ /* 0x000fe20000001840 */
[----:B-1----:R-:W-:-:S04]  /*2df0*/  FMUL.FTZ R0, R89, c[0x0][0x320] ;  /* 0x0000c80059007a20 */ /* 0x002fc80000410000 */
[----:B------:R1:W1:Y:S03]  /*2e00*/  MUFU.TANH R107, R0 ;  /* 0x00000000006b7308 */ /* 0x0002660000002400 */
[----:B-----5:R-:W-:Y:S01]  /*2e10*/  HMMA.16816.F32 R68, R24, R44, R68 ;  /* 0x0000002c1844723c */ /* 0x020fe20000001844 */
[----:B-1----:R-:W-:-:S04]  /*2e20*/  FMUL.FTZ R0, R90, c[0x0][0x320] ;  /* 0x0000c8005a007a20 */ /* 0x002fc80000410000 */
[----:B------:R1:W1:Y:S03]  /*2e30*/  MUFU.TANH R114, R0 ;  /* 0x0000000000727308 */ /* 0x0002660000002400 */
[----:B------:R-:W-:Y:S01]  /*2e40*/  HMMA.16816.F32 R72, R8, R38, R60 ;  /* 0x000000260848723c */ /* 0x000fe2000000183c */
[----:B-1----:R-:W-:-:S04]  /*2e50*/  FMUL.FTZ R0, R91, c[0x0][0x320] ;  /* 0x0000c8005b007a20 */ /* 0x002fc80000410000 */
[----:B------:R1:W1:Y:S03]  /*2e60*/  MUFU.TANH R112, R0 ;  /* 0x0000000000707308 */ /* 0x0002660000002400 */
[----:B------:R-:W-:Y:S01]  /*2e70*/  HMMA.16816.F32 R60, R32, R54, R120 ;  /* 0x00000036203c723c */ /* 0x000fe20000001878 */
[----:B-1----:R-:W-:-:S04]  /*2e80*/  FMUL.FTZ R0, R76, c[0x0][0x320] ;  /* 0x0000c8004c007a20 */ /* 0x002fc80000410000 */
[----:B------:R1:W1:Y:S03]  /*2e90*/  MUFU.TANH R98, R0 ;  /* 0x0000000000627308 */ /* 0x0002660000002400 */
[----:B------:R-:W-:Y:S01]  /*2ea0*/  HMMA.16816.F32 R40, R20, R44, R48 ;  /* 0x0000002c1428723c */ /* 0x000fe20000001830 */
[----:B------:R-:W5:Y:S01]  /*2eb0*/  LDSM.16.M88.4 R48, [R207] ;  /* 0x00000000cf30783b */ /* 0x000f620000000200 */
[----:B-1----:R-:W-:-:S04]  /*2ec0*/  FMUL.FTZ R0, R77, c[0x0][0x320] ;  /* 0x0000c8004d007a20 */ /* 0x002fc80000410000 */
[----:B------:R1:W1:Y:S02]  /*2ed0*/  MUFU.TANH R97, R0 ;  /* 0x0000000000617308 */ /* 0x0002640000002400 */
[----:B------:R-:W-:Y:S01]  /*2ee0*/  HMMA.16816.F32 R84, R4, R38, R64 ;  /* 0x000000260454723c */ /* 0x000fe20000001840 */
[----:B------:R-:W2:Y:S01]  /*2ef0*/  LDSM.16.M88.4 R36, [R200+0x1c00] ;  /* 0x001c0000c824783b */ /* 0x000ea20000000200 */
[----:B-1----:R-:W-:-:S04]  /*2f00*/  FMUL.FTZ R0, R78, c[0x0][0x320] ;  /* 0x0000c8004e007a20 */ /* 0x002fc80000410000 */
[----:B------:R1:W1:Y:S02]  /*2f10*/  MUFU.TANH R104, R0 ;  /* 0x0000000000687308 */ /* 0x0002640000002400 */
[----:B---3--:R-:W-:Y:S01]  /*2f20*/  HMMA.16816.F32 R64, R16, R56, R68 ;  /* 0x000000381040723c */ /* 0x008fe20000001844 */
[----:B-1----:R-:W-:-:S05]  /*2f30*/  FMUL.FTZ R0, R79, c[0x0][0x320] ;  /* 0x0000c8004f007a20 */ /* 0x002fca0000410000 */
[----:B------:R1:W3:Y:S02]  /*2f40*/  MUFU.TANH R103, R0 ;  /* 0x0000000000677308 */ /* 0x0002e40000002400 */
[----:B------:R-:W-:Y:S01]  /*2f50*/  HMMA.16816.F32 R68, R28, R54, R136 ;  /* 0x000000361c44723c */ /* 0x000fe20000001888 */
[----:B------:R-:W2:Y:S01]  /*2f60*/  LDSM.16.M88.4 R52, [R210] ;  /* 0x00000000d234783b */ /* 0x000ea20000000200 */
[----:B-1----:R-:W-:-:S04]  /*2f70*/  FMUL.FTZ R0, R80, c[0x0][0x320] ;  /* 0x0000c80050007a20 */ /* 0x002fc80000410000 */
[----:B------:R1:W1:Y:S02]  /*2f80*/  MUFU.TANH R101, R0 ;  /* 0x0000000000657308 */ /* 0x0002640000002400 */
[----:B------:R-:W-:Y:S01]  /*2f90*/  HMMA.16816.F32 R60, R24, R46, R60 ;  /* 0x0000002e183c723c */ /* 0x000fe2000000183c */
[----:B-1----:R-:W-:-:S05]  /*2fa0*/  FMUL.FTZ R0, R81, c[0x0][0x320] ;  /* 0x0000c80051007a20 */ /* 0x002fca0000410000 */
[----:B------:R1:W1:Y:S02]  /*2fb0*/  MUFU.TANH R99, R0 ;  /* 0x0000000000637308 */ /* 0x0002640000002400 */
[----:B------:R-:W-:Y:S01]  /*2fc0*/  HMMA.16816.F32 R40, R12, R56, R40 ;  /* 0x000000380c28723c */ /* 0x000fe20000001828 */
[----:B-1----:R-:W-:-:S05]  /*2fd0*/  FMUL.FTZ R0, R82, c[0x0][0x320] ;  /* 0x0000c80052007a20 */ /* 0x002fca0000410000 */
[----:B------:R1:W1:Y:S02]  /*2fe0*/  MUFU.TANH R102, R0 ;  /* 0x0000000000667308 */ /* 0x0002640000002400 */
[----:B-1----:R-:W-:-:S06]  /*2ff0*/  FMUL.FTZ R0, R83, c[0x0][0x320] ;  /* 0x0000c80053007a20 */ /* 0x002fcc0000410000 */
[----:B------:R1:W1:Y:S01]  /*3000*/  MUFU.TANH R100, R0 ;  /* 0x0000000000647308 */ /* 0x0002620000002400 */
[----:B-----5:R-:W-:Y:S01]  /*3010*/  HMMA.16816.F32 R76, R8, R48, R64 ;  /* 0x00000030084c723c */ /* 0x020fe20000001840 */
[----:B-1----:R-:W-:-:S06]  /*3020*/  FMUL.FTZ R0, R72, c[0x0][0x320] ;  /* 0x0000c80048007a20 */ /* 0x002fcc0000410000 */
[----:B------:R1:W1:Y:S01]  /*3030*/  MUFU.TANH R90, R0 ;  /* 0x00000000005a7308 */ /* 0x0002620000002400 */
[----:B------:R-:W-:Y:S01]  /*3040*/  HMMA.16816.F32 R68, R20, R46, R68 ;  /* 0x0000002e1444723c */ /* 0x000fe20000001844 */
[----:B-1----:R-:W-:-:S06]  /*3050*/  FMUL.FTZ R0, R73, c[0x0][0x320] ;  /* 0x0000c80049007a20 */ /* 0x002fcc0000410000 */
[----:B------:R1:W1:Y:S01]  /*3060*/  MUFU.TANH R89, R0 ;  /* 0x0000000000597308 */ /* 0x0002620000002400 */
[----:B--2---:R-:W-:Y:S08]  /*3070*/  HMMA.16816.F32 R64, R32, R36, R108 ;  /* 0x000000242040723c */ /* 0x004ff0000000186c */
[----:B------:R-:W-:Y:S01]  /*3080*/  HMMA.16816.F32 R44, R16, R58, R60 ;  /* 0x0000003a102c723c */ /* 0x000fe2000000183c */
[----:B-1----:R-:W-:-:S07]  /*3090*/  FMUL.FTZ R0, R74, c[0x0][0x320] ;  /* 0x0000c8004a007a20 */ /* 0x002fce0000410000 */
[----:B------:R-:W-:Y:S01]  /*30a0*/  HMMA.16816.F32 R60, R32, R38, R116 ;  /* 0x00000026203c723c */ /* 0x000fe20000001874 */
[----:B------:R-:W-:Y:S01]  /*30b0*/  LDSM.16.M88.4 R32, [R206] ;  /* 0x00000000ce20783b */ /* 0x000fe20000000200 */
[----:B------:R1:W2:Y:S06]  /*30c0*/  MUFU.TANH R96, R0 ;  /* 0x0000000000607308 */ /* 0x0002ac0000002400 */
[----:B------:R-:W-:Y:S01]  /*30d0*/  HMMA.16816.F32 R80, R4, R48, R40 ;  /* 0x000000300450723c */ /* 0x000fe20000001828 */
[----:B------:R-:W5:Y:S01]  /*30e0*/  LDSM.16.M88.4 R40, [R200+0x2c00] ;  /* 0x002c0000c828783b */ /* 0x000f620000000200 */
[----:B------:R-:W-:Y:S01]  /*30f0*/  ISETP.GE.AND P0, PT, R183, 0x2, PT ;  /* 0x00000002b700780c */ /* 0x000fe20003f06270 */
[----:B------:R-:W-:-:S04]  /*3100*/  DEPBAR.LE SB0, 0x0 ;  /* 0x000080000000791a */ /* 0x000fc80000000000 */
[----:B-1----:R-:W-:Y:S02]  /*3110*/  FMUL.FTZ R0, R75, c[0x0][0x320] ;  /* 0x0000c8004b007a20 */ /* 0x002fe40000410000 */
[C---:B------:R-:W-:Y:S08]  /*3120*/  HMMA.16816.F32 R72, R28.reuse, R36, R140 ;  /* 0x000000241c48723c */ /* 0x040ff0000000188c */
[----:B------:R-:W-:Y:S01]  /*3130*/  HMMA.16816.F32 R28, R28, R38, R144 ;  /* 0x000000261c1c723c */ /* 0x000fe20000001890 */
[----:B------:R1:W1:Y:S02]  /*3140*/  MUFU.TANH R95, R0 ;  /* 0x00000000005f7308 */ /* 0x0002640000002400 */
[----:B-1----:R-:W-:-:S06]  /*3150*/  FMUL.FTZ R0, R84, c[0x0][0x320] ;  /* 0x0000c80054007a20 */ /* 0x002fcc0000410000 */
[----:B------:R1:W1:Y:S01]  /*3160*/  MUFU.TANH R94, R0 ;  /* 0x00000000005e7308 */ /* 0x0002620000002400 */
[----:B------:R-:W-:Y:S01]  /*3170*/  HMMA.16816.F32 R68, R12, R58, R68 ;  /* 0x0000003a0c44723c */ /* 0x000fe20000001844 */
[----:B-1----:R-:W-:-:S06]  /*3180*/  FMUL.FTZ R0, R85, c[0x0][0x320] ;  /* 0x0000c80055007a20 */ /* 0x002fcc0000410000 */
[----:B------:R1:W1:Y:S01]  /*3190*/  MUFU.TANH R91, R0 ;  /* 0x00000000005b7308 */ /* 0x0002620000002400 */
[-C--:B------:R-:W-:Y:S08]  /*31a0*/  HMMA.16816.F32 R56, R24, R52.reuse, R64 ;  /* 0x000000341838723c */ /* 0x080ff00000001840 */
[----:B------:R-:W-:Y:S01]  /*31b0*/  HMMA.16816.F32 R64, R20, R52, R72 ;  /* 0x000000341440723c */ /* 0x000fe20000001848 */
[----:B-1----:R-:W-:-:S07]  /*31c0*/  FMUL.FTZ R0, R86, c[0x0][0x320] ;  /* 0x0000c80056007a20 */ /* 0x002fce0000410000 */
[-C--:B------:R-:W-:Y:S01]  /*31d0*/  HMMA.16816.F32 R24, R24, R54.reuse, R60 ;  /* 0x000000361818723c */ /* 0x080fe2000000183c */
[----:B------:R1:W1:Y:S07]  /*31e0*/  MUFU.TANH R93, R0 ;  /* 0x00000000005d7308 */ /* 0x00026e0000002400 */
[----:B------:R-:W-:Y:S01]  /*31f0*/  HMMA.16816.F32 R52, R20, R54, R28 ;  /* 0x000000361434723c */ /* 0x000fe2000000181c */
[----:B-1----:R-:W-:-:S04]  /*3200*/  FMUL.FTZ R0, R87, c[0x0][0x320] ;  /* 0x0000c80057007a20 */ /* 0x002fc80000410000 */
[----:B------:R1:W1:Y:S02]  /*3210*/  MUFU.TANH R92, R0 ;  /* 0x00000000005c7308 */ /* 0x0002640000002400 */
[----:B-1----:R-:W-:-:S06]  /*3220*/  FMUL.FTZ R0, R76, c[0x0][0x320] ;  /* 0x0000c8004c007a20 */ /* 0x002fcc0000410000 */
[----:B------:R1:W1:Y:S01]  /*3230*/  MUFU.TANH R85, R0 ;  /* 0x0000000000557308 */ /* 0x0002620000002400 */
[----:B-----5:R-:W-:Y:S01]  /*3240*/  HMMA.16816.F32 R36, R12, R40, R64 ;  /* 0x000000280c24723c */ /* 0x020fe20000001840 */
[----:B-1----:R-:W-:-:S06]  /*3250*/  FMUL.FTZ R0, R77, c[0x0][0x320] ;  /* 0x0000c8004d007a20 */ /* 0x002fcc0000410000 */
[----:B------:R1:W1:Y:S03]  /*3260*/  MUFU.TANH R84, R0 ;  /* 0x0000000000547308 */ /* 0x0002660000002400 */
[----:B------:R-:W-:Y:S01]  /*3270*/  HMMA.16816.F32 R12, R12, R42, R52 ;  /* 0x0000002a0c0c723c */ /* 0x000fe20000001834 */
[----:B-1----:R-:W-:-:S04]  /*3280*/  FMUL.FTZ R0, R78, c[0x0][0x320] ;  /* 0x0000c8004e007a20 */ /* 0x002fc80000410000 */
[----:B------:R1:W1:Y:S02]  /*3290*/  MUFU.TANH R88, R0 ;  /* 0x0000000000587308 */ /* 0x0002640000002400 */
[----:B-1----:R-:W-:Y:S02]  /*32a0*/  FMUL.FTZ R0, R79, c[0x0][0x320] ;  /* 0x0000c8004f007a20 */ /* 0x002fe40000410000 */
[----:B------:R-:W-:Y:S08]  /*32b0*/  HMMA.16816.F32 R76, R8, R50, R44 ;  /* 0x00000032084c723c */ /* 0x000ff0000000182c */
[C---:B------:R-:W-:Y:S08]  /*32c0*/  HMMA.16816.F32 R44, R16.reuse, R40, R56 ;  /* 0x00000028102c723c */ /* 0x040ff00000001838 */
[----:B------:R-:W-:Y:S01]  /*32d0*/  HMMA.16816.F32 R16, R16, R42, R24 ;  /* 0x0000002a1010723c */ /* 0x000fe20000001818 */
[----:B------:R1:W1:Y:S07]  /*32e0*/  MUFU.TANH R87, R0 ;  /* 0x0000000000577308 */ /* 0x00026e0000002400 */
[----:B------:R-:W-:Y:S08]  /*32f0*/  HMMA.16816.F32 R68, R4, R50, R68 ;  /* 0x000000320444723c */ /* 0x000ff00000001844 */
[----:B------:R-:W-:Y:S01]  /*3300*/  HMMA.16816.F32 R44, R8, R32, R44 ;  /* 0x00000020082c723c */ /* 0x000fe2000000182c */
[----:B-1----:R-:W-:-:S07]  /*3310*/  FMUL.FTZ R0, R80, c[0x0][0x320] ;  /* 0x0000c80050007a20 */ /* 0x002fce0000410000 */
[----:B------:R-:W-:Y:S08]  /*3320*/  HMMA.16816.F32 R20, R4, R32, R36 ;  /* 0x000000200414723c */ /* 0x000ff00000001824 */
[-C--:B------:R-:W-:Y:S08]  /*3330*/  HMMA.16816.F32 R8, R8, R34.reuse, R16 ;  /* 0x000000220808723c */ /* 0x080ff00000001810 */
[----:B------:R-:W-:Y:S01]  /*3340*/  HMMA.16816.F32 R4, R4, R34, R12 ;  /* 0x000000220404723c */ /* 0x000fe2000000180c */
[----:B------:R1:W1:Y:S01]  /*3350*/  MUFU.TANH R86, R0 ;  /* 0x0000000000567308 */ /* 0x0002620000002400 */
[----:B------:R-:W-:-:S02]  /*3360*/  FMUL.FTZ R77, R77, c[0x0][0x320] ;  /* 0x0000c8004d4d7a20 */ /* 0x000fc40000410000 */
[----:B------:R-:W-:Y:S02]  /*3370*/  FMUL.FTZ R78, R78, c[0x0][0x320] ;  /* 0x0000c8004e4e7a20 */ /* 0x000fe40000410000 */
[----:B-1----:R-:W-:-:S04]  /*3380*/  FMUL.FTZ R0, R81, c[0x0][0x320] ;  /* 0x0000c80051007a20 */ /* 0x002fc80000410000 */
[----:B------:R1:W1:Y:S01]  /*3390*/  MUFU.TANH R80, R0 ;  /* 0x0000000000507308 */ /* 0x0002620000002400 */
[----:B------:R-:W-:Y:S02]  /*33a0*/  FMUL.FTZ R79, R79, c[0x0][0x320] ;  /* 0x0000c8004f4f7a20 */ /* 0x000fe40000410000 */
[----:B------:R-:W-:Y:S02]  /*33b0*/  FMUL.FTZ R68, R68, c[0x0][0x320] ;  /* 0x0000c80044447a20 */ /* 0x000fe40000410000 */
[----:B------:R-:W-:Y:S02]  /*33c0*/  FMUL.FTZ R69, R69, c[0x0][0x320] ;  /* 0x0000c80045457a20 */ /* 0x000fe40000410000 */
[----:B------:R-:W-:Y:S02]  /*33d0*/  FMUL.FTZ R70, R70, c[0x0][0x320] ;  /* 0x0000c80046467a20 */ /* 0x000fe40000410000 */
[----:B-1----:R-:W-:-:S04]  /*33e0*/  FMUL.FTZ R0, R82, c[0x0][0x320] ;  /* 0x0000c80052007a20 */ /* 0x002fc80000410000 */
[----:B------:R1:W1:Y:S01]  /*33f0*/  MUFU.TANH R72, R0 ;  /* 0x0000000000487308 */ /* 0x0002620000002400 */
[----:B------:R-:W-:Y:S02]  /*3400*/  FMUL.FTZ R71, R71, c[0x0][0x320] ;  /* 0x0000c80047477a20 */ /* 0x000fe40000410000 */
[----:B------:R-:W-:Y:S02]  /*3410*/  FMUL.FTZ R44, R44, c[0x0][0x320] ;  /* 0x0000c8002c2c7a20 */ /* 0x000fe40000410000 */
[----:B------:R-:W-:Y:S02]  /*3420*/  FMUL.FTZ R45, R45, c[0x0][0x320] ;  /* 0x0000c8002d2d7a20 */ /* 0x000fe40000410000 */
[----:B------:R-:W-:Y:S02]  /*3430*/  FMUL.FTZ R46, R46, c[0x0][0x320] ;  /* 0x0000c8002e2e7a20 */ /* 0x000fe40000410000 */
[----:B------:R-:W-:Y:S02]  /*3440*/  FMUL.FTZ R47, R47, c[0x0][0x320] ;  /* 0x0000c8002f2f7a20 */ /* 0x000fe40000410000 */
[----:B------:R-:W-:-:S02]  /*3450*/  FMUL.FTZ R20, R20, c[0x0][0x320] ;  /* 0x0000c80014147a20 */ /* 0x000fc40000410000 */
[----:B-1----:R-:W-:Y:S02]  /*3460*/  FMUL.FTZ R0, R83, c[0x0][0x320] ;  /* 0x0000c80053007a20 */ /* 0x002fe40000410000 */
[----:B------:R-:W-:Y:S02]  /*3470*/  FMUL.FTZ R21, R21, c[0x0][0x320] ;  /* 0x0000c80015157a20 */ /* 0x000fe40000410000 */
[----:B------:R1:W1:Y:S01]  /*3480*/  MUFU.TANH R50, R0 ;  /* 0x0000000000327308 */ /* 0x0002620000002400 */
[----:B------:R-:W-:Y:S02]  /*3490*/  FMUL.FTZ R22, R22, c[0x0][0x320] ;  /* 0x0000c80016167a20 */ /* 0x000fe40000410000 */
[----:B------:R-:W-:Y:S02]  /*34a0*/  FMUL.FTZ R23, R23, c[0x0][0x320] ;  /* 0x0000c80017177a20 */ /* 0x000fe40000410000 */
[----:B------:R-:W-:Y:S02]  /*34b0*/  FMUL.FTZ R8, R8, c[0x0][0x320] ;  /* 0x0000c80008087a20 */ /* 0x000fe40000410000 */
[----:B------:R-:W-:-:S02]  /*34c0*/  FMUL.FTZ R9, R9, c[0x0][0x320] ;  /* 0x0000c80009097a20 */ /* 0x000fc40000410000 */
[----:B------:R-:W-:Y:S02]  /*34d0*/  FMUL.FTZ R10, R10, c[0x0][0x320] ;  /* 0x0000c8000a0a7a20 */ /* 0x000fe40000410000 */
[----:B------:R-:W-:Y:S02]  /*34e0*/  FMUL.FTZ R11, R11, c[0x0][0x320] ;  /* 0x0000c8000b0b7a20 */ /* 0x000fe40000410000 */
[----:B------:R-:W-:Y:S02]  /*34f0*/  FMUL.FTZ R4, R4, c[0x0][0x320] ;  /* 0x0000c80004047a20 */ /* 0x000fe40000410000 */
[----:B------:R-:W-:Y:S02]  /*3500*/  FMUL.FTZ R5, R5, c[0x0][0x320] ;  /* 0x0000c80005057a20 */ /* 0x000fe40000410000 */
[----:B-1----:R-:W-:Y:S02]  /*3510*/  FMUL.FTZ R0, R76, c[0x0][0x320] ;  /* 0x0000c8004c007a20 */ /* 0x002fe40000410000 */
[----:B------:R-:W-:-:S02]  /*3520*/  FMUL.FTZ R6, R6, c[0x0][0x320] ;  /* 0x0000c80006067a20 */ /* 0x000fc40000410000 */
[----:B------:R-:W-:Y:S01]  /*3530*/  FMUL.FTZ R7, R7, c[0x0][0x320] ;  /* 0x0000c80007077a20 */ /* 0x000fe20000410000 */
[----:B------:R1:W1:Y:S08]  /*3540*/  MUFU.TANH R40, R46 ;  /* 0x0000002e00287308 */ /* 0x0002700000002400 */
[----:B------:R1:W1:Y:S08]  /*3550*/  MUFU.TANH R49, R0 ;  /* 0x0000000000317308 */ /* 0x0002700000002400 */
[----:B------:R-:W1:Y:S08]  /*3560*/  MUFU.TANH R77, R77 ;  /* 0x0000004d004d7308 */ /* 0x000e700000002400 */
        /* <DEDUP_REMOVED lines=9> */
[----:B------:R1:W1:Y:S08]  /*3600*/  MUFU.TANH R38, R20 ;  /* 0x0000001400267308 */ /* 0x0002700000002400 */
        /* <DEDUP_REMOVED lines=10> */
[----:B------:R1:W1:Y:S01]  /*36b0*/  MUFU.TANH R48, R7 ;  /* 0x0000000700307308 */ /* 0x0002620000002400 */
[----:B------:R-:W-:Y:S01]  /*36c0*/  BSSY B0, `(.L_x_607) ;  /* 0x000004c000007945 */ /* 0x000fe20003800000 */
[----:B------:R-:W-:Y:S01]  /*36d0*/  BAR.SYNC.DEFER_BLOCKING 0x0 ;  /* 0x0000000000007b1d */ /* 0x000fe20000010000 */
[----:B------:R-:W-:-:S05]  /*36e0*/  ISETP.GT.AND P3, PT, R163, 0x3f, PT ;  /* 0x0000003fa300780c */ /* 0x000fca0003f64270 */
[----:B------:R-:W-:Y:S05]  /*36f0*/  @!P0 BRA `(.L_x_608) ;  /* 0x0000048000008947 */ /* 0x000fea0003800000 */
[----:B--234-:R-:W-:Y:S01]  /*3700*/  IMAD R2, R183, 0x40, R166 ;  /* 0x00000040b7027824 */ /* 0x01cfe200078e02a6 */
[----:B------:R-:W-:-:S04]  /*3710*/  MOV R228, RZ ;  /* 0x000000ff00e47202 */ /* 0x000fc80000000f00 */
[----:B------:R-:W-:-:S05]  /*3720*/  IADD3 R2, R2, -0x80, R163 ;  /* 0xffffff8002027810 */ /* 0x000fca0007ffe0a3 */
[----:B------:R-:W-:-:S04]  /*3730*/  @P4 IMAD.HI.U32 R3, R2, c[0x0][0x2bc], RZ ;  /* 0x0000af0002034a27 */ /* 0x000fc800078e00ff */
[----:B-1----:R-:W-:Y:S01]  /*3740*/  IMAD.MOV.U32 R0, RZ, RZ, R2 ;  /* 0x000000ffff007224 */ /* 0x002fe200078e0002 */
[----:B------:R-:W-:-:S04]  /*3750*/  @P4 SHF.R.U32.HI R0, RZ, c[0x0][0x2c0], R3 ;  /* 0x0000b000ff004a19 */ /* 0x000fc80000011603 */
[----:B------:R-:W-:-:S04]  /*3760*/  @!P3 IADD3 R3, P0, R0, R164, RZ ;  /* 0x000000a40003b210 */ /* 0x000fc80007f1e0ff */
[----:B------:R-:W-:Y:S02]  /*3770*/  @!P3 LEA.HI.X.SX32 R5, R0, R162, 0x1, P0 ;  /* 0x000000a20005b211 */ /* 0x000fe400000f0eff */
[----:B------:R-:W-:-:S04]  /*3780*/  @!P3 LEA R4, P0, R3, c[0x0][0x2a0], 0x2 ;  /* 0x0000a8000304ba11 */ /* 0x000fc800078010ff */
[----:B------:R-:W-:-:S05]  /*3790*/  @!P3 LEA.HI.X R5, R3, c[0x0][0x2a4], R5, 0x2, P0 ;  /* 0x0000a9000305ba11 */ /* 0x000fca00000f1405 */
[----:B------:R-:W2:Y:S01]  /*37a0*/  @!P3 LDG.E R228, [R4.64] ;  /* 0x0000000604e4b981 */ /* 0x000ea2000c1e1900 */
[----:B------:R-:W-:-:S04]  /*37b0*/  IMAD.MOV R0, RZ, RZ, -R0 ;  /* 0x000000ffff007224 */ /* 0x000fc800078e0a00 */
[----:B------:R-:W-:-:S04]  /*37c0*/  IMAD R230, R0, c[0x0][0x2b8], R2 ;  /* 0x0000ae0000e67a24 */ /* 0x000fc800078e0202 */
[----:B------:R-:W-:Y:S01]  /*37d0*/  IMAD.WIDE.U32 R2, R230, c[0x0][0x1e0], RZ ;  /* 0x00007800e6027a25 */ /* 0x000fe200078e00ff */
[----:B------:R-:W-:-:S05]  /*37e0*/  SHF.R.S32.HI R0, RZ, 0x1f, R230 ;  /* 0x0000001fff007819 */ /* 0x000fca00000114e6 */
[----:B------:R-:W-:-:S04]  /*37f0*/  IMAD R0, R0, c[0x0][0x1e0], RZ ;  /* 0x0000780000007a24 */ /* 0x000fc800078e02ff */
[----:B------:R-:W-:-:S05]  /*3800*/  IMAD R0, R230, c[0x0][0x1e4], R0 ;  /* 0x00007900e6007a24 */ /* 0x000fca00078e0200 */
[----:B------:R-:W-:Y:S02]  /*3810*/  IADD3 R3, R3, R0, RZ ;  /* 0x0000000003037210 */ /* 0x000fe40007ffe0ff */
[----:B--2---:R-:W-:-:S03]  /*3820*/  SHF.R.S32.HI R10, RZ, 0x1f, R228 ;  /* 0x0000001fff0a7819 */ /* 0x004fc600000114e4 */
[----:B------:R-:W-:-:S04]  /*3830*/  IMAD.WIDE.U32 R2, R228, c[0x0][0x1f0], R2 ;  /* 0x00007c00e4027a25 */ /* 0x000fc800078e0002 */
[----:B------:R-:W-:Y:S01]  /*3840*/  IMAD R10, R10, c[0x0][0x1f0], RZ ;  /* 0x00007c000a0a7a24 */ /* 0x000fe200078e02ff */
[----:B------:R-:W-:-:S03]  /*3850*/  IADD3 R0, P1, R160, R2, RZ ;  /* 0x00000002a0007210 */ /* 0x000fc60007f3e0ff */
[----:B------:R-:W-:Y:S01]  /*3860*/  IMAD R10, R228, c[0x0][0x1f4], R10 ;  /* 0x00007d00e40a7a24 */ /* 0x000fe200078e020a */
[----:B------:R-:W-:-:S04]  /*3870*/  LEA R13, P0, R0, c[0x0][0x1c8], 0x1 ;  /* 0x00007200000d7a11 */ /* 0x000fc800078008ff */
[----:B------:R-:W-:-:S04]  /*3880*/  IADD3.X R10, R159, R3, R10, P1, !PT ;  /* 0x000000039f0a7210 */ /* 0x000fc80000ffe40a */
[----:B------:R-:W-:Y:S01]  /*3890*/  LEA.HI.X R10, R0, c[0x0][0x1cc], R10, 0x1, P0 ;  /* 0x00007300000a7a11 */ /* 0x000fe200000f0c0a */
[----:B------:R-:W-:Y:S05]  /*38a0*/  BRA.DIV ~URZ, `(.L_x_609) ;  /* 0x0000e4527f007947 */ /* 0x000fea000b800000 */
[----:B------:R1:W2:Y:S02]  /*38b0*/  SHFL.IDX PT, R5, R10, RZ, 0x1c1f ;  /* 0x001c1fff0a057589 */ /* 0x0002a400000e0000 */
.L_x_671:
[----:B------:R-:W-:Y:S05]  /*38c0*/  BRA.DIV ~URZ, `(.L_x_610) ;  /* 0x0000e4a27f007947 */ /* 0x000fea000b800000 */
[----:B------:R-:W3:Y:S01]  /*38d0*/  SHFL.IDX PT, R0, R13, RZ, 0x1c1f ;  /* 0x001c1fff0d007589 */ /* 0x000ee200000e0000 */
[C---:B------:R-:W-:Y:S02]  /*38e0*/  IADD3 R2, R217.reuse, 0x20, RZ ;  /* 0x00000020d9027810 */ /* 0x040fe40007ffe0ff */
[C---:B------:R-:W-:Y:S02]  /*38f0*/  IADD3 R4, R217.reuse, 0x40, RZ ;  /* 0x00000040d9047810 */ /* 0x040fe40007ffe0ff */
[----:B------:R-:W-:Y:S02]  /*3900*/  ISETP.GE.AND P1, PT, R2, c[0x0][0x1d4], PT ;  /* 0x0000750002007a0c */ /* 0x000fe40003f26270 */
[----:B------:R-:W-:Y:S02]  /*3910*/  ISETP.GE.AND P2, PT, R217, c[0x0][0x1d4], PT ;  /* 0x00007500d9007a0c */ /* 0x000fe40003f46270 */
[----:B------:R-:W-:-:S02]  /*3920*/  SEL R11, RZ, 0x10, P1 ;  /* 0x00000010ff0b7807 */ /* 0x000fc40000800000 */
[----:B------:R-:W-:Y:S02]  /*3930*/  SEL R12, RZ, 0x10, P2 ;  /* 0x00000010ff0c7807 */ /* 0x000fe40001000000 */
[C---:B---3--:R-:W-:Y:S02]  /*3940*/  IADD3 R6, P0, R0.reuse, R156, RZ ;  /* 0x0000009c00067210 */ /* 0x048fe40007f1e0ff */
[----:B------:R-:W-:-:S03]  /*3950*/  IADD3 R2, P6, R0, R157, RZ ;  /* 0x0000009d00027210 */ /* 0x000fc60007fde0ff */
[C---:B--2---:R-:W-:Y:S01]  /*3960*/  IMAD.X R7, R5.reuse, 0x1, R124, P0 ;  /* 0x0000000105077824 */ /* 0x044fe200000e067c */
[----:B------:R-:W-:Y:S01]  /*3970*/  ISETP.GE.AND P0, PT, R4, c[0x0][0x1d4], PT ;  /* 0x0000750004007a0c */ /* 0x000fe20003f06270 */
[C---:B------:R-:W-:Y:S01]  /*3980*/  IMAD.X R3, R5.reuse, 0x1, R126, P6 ;  /* 0x0000000105037824 */ /* 0x040fe200030e067e */
[----:B------:R-:W-:Y:S02]  /*3990*/  IADD3 R8, P6, R0, R158, RZ ;  /* 0x0000009e00087210 */ /* 0x000fe40007fde0ff */
[----:B------:R-:W-:Y:S01]  /*39a0*/  @!PT LDS RZ, [RZ] ;  /* 0x00000000fffff984 */ /* 0x000fe20000000800 */
[----:B------:R-:W-:Y:S01]  /*39b0*/  @!PT LDS RZ, [RZ] ;  /* 0x00000000fffff984 */ /* 0x000fe20000000800 */
[----:B------:R2:W-:Y:S03]  /*39c0*/  LDGSTS.E.BYPASS.LTC128B.128 [R218+0x3100], [R6.64], !P2 ;  /* 0x0310000006da7fae */ /* 0x0005e6000d101d46 */
[----:B------:R-:W-:Y:S01]  /*39d0*/  IMAD.X R9, R5, 0x1, R125, P6 ;  /* 0x0000000105097824 */ /* 0x000fe200030e067d */
[----:B------:R2:W-:Y:S04]  /*39e0*/  LDGSTS.E.BYPASS.LTC128B.128 [R218+0x4100], [R2.64], !P1 ;  /* 0x0410000002da7fae */ /* 0x0005e8000c901d46 */
[----:B------:R-:W3:Y:S04]  /*39f0*/  SHFL.IDX PT, R0, R13, 0x1, 0x1c1f ;  /* 0x003c1f000d007f89 */ /* 0x000ee800000e0000 */
[----:B------:R2:W-:Y:S04]  /*3a00*/  LDGSTS.E.BYPASS.LTC128B.128 [R218+0x5100], [R8.64], !P0 ;  /* 0x0510000008da7fae */ /* 0x0005e8000c101d46 */
[----:B------:R4:W1:Y:S02]  /*3a10*/  SHFL.IDX PT, R5, R10, 0x1, 0x1c1f ;  /* 0x003c1f000a057f89 */ /* 0x00086400000e0000 */
[----:B-1--4-:R-:W-:-:S02]  /*3a20*/  SEL R10, RZ, 0x10, P0 ;  /* 0x00000010ff0a7807 */ /* 0x012fc40000000000 */
.L_x_672:
[----:B--23--:R-:W-:Y:S02]  /*3a30*/  IADD3 R8, -R12, 0x10, RZ ;  /* 0x000000100c087810 */ /* 0x00cfe40007ffe1ff */
[----:B------:R-:W-:-:S02]  /*3a40*/  IADD3 R2, -R11, 0x10, RZ ;  /* 0x000000100b027810 */ /* 0x000fc40007ffe1ff */
[----:B------:R-:W-:Y:S02]  /*3a50*/  LOP3.LUT R8, R8, 0xf, RZ, 0xc0, !PT ;  /* 0x0000000f08087812 */ /* 0x000fe400078ec0ff */
[----:B------:R-:W-:Y:S02]  /*3a60*/  IADD3 R3, -R10, 0x10, RZ ;  /* 0x000000100a037810 */ /* 0x000fe40007ffe1ff */
[----:B------:R-:W-:Y:S02]  /*3a70*/  LOP3.LUT R6, R2, 0xf, RZ, 0xc0, !PT ;  /* 0x0000000f02067812 */ /* 0x000fe400078ec0ff */
[-C--:B------:R-:W-:Y:S02]  /*3a80*/  IADD3 R8, P1, P0, R8, R0.reuse, R156 ;  /* 0x0000000008087210 */ /* 0x080fe4000783e09c */
[----:B------:R-:W-:Y:S02]  /*3a90*/  LOP3.LUT R2, R3, 0xf, RZ, 0xc0, !PT ;  /* 0x0000000f03027812 */ /* 0x000fe400078ec0ff */
[----:B------:R-:W-:-:S02]  /*3aa0*/  IADD3 R6, P6, P2, R6, R0, R157 ;  /* 0x0000000006067210 */ /* 0x000fc40007ade09d */
[-C--:B------:R-:W-:Y:S02]  /*3ab0*/  IADD3.X R9, RZ, R5.reuse, R124, P1, P0 ;  /* 0x00000005ff097210 */ /* 0x080fe40000fe047c */
[----:B------:R-:W-:Y:S02]  /*3ac0*/  IADD3 R2, P1, P0, R2, R0, R158 ;  /* 0x0000000002027210 */ /* 0x000fe4000783e09e */
[-C--:B------:R-:W-:Y:S02]  /*3ad0*/  IADD3.X R7, RZ, R5.reuse, R126, P6, P2 ;  /* 0x00000005ff077210 */ /* 0x080fe400037e447e */
[----:B------:R-:W-:Y:S02]  /*3ae0*/  ISETP.NE.U32.AND P6, PT, R12, RZ, PT ;  /* 0x000000ff0c00720c */ /* 0x000fe40003fc5070 */
[----:B------:R-:W-:Y:S02]  /*3af0*/  ISETP.NE.U32.AND P2, PT, R11, RZ, PT ;  /* 0x000000ff0b00720c */ /* 0x000fe40003f45070 */
[----:B------:R-:W-:-:S02]  /*3b00*/  IADD3.X R3, RZ, R5, R125, P1, P0 ;  /* 0x00000005ff037210 */ /* 0x000fc40000fe047d */
[----:B------:R-:W-:-:S07]  /*3b10*/  ISETP.NE.U32.AND P0, PT, R10, RZ, PT ;  /* 0x000000ff0a00720c */ /* 0x000fce0003f05070 */
[----:B------:R-:W-:Y:S01]  /*3b20*/  @!PT LDS RZ, [RZ] ;  /* 0x00000000fffff984 */ /* 0x000fe20000000800 */
[----:B------:R-:W-:Y:S01]  /*3b30*/  @!PT LDS RZ, [RZ] ;  /* 0x00000000fffff984 */ /* 0x000fe20000000800 */
[----:B------:R-:W-:Y:S01]  /*3b40*/  @!PT LDS RZ, [RZ] ;  /* 0x00000000fffff984 */ /* 0x000fe20000000800 */
[----:B------:R1:W-:Y:S04]  /*3b50*/  LDGSTS.E.BYPASS.LTC128B.128.ZFILL [R218+0x3900], [R8.64], P6 ;  /* 0x0390000008da7fae */ /* 0x0003e8000b141d46 */
[----:B------:R1:W-:Y:S04]  /*3b60*/  LDGSTS.E.BYPASS.LTC128B.128.ZFILL [R218+0x4900], [R6.64], P2 ;  /* 0x0490000006da7fae */ /* 0x0003e80009141d46 */
[----:B------:R1:W-:Y:S02]  /*3b70*/  LDGSTS.E.BYPASS.LTC128B.128.ZFILL [R218+0x5900], [R2.64], P0 ;  /* 0x0590000002da7fae */ /* 0x0003e40008141d46 */
.L_x_608:
[----:B--234-:R-:W-:Y:S05]  /*3b80*/  BSYNC B0 ;  /* 0x0000000000007941 */ /* 0x01cfea0003800000 */
.L_x_607:
[----:B-1----:R-:W2:Y:S04]  /*3b90*/  LDL R3, [R1+0x58] ;  /* 0x0000580001037983 */ /* 0x002ea80000100800 */
[----:B------:R-:W2:Y:S04]  /*3ba0*/  LDL R2, [R1+0x68] ;  /* 0x0000680001027983 */ /* 0x000ea80000100800 */
[----:B------:R-:W3:Y:S01]  /*3bb0*/  LDL R6, [R1+0x64] ;  /* 0x0000640001067983 */ /* 0x000ee20000100800 */
[----:B------:R-:W-:-:S03]  /*3bc0*/  MOV R0, 0xffffffc0 ;  /* 0xffffffc000007802 */ /* 0x000fc60000000f00 */
[----:B------:R-:W0:Y:S02]  /*3bd0*/  LDGDEPBAR ;  /* 0x00000000000079af */ /* 0x000e240000000000 */
[----:B------:R-:W-:Y:S01]  /*3be0*/  IMAD R0, R183, R0, 0x41 ;  /* 0x00000041b7007424 */ /* 0x000fe200078e0200 */
[----:B--2---:R-:W-:Y:S02]  /*3bf0*/  IADD3 R4, R2, R3, RZ ;  /* 0x0000000302047210 */ /* 0x004fe40007ffe0ff */
[----:B------:R-:W-:Y:S02]  /*3c00*/  MOV R3, c[0x0][0x2ac] ;  /* 0x0000ab0000037a02 */ /* 0x000fe40000000f00 */
[----:B---3--:R-:W-:Y:S01]  /*3c10*/  IADD3 R5, -R6, R127, RZ ;  /* 0x0000007f06057210 */ /* 0x008fe20007ffe1ff */
[----:B------:R-:W-:-:S04]  /*3c20*/  @P5 IMAD.HI.U32 R2, R4, c[0x0][0x2c8], RZ ;  /* 0x0000b20004025a27 */ /* 0x000fc800078e00ff */
[----:B------:R-:W-:Y:S01]  /*3c30*/  IMAD R0, R3, c[0x0][0x1d0], R0 ;  /* 0x0000740003007a24 */ /* 0x000fe200078e0200 */
[----:B------:R-:W-:-:S04]  /*3c40*/  @P5 SHF.R.U32.HI R4, RZ, c[0x0][0x2cc], R2 ;  /* 0x0000b300ff045a19 */ /* 0x000fc80000011602 */
[----:B------:R-:W-:Y:S01]  /*3c50*/  IADD3 R0, R0, -c[0x0][0x168], -R6 ;  /* 0x80005a0000007a10 */ /* 0x000fe20007ffe806 */
[----:B------:R-:W-:Y:S05]  /*3c60*/  BRA.DIV ~URZ, `(.L_x_611) ;  /* 0x0000e3627f007947 */ /* 0x000fea000b800000 */
[----:B------:R1:W2:Y:S02]  /*3c70*/  SHFL.IDX PT, R2, R4, RZ, 0x1c1f ;  /* 0x001c1fff04027589 */ /* 0x0002a400000e0000 */
.L_x_673:
[----:B--2---:R-:W-:-:S05]  /*3c80*/  IMAD.IADD R2, R0, 0x1, R2 ;  /* 0x0000000100027824 */ /* 0x004fca00078e0202 */
[----:B------:R-:W-:-:S04]  /*3c90*/  IMNMX R2, R5, R2, PT ;  /* 0x0000000205027217 */ /* 0x000fc80003800200 */
[C---:B------:R-:W-:Y:S02]  /*3ca0*/  ISETP.GT.AND P6, PT, R2.reuse, RZ, PT ;  /* 0x000000ff0200720c */ /* 0x040fe40003fc4270 */
[C---:B------:R-:W-:Y:S02]  /*3cb0*/  ISETP.GT.AND P2, PT, R2.reuse, 0x1, PT ;  /* 0x000000010200780c */ /* 0x040fe40003f44270 */
[C---:B------:R-:W-:Y:S02]  /*3cc0*/  ISETP.GT.AND P1, PT, R2.reuse, 0x8, PT ;  /* 0x000000080200780c */ /* 0x040fe40003f24270 */
[----:B------:R-:W-:Y:S02]  /*3cd0*/  ISETP.GT.AND P0, PT, R2, 0x9, PT ;  /* 0x000000090200780c */ /* 0x000fe40003f04270 */
[----:B------:R-:W-:Y:S02]  /*3ce0*/  FSEL R7, R149, -INF , P6 ;  /* 0xff80000095077808 */ /* 0x000fe40003000000 */
[----:B------:R-:W-:-:S02]  /*3cf0*/  FSEL R9, R148, -INF , P2 ;  /* 0xff80000094097808 */ /* 0x000fc40001000000 */
[----:B------:R-:W-:Y:S02]  /*3d00*/  FSEL R11, R106, -INF , P1 ;  /* 0xff8000006a0b7808 */ /* 0x000fe40000800000 */
[----:B------:R-:W-:Y:S02]  /*3d10*/  FSEL R13, R105, -INF , P0 ;  /* 0xff800000690d7808 */ /* 0x000fe40000000000 */
[C---:B------:R-:W-:Y:S02]  /*3d20*/  ISETP.GT.AND P6, PT, R2.reuse, 0x10, PT ;  /* 0x000000100200780c */ /* 0x040fe40003fc4270 */
[C---:B------:R-:W-:Y:S02]  /*3d30*/  ISETP.GT.AND P2, PT, R2.reuse, 0x11, PT ;  /* 0x000000110200780c */ /* 0x040fe40003f44270 */
[C---:B------:R-:W-:Y:S02]  /*3d40*/  ISETP.GT.AND P1, PT, R2.reuse, 0x18, PT ;  /* 0x000000180200780c */ /* 0x040fe40003f24270 */
[----:B------:R-:W-:-:S02]  /*3d50*/  ISETP.GT.AND P0, PT, R2, 0x19, PT ;  /* 0x000000190200780c */ /* 0x000fc40003f04270 */
[----:B------:R-:W-:Y:S02]  /*3d60*/  FSEL R15, R98, -INF , P6 ;  /* 0xff800000620f7808 */ /* 0x000fe40003000000 */
[----:B------:R-:W-:Y:S02]  /*3d70*/  FSEL R18, R97, -INF , P2 ;  /* 0xff80000061127808 */ /* 0x000fe40001000000 */
[----:B------:R-:W-:Y:S02]  /*3d80*/  FSEL R20, R90, -INF , P1 ;  /* 0xff8000005a147808 */ /* 0x000fe40000800000 */
[----:B------:R-:W-:Y:S02]  /*3d90*/  FSEL R22, R89, -INF , P0 ;  /* 0xff80000059167808 */ /* 0x000fe40000000000 */
[C---:B------:R-:W-:Y:S02]  /*3da0*/  ISETP.GT.AND P6, PT, R2.reuse, 0x20, PT ;  /* 0x000000200200780c */ /* 0x040fe40003fc4270 */
[----:B------:R-:W-:-:S02]  /*3db0*/  ISETP.GT.AND P2, PT, R2, 0x21, PT ;  /* 0x000000210200780c */ /* 0x000fc40003f44270 */
[C---:B------:R-:W-:Y:S02]  /*3dc0*/  ISETP.GT.AND P1, PT, R2.reuse, 0x28, PT ;  /* 0x000000280200780c */ /* 0x040fe40003f24270 */
[----:B------:R-:W-:Y:S02]  /*3dd0*/  ISETP.GT.AND P0, PT, R2, 0x29, PT ;  /* 0x000000290200780c */ /* 0x000fe40003f04270 */
[----:B------:R-:W-:Y:S02]  /*3de0*/  FSEL R163, R85, -INF , P6 ;  /* 0xff80000055a37808 */ /* 0x000fe40003000000 */
[----:B------:R-:W-:Y:S02]  /*3df0*/  FSEL R162, R84, -INF , P2 ;  /* 0xff80000054a27808 */ /* 0x000fe40001000000 */
[----:B------:R-:W-:Y:S02]  /*3e00*/  FSEL R161, R49, -INF , P1 ;  /* 0xff80000031a17808 */ /* 0x000fe40000800000 */
[----:B------:R-:W-:-:S02]  /*3e10*/  FSEL R160, R77, -INF , P0 ;  /* 0xff8000004da07808 */ /* 0x000fc40000000000 */
[C---:B------:R-:W-:Y:S02]  /*3e20*/  ISETP.GT.AND P6, PT, R2.reuse, 0x30, PT ;  /* 0x000000300200780c */ /* 0x040fe40003fc4270 */
[C---:B------:R-:W-:Y:S02]  /*3e30*/  ISETP.GT.AND P2, PT, R2.reuse, 0x31, PT ;  /* 0x000000310200780c */ /* 0x040fe40003f44270 */
[C---:B------:R-:W-:Y:S02]  /*3e40*/  ISETP.GT.AND P1, PT, R2.reuse, 0x38, PT ;  /* 0x000000380200780c */ /* 0x040fe40003f24270 */
[----:B------:R-:W-:Y:S02]  /*3e50*/  ISETP.GT.AND P0, PT, R2, 0x39, PT ;  /* 0x000000390200780c */ /* 0x000fe40003f04270 */
[----:B------:R-:W-:Y:S02]  /*3e60*/  FSEL R192, R44, -INF , P6 ;  /* 0xff8000002cc07808 */ /* 0x000fe40003000000 */
[----:B------:R-:W-:-:S02]  /*3e70*/  FSEL R191, R45, -INF , P2 ;  /* 0xff8000002dbf7808 */ /* 0x000fc40001000000 */
[----:B------:R-:W-:Y:S02]  /*3e80*/  FSEL R190, R16, -INF , P1 ;  /* 0xff80000010be7808 */ /* 0x000fe40000800000 */
[----:B------:R-:W-:Y:S01]  /*3e90*/  FSEL R189, R14, -INF , P0 ;  /* 0xff8000000ebd7808 */ /* 0x000fe20000000000 */
[----:B------:R-:W-:Y:S05]  /*3ea0*/  BRA.DIV ~URZ, `(.L_x_612) ;  /* 0x0000e1827f007947 */ /* 0x000fea000b800000 */
[----:B------:R-:W2:Y:S04]  /*3eb0*/  SHFL.IDX PT, R2, R4, 0x2, 0x1c1f ;  /* 0x005c1f0004027f89 */ /* 0x000ea800000e0000 */
[----:B------:R-:W3:Y:S04]  /*3ec0*/  SHFL.IDX PT, R3, R4, 0x1, 0x1c1f ;  /* 0x003c1f0004037f89 */ /* 0x000ee800000e0000 */
[----:B-1----:R-:W1:Y:S01]  /*3ed0*/  SHFL.IDX PT, R4, R4, 0x3, 0x1c1f ;  /* 0x007c1f0004047f89 */ /* 0x002e6200000e0000 */
[----:B--2---:R-:W-:-:S02]  /*3ee0*/  IMAD.IADD R2, R0, 0x1, R2 ;  /* 0x0000000100027824 */ /* 0x004fc400078e0202 */
[----:B---3--:R-:W-:-:S03]  /*3ef0*/  IMAD.IADD R3, R0, 0x1, R3 ;  /* 0x0000000100037824 */ /* 0x008fc600078e0203 */
[----:B------:R-:W-:Y:S01]  /*3f00*/  IMNMX R2, R5, R2, PT ;  /* 0x0000000205027217 */ /* 0x000fe20003800200 */
[----:B-1----:R-:W-:-:S03]  /*3f10*/  IMAD.IADD R0, R0, 0x1, R4 ;  /* 0x0000000100007824 */ /* 0x002fc600078e0204 */
        /* <DEDUP_REMOVED lines=28> */
[----:B------:R-:W-:Y:S02]  /*40e0*/  IMNMX R3, R5, R3, PT ;  /* 0x0000000305037217 */ /* 0x000fe40003800200 */
[----:B------:R-:W-:-:S02]  /*40f0*/  FSEL R188, R38, -INF , P6 ;  /* 0xff80000026bc7808 */ /* 0x000fc40003000000 */
[----:B------:R-:W-:Y:S02]  /*4100*/  FSEL R187, R37, -INF , P2 ;  /* 0xff80000025bb7808 */ /* 0x000fe40001000000 */
[----:B------:R-:W-:Y:S02]  /*4110*/  FSEL R186, R29, -INF , P1 ;  /* 0xff8000001dba7808 */ /* 0x000fe40000800000 */
[----:B------:R-:W-:Y:S02]  /*4120*/  FSEL R185, R27, -INF , P0 ;  /* 0xff8000001bb97808 */ /* 0x000fe40000000000 */
[C---:B------:R-:W-:Y:S02]  /*4130*/  ISETP.GT.AND P6, PT, R3.reuse, RZ, PT ;  /* 0x000000ff0300720c */ /* 0x040fe40003fc4270 */
[C---:B------:R-:W-:Y:S02]  /*4140*/  ISETP.GT.AND P2, PT, R3.reuse, 0x1, PT ;  /* 0x000000010300780c */ /* 0x040fe40003f44270 */
[----:B------:R-:W-:-:S02]  /*4150*/  ISETP.GT.AND P1, PT, R3, 0x8, PT ;  /* 0x000000080300780c */ /* 0x000fc40003f24270 */
[----:B------:R-:W-:Y:S02]  /*4160*/  ISETP.GT.AND P0, PT, R3, 0x9, PT ;  /* 0x000000090300780c */ /* 0x000fe40003f04270 */
[----:B------:R-:W-:Y:S02]  /*4170*/  FSEL R8, R155, -INF , P6 ;  /* 0xff8000009b087808 */ /* 0x000fe40003000000 */
[----:B------:R-:W-:Y:S02]  /*4180*/  FSEL R10, R154, -INF , P2 ;  /* 0xff8000009a0a7808 */ /* 0x000fe40001000000 */
[----:B------:R-:W-:Y:S02]  /*4190*/  FSEL R12, R128, -INF , P1 ;  /* 0xff800000800c7808 */ /* 0x000fe40000800000 */
[----:B------:R-:W-:Y:S02]  /*41a0*/  FSEL R14, R115, -INF , P0 ;  /* 0xff800000730e7808 */ /* 0x000fe40000000000 */
[----:B------:R-:W-:-:S02]  /*41b0*/  ISETP.GT.AND P6, PT, R3, 0x10, PT ;  /* 0x000000100300780c */ /* 0x000fc40003fc4270 */
[C---:B------:R-:W-:Y:S02]  /*41c0*/  ISETP.GT.AND P2, PT, R3.reuse, 0x11, PT ;  /* 0x000000110300780c */ /* 0x040fe40003f44270 */
[C---:B------:R-:W-:Y:S02]  /*41d0*/  ISETP.GT.AND P1, PT, R3.reuse, 0x18, PT ;  /* 0x000000180300780c */ /* 0x040fe40003f24270 */
[----:B------:R-:W-:Y:S02]  /*41e0*/  ISETP.GT.AND P0, PT, R3, 0x19, PT ;  /* 0x000000190300780c */ /* 0x000fe40003f04270 */
[----:B------:R-:W-:Y:S02]  /*41f0*/  FSEL R17, R104, -INF , P6 ;  /* 0xff80000068117808 */ /* 0x000fe40003000000 */
[----:B------:R-:W-:Y:S02]  /*4200*/  FSEL R19, R103, -INF , P2 ;  /* 0xff80000067137808 */ /* 0x000fe40001000000 */
[----:B------:R-:W-:-:S02]  /*4210*/  FSEL R21, R96, -INF , P1 ;  /* 0xff80000060157808 */ /* 0x000fc40000800000 */
[----:B------:R-:W-:Y:S02]  /*4220*/  FSEL R24, R95, -INF , P0 ;  /* 0xff8000005f187808 */ /* 0x000fe40000000000 */
[C---:B------:R-:W-:Y:S02]  /*4230*/  ISETP.GT.AND P6, PT, R3.reuse, 0x20, PT ;  /* 0x000000200300780c */ /* 0x040fe40003fc4270 */
[C---:B------:R-:W-:Y:S02]  /*4240*/  ISETP.GT.AND P2, PT, R3.reuse, 0x21, PT ;  /* 0x000000210300780c */ /* 0x040fe40003f44270 */
[C---:B------:R-:W-:Y:S02]  /*4250*/  ISETP.GT.AND P1, PT, R3.reuse, 0x28, PT ;  /* 0x000000280300780c */ /* 0x040fe40003f24270 */
[----:B------:R-:W-:Y:S02]  /*4260*/  ISETP.GT.AND P0, PT, R3, 0x29, PT ;  /* 0x000000290300780c */ /* 0x000fe40003f04270 */
[----:B------:R-:W-:-:S02]  /*4270*/  FSEL R140, R88, -INF , P6 ;  /* 0xff800000588c7808 */ /* 0x000fc40003000000 */
[----:B------:R-:W-:Y:S02]  /*4280*/  FSEL R143, R87, -INF , P2 ;  /* 0xff800000578f7808 */ /* 0x000fe40001000000 */
[----:B------:R-:W-:Y:S02]  /*4290*/  FSEL R142, R78, -INF , P1 ;  /* 0xff8000004e8e7808 */ /* 0x000fe40000800000 */
[----:B------:R-:W-:Y:S02]  /*42a0*/  FSEL R141, R79, -INF , P0 ;  /* 0xff8000004f8d7808 */ /* 0x000fe40000000000 */
[C---:B------:R-:W-:Y:S02]  /*42b0*/  ISETP.GT.AND P6, PT, R3.reuse, 0x30, PT ;  /* 0x000000300300780c */ /* 0x040fe40003fc4270 */
[C---:B------:R-:W-:Y:S02]  /*42c0*/  ISETP.GT.AND P2, PT, R3.reuse, 0x31, PT ;  /* 0x000000310300780c */ /* 0x040fe40003f44270 */
[----:B------:R-:W-:-:S02]  /*42d0*/  ISETP.GT.AND P1, PT, R3, 0x38, PT ;  /* 0x000000380300780c */ /* 0x000fc40003f24270 */
[----:B------:R-:W-:Y:S02]  /*42e0*/  ISETP.GT.AND P0, PT, R3, 0x39, PT ;  /* 0x000000390300780c */ /* 0x000fe40003f04270 */
[----:B------:R-:W-:Y:S02]  /*42f0*/  IMNMX R0, R5, R0, PT ;  /* 0x0000000005007217 */ /* 0x000fe40003800200 */
[----:B------:R-:W-:Y:S02]  /*4300*/  FSEL R184, R40, -INF , P6 ;  /* 0xff80000028b87808 */ /* 0x000fe40003000000 */
[----:B------:R-:W-:Y:S02]  /*4310*/  FSEL R182, R47, -INF , P2 ;  /* 0xff8000002fb67808 */ /* 0x000fe40001000000 */
[----:B------:R-:W-:Y:S02]  /*4320*/  FSEL R181, R33, -INF , P1 ;  /* 0xff80000021b57808 */ /* 0x000fe40000800000 */
[----:B------:R-:W-:-:S02]  /*4330*/  FSEL R180, R31, -INF , P0 ;  /* 0xff8000001fb47808 */ /* 0x000fc40000000000 */
        /* <DEDUP_REMOVED lines=20> */
[----:B------:R-:W-:Y:S02]  /*4480*/  FMNMX.FTZ R4, R7, R9, !PT ;  /* 0x0000000907047209 */ /* 0x000fe40007810000 */
[----:B------:R-:W-:Y:S02]  /*4490*/  FSEL R100, R72, -INF , P6 ;  /* 0xff80000048647808 */ /* 0x000fe40003000000 */
[----:B------:R-:W-:Y:S02]  /*44a0*/  FSEL R105, R50, -INF , P2 ;  /* 0xff80000032697808 */ /* 0x000fe40001000000 */
[----:B------:R-:W-:-:S02]  /*44b0*/  FSEL R107, R70, -INF , P1 ;  /* 0xff800000466b7808 */ /* 0x000fc40000800000 */
[----:B------:R-:W-:Y:S02]  /*44c0*/  FSEL R106, R71, -INF , P0 ;  /* 0xff800000476a7808 */ /* 0x000fe40000000000 */
[----:B------:R-:W-:Y:S02]  /*44d0*/  FMNMX.FTZ R2, R11, R4, !PT ;  /* 0x000000040b027209 */ /* 0x000fe40007810000 */
[C---:B------:R-:W-:Y:S02]  /*44e0*/  ISETP.GT.AND P6, PT, R0.reuse, 0x30, PT ;  /* 0x000000300000780c */ /* 0x040fe40003fc4270 */
[C---:B------:R-:W-:Y:S02]  /*44f0*/  ISETP.GT.AND P2, PT, R0.reuse, 0x31, PT ;  /* 0x000000310000780c */ /* 0x040fe40003f44270 */
[C---:B------:R-:W-:Y:S02]  /*4500*/  ISETP.GT.AND P1, PT, R0.reuse, 0x38, PT ;  /* 0x000000380000780c */ /* 0x040fe40003f24270 */
[----:B------:R-:W-:-:S02]  /*4510*/  ISETP.GT.AND P0, PT, R0, 0x39, PT ;  /* 0x000000390000780c */ /* 0x000fc40003f04270 */
[----:B------:R-:W-:Y:S02]  /*4520*/  FMNMX.FTZ R0, R8, R10, !PT ;  /* 0x0000000a08007209 */ /* 0x000fe40007810000 */
[----:B------:R-:W-:Y:S02]  /*4530*/  FMNMX.FTZ R3, R23, R25, !PT ;  /* 0x0000001917037209 */ /* 0x000fe40007810000 */
[----:B------:R-:W-:Y:S02]  /*4540*/  FMNMX.FTZ R2, R13, R2, !PT ;  /* 0x000000020d027209 */ /* 0x000fe40007810000 */
[----:B------:R-:W-:Y:S02]  /*4550*/  FMNMX.FTZ R0, R12, R0, !PT ;  /* 0x000000000c007209 */ /* 0x000fe40007810000 */
[----:B------:R-:W-:Y:S02]  /*4560*/  FMNMX.FTZ R3, R26, R3, !PT ;  /* 0x000000031a037209 */ /* 0x000fe40007810000 */
[----:B------:R-:W-:-:S02]  /*4570*/  FMNMX.FTZ R4, R27, R29, !PT ;  /* 0x0000001d1b047209 */ /* 0x000fc40007810000 */
        /* <DEDUP_REMOVED lines=36> */
[----:B------:R-:W-:Y:S02]  /*47c0*/  FSEL R175, R46, -INF , P6 ;  /* 0xff8000002eaf7808 */ /* 0x000fe40003000000 */
[----:B------:R-:W-:Y:S02]  /*47d0*/  FMNMX.FTZ R0, R192, R0, !PT ;  /* 0x00000000c0007209 */ /* 0x000fe40007810000 */
[----:B------:R-:W-:Y:S02]  /*47e0*/  FMNMX.FTZ R103, R184, R103, !PT ;  /* 0x00000067b8677209 */ /* 0x000fe40007810000 */
[----:B------:R-:W-:Y:S02]  /*47f0*/  FMNMX.FTZ R3, R106, R3, !PT ;  /* 0x000000036a037209 */ /* 0x000fe40007810000 */
[----:B------:R-:W-:Y:S02]  /*4800*/  FMNMX.FTZ R2, R187, R2, !PT ;  /* 0x00000002bb027209 */ /* 0x000fe40007810000 */
[----:B------:R-:W-:-:S02]  /*4810*/  FSEL R174, R39, -INF , P2 ;  /* 0xff80000027ae7808 */ /* 0x000fc40001000000 */
        /* <DEDUP_REMOVED lines=11> */
[----:B------:R-:W1:Y:S01]  /*48d0*/  SHFL.BFLY PT, R5, R102, 0x2, 0x1f ;  /* 0x0c401f0066057f89 */ /* 0x000e6200000e0000 */
[----:B------:R-:W-:-:S02]  /*48e0*/  FSEL R172, R48, -INF , P0 ;  /* 0xff80000030ac7808 */ /* 0x000fc40000000000 */
[----:B------:R-:W-:Y:S01]  /*48f0*/  FMNMX.FTZ R2, R173, R3, !PT ;  /* 0x00000003ad027209 */ /* 0x000fe20007810000 */
[----:B------:R-:W2:Y:S03]  /*4900*/  SHFL.BFLY PT, R4, R0, 0x2, 0x1f ;  /* 0x0c401f0000047f89 */ /* 0x000ea600000e0000 */
[----:B------:R-:W-:Y:S01]  /*4910*/  FMNMX.FTZ R2, R172, R2, !PT ;  /* 0x00000002ac027209 */ /* 0x000fe20007810000 */
[----:B------:R-:W3:Y:S04]  /*4920*/  SHFL.BFLY PT, R3, R103, 0x2, 0x1f ;  /* 0x0c401f0067037f89 */ /* 0x000ee800000e0000 */
[----:B------:R-:W4:Y:S01]  /*4930*/  SHFL.BFLY PT, R6, R2, 0x2, 0x1f ;  /* 0x0c401f0002067f89 */ /* 0x000f2200000e0000 */
[----:B-1----:R-:W-:-:S02]  /*4940*/  FMNMX.FTZ R102, R102, R5, !PT ;  /* 0x0000000566667209 */ /* 0x002fc40007810000 */
[----:B--2---:R-:W-:-:S03]  /*4950*/  FMNMX.FTZ R0, R4, R0, !PT ;  /* 0x0000000004007209 */ /* 0x004fc60007810000 */
[----:B------:R-:W1:Y:S01]  /*4960*/  SHFL.BFLY PT, R4, R102, 0x1, 0x1f ;  /* 0x0c201f0066047f89 */ /* 0x000e6200000e0000 */
[----:B---3--:R-:W-:-:S03]  /*4970*/  FMNMX.FTZ R103, R103, R3, !PT ;  /* 0x0000000367677209 */ /* 0x008fc60007810000 */
[----:B------:R-:W2:Y:S01]  /*4980*/  SHFL.BFLY PT, R104, R0, 0x1, 0x1f ;  /* 0x0c201f0000687f89 */ /* 0x000ea200000e0000 */
[----:B----4-:R-:W-:-:S03]  /*4990*/  FMNMX.FTZ R101, R2, R6, !PT ;  /* 0x0000000602657209 */ /* 0x010fc60007810000 */
[----:B------:R-:W3:Y:S04]  /*49a0*/  SHFL.BFLY PT, R3, R103, 0x1, 0x1f ;  /* 0x0c201f0067037f89 */ /* 0x000ee800000e0000 */
[----:B------:R4:W4:Y:S01]  /*49b0*/  SHFL.BFLY PT, R6, R101, 0x1, 0x1f ;  /* 0x0c201f0065067f89 */ /* 0x00092200000e0000 */
[----:B-1----:R-:W-:Y:S02]  /*49c0*/  FMNMX.FTZ R102, R102, R4, !PT ;  /* 0x0000000466667209 */ /* 0x002fe40007810000 */
[----:B--2---:R-:W-:Y:S02]  /*49d0*/  FMNMX.FTZ R104, R0, R104, !PT ;  /* 0x0000006800687209 */ /* 0x004fe40007810000 */
[----:B---3--:R-:W-:-:S03]  /*49e0*/  FMNMX.FTZ R103, R103, R3, !PT ;  /* 0x0000000367677209 */ /* 0x008fc60007810000 */
.L_x_674:
[C---:B------:R-:W-:Y:S01]  /*49f0*/  FMUL.FTZ R16, R104.reuse, c[0x0][0x2d0] ;  /* 0x0000b40068107a20 */ /* 0x040fe20000410000 */
[----:B------:R-:W-:Y:S01]  /*4a00*/  FSETP.NEU.FTZ.AND P0, PT, R104, -INF , PT ;  /* 0xff8000006800780b */ /* 0x000fe20003f1d000 */
[C---:B------:R-:W-:Y:S01]  /*4a10*/  FMUL.FTZ R3, R103.reuse, c[0x0][0x2d0] ;  /* 0x0000b40067037a20 */ /* 0x040fe20000410000 */
[----:B----4-:R-:W-:Y:S01]  /*4a20*/  FMNMX.FTZ R101, R6, R101, !PT ;  /* 0x0000006506657209 */ /* 0x010fe20007810000 */
[----:B------:R-:W-:Y:S01]  /*4a30*/  WARPSYNC 0xffffffff ;  /* 0xffffffff00007948 */ /* 0x000fe20003800000 */
[----:B------:R-:W-:Y:S01]  /*4a40*/  FSEL R16, R16, RZ, P0 ;  /* 0x000000ff10107208 */ /* 0x000fe20000000000 */
[----:B------:R-:W1:Y:S01]  /*4a50*/  LDSM.16.MT88.4 R36, [R201] ;  /* 0x00000000c924783b */ /* 0x000e620000004200 */
[----:B------:R-:W-:-:S03]  /*4a60*/  FSETP.NEU.FTZ.AND P0, PT, R103, -INF , PT ;  /* 0xff8000006700780b */ /* 0x000fc60003f1d000 */
[--C-:B------:R-:W-:Y:S01]  /*4a70*/  FFMA.FTZ R0, R7, c[0x0][0x2d0], -R16.reuse ;  /* 0x0000b40007007a23 */ /* 0x100fe20000010810 */
[----:B------:R-:W-:Y:S01]  /*4a80*/  FSEL R3, R3, RZ, P0 ;  /* 0x000000ff03037208 */ /* 0x000fe20000000000 */
[----:B------:R-:W2:Y:S01]  /*4a90*/  LDSM.16.MT88.4 R52, [R202] ;  /* 0x00000000ca34783b */ /* 0x000ea20000004200 */
[----:B------:R-:W-:Y:S01]  /*4aa0*/  FSETP.NEU.FTZ.AND P0, PT, R102, -INF , PT ;  /* 0xff8000006600780b */ /* 0x000fe20003f1d000 */
[----:B------:R3:W-:Y:S02]  /*4ab0*/  MUFU.EX2 R227, R0 ;  /* 0x0000000000e37308 */ /* 0x0007e40000000800 */
[----:B------:R-:W4:Y:S04]  /*4ac0*/  LDSM.16.MT88.4 R44, [R201+0x1000] ;  /* 0x00100000c92c783b */ /* 0x000f280000004200 */
[----:B------:R-:W5:Y:S04]  /*4ad0*/  LDSM.16.MT88.4 R64, [R201+0x400] ;  /* 0x00040000c940783b */ /* 0x000f680000004200 */
[----:B------:R-:W1:Y:S04]  /*4ae0*/  LDSM.16.MT88.4 R60, [R202+0x400] ;  /* 0x00040000ca3c783b */ /* 0x000e680000004200 */
[----:B------:R-:W1:Y:S01]  /*4af0*/  LDSM.16.MT88.4 R56, [R201+0x1400] ;  /* 0x00140000c938783b */ /* 0x000e620000004200 */
[----:B---3--:R-:W-:-:S03]  /*4b00*/  FFMA.FTZ R0, R9, c[0x0][0x2d0], -R16 ;  /* 0x0000b40009007a23 */ /* 0x008fc60000010810 */
[----:B------:R-:W-:Y:S01]  /*4b10*/  LDSM.16.MT88.4 R48, [R202+0x1400] ;  /* 0x00140000ca30783b */ /* 0x000fe20000004200 */
[----:B------:R3:W-:Y:S02]  /*4b20*/  MUFU.EX2 R226, R0 ;  /* 0x0000000000e27308 */ /* 0x0007e40000000800 */
[----:B---3--:R-:W-:-:S06]  /*4b30*/  FFMA.FTZ R0, R11, c[0x0][0x2d0], -R16 ;  /* 0x0000b4000b007a23 */ /* 0x008fcc0000010810 */
[----:B------:R3:W-:Y:S02]  /*4b40*/  MUFU.EX2 R250, R0 ;  /* 0x0000000000fa7308 */ /* 0x0007e40000000800 */
[----:B---3--:R-:W-:-:S06]  /*4b50*/  FFMA.FTZ R0, R13, c[0x0][0x2d0], -R16 ;  /* 0x0000b4000d007a23 */ /* 0x008fcc0000010810 */
[----:B------:R3:W1:Y:S02]  /*4b60*/  MUFU.EX2 R2, R0 ;  /* 0x0000000000027308 */ /* 0x0006640000000800 */
[----:B---3--:R-:W-:-:S06]  /*4b70*/  FFMA.FTZ R0, R15, c[0x0][0x2d0], -R16 ;  /* 0x0000b4000f007a23 */ /* 0x008fcc0000010810 */
[----:B------:R3:W-:Y:S02]  /*4b80*/  MUFU.EX2 R5, R0 ;  /* 0x0000000000057308 */ /* 0x0007e40000000800 */
[--C-:B---3--:R-:W-:Y:S01]  /*4b90*/  FFMA.FTZ R0, R18, c[0x0][0x2d0], -R16.reuse ;  /* 0x0000b40012007a23 */ /* 0x108fe20000010810 */
[----:B-1----:R-:W-:Y:S01]  /*4ba0*/  MOV R18, R2 ;  /* 0x0000000200127202 */ /* 0x002fe20000000f00 */
[----:B------:R-:W-:Y:S01]  /*4bb0*/  FFMA.FTZ R2, R20, c[0x0][0x2d0], -R16 ;  /* 0x0000b40014027a23 */ /* 0x000fe20000010810 */
[----:B------:R-:W-:-:S03]  /*4bc0*/  F2FP.PACK_AB R20, R226, R227 ;  /* 0x000000e3e214723e */ /* 0x000fc600000000ff */
[----:B------:R1:W-:Y:S08]  /*4bd0*/  MUFU.EX2 R4, R0 ;  /* 0x0000000000047308 */ /* 0x0003f00000000800 */
[----:B------:R3:W-:Y:S01]  /*4be0*/  MUFU.EX2 R194, R2 ;  /* 0x0000000200c27308 */ /* 0x0007e20000000800 */
[----:B-1----:R-:W-:Y:S01]  /*4bf0*/  FFMA.FTZ R0, R22, c[0x0][0x2d0], -R16 ;  /* 0x0000b40016007a23 */ /* 0x002fe20000010810 */
[----:B------:R-:W-:-:S06]  /*4c00*/  F2FP.PACK_AB R22, R18, R250 ;  /* 0x000000fa1216723e */ /* 0x000fcc00000000ff */
[----:B------:R1:W1:Y:S01]  /*4c10*/  MUFU.EX2 R193, R0 ;  /* 0x0000000000c17308 */ /* 0x0002620000000800 */
[----:B---3--:R-:W-:-:S05]  /*4c20*/  FMUL.FTZ R2, R102, c[0x0][0x2d0] ;  /* 0x0000b40066027a20 */ /* 0x008fca0000410000 */
[----:B------:R-:W-:Y:S02]  /*4c30*/  FSEL R2, R2, RZ, P0 ;  /* 0x000000ff02027208 */ /* 0x000fe40000000000 */
[----:B------:R-:W-:Y:S01]  /*4c40*/  FSETP.NEU.FTZ.AND P0, PT, R101, -INF , PT ;  /* 0xff8000006500780b */ /* 0x000fe20003f1d000 */
[----:B-1----:R-:W-:-:S04]  /*4c50*/  FFMA.FTZ R0, R8, c[0x0][0x2d0], -R3 ;  /* 0x0000b40008007a23 */ /* 0x002fc80000010803 */
[----:B------:R1:W-:Y:S02]  /*4c60*/  MUFU.EX2 R225, R0 ;  /* 0x0000000000e17308 */ /* 0x0003e40000000800 */
[----:B-1----:R-:W-:Y:S01]  /*4c70*/  FFMA.FTZ R0, R10, c[0x0][0x2d0], -R3 ;  /* 0x0000b4000a007a23 */ /* 0x002fe20000010803 */
[----:B------:R-:W-:-:S05]  /*4c80*/  F2FP.PACK_AB R10, R193, R194 ;  /* 0x000000c2c10a723e */ /* 0x000fca00000000ff */
[----:B------:R1:W3:Y:S02]  /*4c90*/  MUFU.EX2 R224, R0 ;  /* 0x0000000000e07308 */ /* 0x0002e40000000800 */
[----:B-1----:R-:W-:-:S06]  /*4ca0*/  FFMA.FTZ R0, R12, c[0x0][0x2d0], -R3 ;  /* 0x0000b4000c007a23 */ /* 0x002fcc0000010803 */
[----:B------:R1:W-:Y:S02]  /*4cb0*/  MUFU.EX2 R245, R0 ;  /* 0x0000000000f57308 */ /* 0x0003e40000000800 */
[----:B-1----:R-:W-:-:S06]  /*4cc0*/  FFMA.FTZ R0, R14, c[0x0][0x2d0], -R3 ;  /* 0x0000b4000e007a23 */ /* 0x002fcc0000010803 */
[----:B------:R1:W-:Y:S02]  /*4cd0*/  MUFU.EX2 R247, R0 ;  /* 0x0000000000f77308 */ /* 0x0003e40000000800 */
[----:B-1----:R-:W-:Y:S01]  /*4ce0*/  FFMA.FTZ R0, R17, c[0x0][0x2d0], -R3 ;  /* 0x0000b40011007a23 */ /* 0x002fe20000010803 */
[----:B------:R-:W-:-:S05]  /*4cf0*/  MOV R17, R5 ;  /* 0x0000000500117202 */ /* 0x000fca0000000f00 */
[----:B------:R1:W-:Y:S02]  /*4d00*/  MUFU.EX2 R248, R0 ;  /* 0x0000000000f87308 */ /* 0x0003e40000000800 */
[--C-:B-1----:R-:W-:Y:S01]  /*4d10*/  FFMA.FTZ R0, R19, c[0x0][0x2d0], -R3.reuse ;  /* 0x0000b40013007a23 */ /* 0x102fe20000010803 */
[----:B------:R-:W-:Y:S01]  /*4d20*/  MOV R19, R4 ;  /* 0x0000000400137202 */ /* 0x000fe20000000f00 */
[----:B------:R-:W-:Y:S01]  /*4d30*/  FFMA.FTZ R4, R21, c[0x0][0x2d0], -R3 ;  /* 0x0000b40015047a23 */ /* 0x000fe20000010803 */
[----:B---3--:R-:W-:-:S03]  /*4d40*/  F2FP.PACK_AB R21, R224, R225 ;  /* 0x000000e1e015723e */ /* 0x008fc600000000ff */
[----:B------:R1:W3:Y:S01]  /*4d50*/  MUFU.EX2 R249, R0 ;  /* 0x0000000000f97308 */ /* 0x0002e20000000800 */
[----:B------:R-:W-:-:S07]  /*4d60*/  F2FP.PACK_AB R8, R19, R17 ;  /* 0x000000111308723e */ /* 0x000fce00000000ff */
[----:B------:R2:W-:Y:S01]  /*4d70*/  MUFU.EX2 R251, R4 ;  /* 0x0000000400fb7308 */ /* 0x0005e20000000800 */
[----:B-1----:R-:W-:Y:S01]  /*4d80*/  FFMA.FTZ R0, R24, c[0x0][0x2d0], -R3 ;  /* 0x0000b40018007a23 */ /* 0x002fe20000010803 */
[----:B---3--:R-:W-:-:S06]  /*4d90*/  F2FP.PACK_AB R9, R249, R248 ;  /* 0x000000f8f909723e */ /* 0x008fcc00000000ff */
[----:B------:R1:W3:Y:S01]  /*4da0*/  MUFU.EX2 R252, R0 ;  /* 0x0000000000fc7308 */ /* 0x0002e20000000800 */
[----:B--2---:R-:W-:-:S07]  /*4db0*/  FFMA.FTZ R4, R32, c[0x0][0x2d0], -R2 ;  /* 0x0000b40020047a23 */ /* 0x004fce0000010802 */
[----:B------:R2:W-:Y:S01]  /*4dc0*/  MUFU.EX2 R243, R4 ;  /* 0x0000000400f37308 */ /* 0x0005e20000000800 */
[----:B-1----:R-:W-:Y:S01]  /*4dd0*/  FFMA.FTZ R0, R23, c[0x0][0x2d0], -R2 ;  /* 0x0000b40017007a23 */ /* 0x002fe20000010802 */
[----:B------:R-:W-:Y:S02]  /*4de0*/  F2FP.PACK_AB R23, R247, R245 ;  /* 0x000000f5f717723e */ /* 0x000fe400000000ff */
[----:B---3--:R-:W-:-:S04]  /*4df0*/  F2FP.PACK_AB R11, R252, R251 ;  /* 0x000000fbfc0b723e */ /* 0x008fc800000000ff */
[----:B------:R1:W-:Y:S01]  /*4e00*/  MUFU.EX2 R236, R0 ;  /* 0x0000000000ec7308 */ /* 0x0003e20000000800 */
[--C-:B--2---:R-:W-:Y:S01]  /*4e10*/  FFMA.FTZ R4, R34, c[0x0][0x2d0], -R2.reuse ;  /* 0x0000b40022047a23 */ /* 0x104fe20000010802 */
[C---:B------:R-:W-:Y:S06]  /*4e20*/  HMMA.16816.F32 R88, R20.reuse, R36, RZ ;  /* 0x000000241458723c */ /* 0x040fec00000018ff */
[----:B------:R-:W-:Y:S02]  /*4e30*/  MUFU.EX2 R246, R4 ;  /* 0x0000000400f67308 */ /* 0x000fe40000000800 */
[----:B------:R-:W-:Y:S01]  /*4e40*/  HMMA.16816.F32 R84, R20, R52, RZ ;  /* 0x000000341454723c */ /* 0x000fe200000018ff */
[----:B-1----:R-:W-:-:S05]  /*4e50*/  FFMA.FTZ R0, R25, c[0x0][0x2d0], -R2 ;  /* 0x0000b40019007a23 */ /* 0x002fca0000010802 */
[----:B------:R1:W2:Y:S02]  /*4e60*/  MUFU.EX2 R235, R0 ;  /* 0x0000000000eb7308 */ /* 0x0002a40000000800 */
[----:B----4-:R-:W-:Y:S08]  /*4e70*/  HMMA.16816.F32 R80, R20, R44, RZ ;  /* 0x0000002c1450723c */ /* 0x010ff000000018ff */
[----:B-----5:R-:W-:Y:S01]  /*4e80*/  HMMA.16816.F32 R124, R8, R64, R88 ;  /* 0x00000040087c723c */ /* 0x020fe20000001858 */
[----:B-1----:R-:W-:Y:S01]  /*4e90*/  FFMA.FTZ R0, R26, c[0x0][0x2d0], -R2 ;  /* 0x0000b4001a007a23 */ /* 0x002fe20000010802 */
[----:B--2---:R-:W-:-:S06]  /*4ea0*/  F2FP.PACK_AB R12, R235, R236 ;  /* 0x000000eceb0c723e */ /* 0x004fcc00000000ff */
[C---:B------:R-:W-:Y:S01]  /*4eb0*/  HMMA.16816.F32 R164, R8.reuse, R60, R84 ;  /* 0x0000003c08a4723c */ /* 0x040fe20000001854 */
[----:B------:R1:W-:Y:S07]  /*4ec0*/  MUFU.EX2 R240, R0 ;  /* 0x0000000000f07308 */ /* 0x0003ee0000000800 */
[----:B------:R-:W-:Y:S01]  /*4ed0*/  HMMA.16816.F32 R168, R8, R56, R80 ;  /* 0x0000003808a8723c */ /* 0x000fe20000001850 */
[----:B-1----:R-:W-:-:S04]  /*4ee0*/  FFMA.FTZ R0, R28, c[0x0][0x2d0], -R2 ;  /* 0x0000b4001c007a23 */ /* 0x002fc80000010802 */
[----:B------:R1:W2:Y:S02]  /*4ef0*/  MUFU.EX2 R241, R0 ;  /* 0x0000000000f17308 */ /* 0x0002a40000000800 */
[----:B-1----:R-:W-:Y:S01]  /*4f00*/  FFMA.FTZ R0, R30, c[0x0][0x2d0], -R2 ;  /* 0x0000b4001e007a23 */ /* 0x002fe20000010802 */
[----:B--2---:R-:W-:-:S05]  /*4f10*/  F2FP.PACK_AB R14, R241, R240 ;  /* 0x000000f0f10e723e */ /* 0x004fca00000000ff */
[----:B------:R1:W-:Y:S02]  /*4f20*/  MUFU.EX2 R244, R0 ;  /* 0x0000000000f47308 */ /* 0x0003e40000000800 */
[----:B-1----:R-:W-:-:S05]  /*4f30*/  FMUL.FTZ R0, R101, c[0x0][0x2d0] ;  /* 0x0000b40065007a20 */ /* 0x002fca0000410000 */
[----:B------:R-:W-:-:S05]  /*4f40*/  FSEL R0, R0, RZ, P0 ;  /* 0x000000ff00007208 */ /* 0x000fca0000000000 */
[--C-:B------:R-:W-:Y:S02]  /*4f50*/  FFMA.FTZ R4, R27, c[0x0][0x2d0], -R0.reuse ;  /* 0x0000b4001b047a23 */ /* 0x100fe40000010800 */
[----:B------:R-:W-:Y:S02]  /*4f60*/  LDSM.16.MT88.4 R24, [R202+0x2000] ;  /* 0x00200000ca18783b */ /* 0x000fe40000004200 */
[----:B------:R1:W-:Y:S02]  /*4f70*/  MUFU.EX2 R232, R4 ;  /* 0x0000000400e87308 */ /* 0x0003e40000000800 */
[----:B-1----:R-:W-:-:S06]  /*4f80*/  FFMA.FTZ R4, R29, c[0x0][0x2d0], -R0 ;  /* 0x0000b4001d047a23 */ /* 0x002fcc0000010800 */
[----:B------:R1:W2:Y:S02]  /*4f90*/  MUFU.EX2 R229, R4 ;  /* 0x0000000400e57308 */ /* 0x0002a40000000800 */
[--C-:B-1----:R-:W-:Y:S01]  /*4fa0*/  FFMA.FTZ R4, R31, c[0x0][0x2d0], -R0.reuse ;  /* 0x0000b4001f047a23 */ /* 0x102fe20000010800 */
[----:B--2---:R-:W-:Y:S01]  /*4fb0*/  F2FP.PACK_AB R13, R229, R232 ;  /* 0x000000e8e50d723e */ /* 0x004fe200000000ff */
[----:B------:R-:W1:Y:S04]  /*4fc0*/  LDSM.16.MT88.4 R28, [R201+0x2000] ;  /* 0x00200000c91c783b */ /* 0x000e680000004200 */
[----:B------:R2:W-:Y:S02]  /*4fd0*/  MUFU.EX2 R231, R4 ;  /* 0x0000000400e77308 */ /* 0x0005e40000000800 */
[----:B--2---:R-:W-:-:S06]  /*4fe0*/  FFMA.FTZ R4, R33, c[0x0][0x2d0], -R0 ;  /* 0x0000b40021047a23 */ /* 0x004fcc0000010800 */
[----:B------:R2:W3:Y:S02]  /*4ff0*/  MUFU.EX2 R234, R4 ;  /* 0x0000000400ea7308 */ /* 0x0004e40000000800 */
[----:B--2---:R-:W-:Y:S01]  /*5000*/  FFMA.FTZ R4, R41, c[0x0][0x2d0], -R2 ;  /* 0x0000b40029047a23 */ /* 0x004fe20000010802 */
[----:B---3--:R-:W-:Y:S01]  /*5010*/  F2FP.PACK_AB R15, R234, R231 ;  /* 0x000000e7ea0f723e */ /* 0x008fe200000000ff */
[----:B-1----:R-:W-:Y:S04]  /*5020*/  HMMA.16816.F32 R80, R20, R28, RZ ;  /* 0x0000001c1450723c */ /* 0x002fe800000018ff */
[----:B------:R1:W2:Y:S04]  /*5030*/  MUFU.EX2 R242, R4 ;  /* 0x0000000400f27308 */ /* 0x0002a80000000800 */
[C---:B------:R-:W-:Y:S08]  /*5040*/  HMMA.16816.F32 R76, R12.reuse, R36, RZ ;  /* 0x000000240c4c723c */ /* 0x040ff000000018ff */
[C---:B------:R-:W-:Y:S01]  /*5050*/  HMMA.16816.F32 R72, R12.reuse, R52, RZ ;  /* 0x000000340c48723c */ /* 0x040fe200000018ff */
[--C-:B-1----:R-:W-:Y:S01]  /*5060*/  FFMA.FTZ R4, R35, c[0x0][0x2d0], -R0.reuse ;  /* 0x0000b40023047a23 */ /* 0x102fe20000010800 */
[----:B--2---:R-:W-:Y:S01]  /*5070*/  F2FP.PACK_AB R6, R242, R246 ;  /* 0x000000f6f206723e */ /* 0x004fe200000000ff */
[----:B------:R-:W1:Y:S02]  /*5080*/  LDSM.16.MT88.4 R32, [R202+0x1000] ;  /* 0x00100000ca20783b */ /* 0x000e640000004200 */
[----:B------:R2:W-:Y:S03]  /*5090*/  MUFU.EX2 R233, R4 ;  /* 0x0000000400e97308 */ /* 0x0005e60000000800 */
[C---:B------:R-:W-:Y:S08]  /*50a0*/  HMMA.16816.F32 R68, R12.reuse, R44, RZ ;  /* 0x0000002c0c44723c */ /* 0x040ff000000018ff */
[----:B------:R-:W-:Y:S01]  /*50b0*/  HMMA.16816.F32 R88, R12, R38, RZ ;  /* 0x000000260c58723c */ /* 0x000fe200000018ff */
[----:B--2---:R-:W-:-:S07]  /*50c0*/  FFMA.FTZ R4, R40, c[0x0][0x2d0], -R0 ;  /* 0x0000b40028047a23 */ /* 0x004fce0000010800 */
[C---:B------:R-:W-:Y:S01]  /*50d0*/  HMMA.16816.F32 R96, R12.reuse, R54, RZ ;  /* 0x000000360c60723c */ /* 0x040fe200000018ff */
[----:B------:R2:W3:Y:S07]  /*50e0*/  MUFU.EX2 R239, R4 ;  /* 0x0000000400ef7308 */ /* 0x0004ee0000000800 */
[C---:B------:R-:W-:Y:S08]  /*50f0*/  HMMA.16816.F32 R108, R12.reuse, R46, RZ ;  /* 0x0000002e0c6c723c */ /* 0x040ff000000018ff */
[----:B------:R-:W-:Y:S01]  /*5100*/  HMMA.16816.F32 R116, R12, R30, RZ ;  /* 0x0000001e0c74723c */ /* 0x000fe200000018ff */
[----:B--2---:R-:W-:Y:S01]  /*5110*/  FFMA.FTZ R4, R42, c[0x0][0x2d0], -R0 ;  /* 0x0000b4002a047a23 */ /* 0x004fe20000010800 */
[----:B---3--:R-:W-:-:S03]  /*5120*/  F2FP.PACK_AB R5, R239, R233 ;  /* 0x000000e9ef05723e */ /* 0x008fc600000000ff */
[----:B------:R2:W-:Y:S03]  /*5130*/  MUFU.EX2 R238, R4 ;  /* 0x0000000400ee7308 */ /* 0x0005e60000000800 */
[C---:B-1----:R-:W-:Y:S08]  /*5140*/  HMMA.16816.F32 R92, R12.reuse, R32, RZ ;  /* 0x000000200c5c723c */ /* 0x042ff000000018ff */
[----:B------:R-:W-:Y:S01]  /*5150*/  HMMA.16816.F32 R112, R12, R34, RZ ;  /* 0x000000220c70723c */ /* 0x000fe200000018ff */
[----:B--2---:R-:W-:-:S07]  /*5160*/  FFMA.FTZ R4, R43, c[0x0][0x2d0], -R0 ;  /* 0x0000b4002b047a23 */ /* 0x004fce0000010800 */
[----:B------:R-:W-:Y:S01]  /*5170*/  HMMA.16816.F32 R120, R12, R26, RZ ;  /* 0x0000001a0c78723c */ /* 0x000fe200000018ff */
[----:B------:R-:W1:Y:S01]  /*5180*/  LDSM.16.MT88.4 R40, [R201+0x2400] ;  /* 0x00240000c928783b */ /* 0x000e620000004200 */
[----:B------:R2:W3:Y:S06]  /*5190*/  MUFU.EX2 R237, R4 ;  /* 0x0000000400ed7308 */ /* 0x0004ec0000000800 */
[C---:B------:R-:W-:Y:S08]  /*51a0*/  HMMA.16816.F32 R84, R20.reuse, R32, RZ ;  /* 0x000000201454723c */ /* 0x040ff000000018ff */
[----:B------:R-:W-:Y:S01]  /*51b0*/  HMMA.16816.F32 R52, R20, R54, RZ ;  /* 0x000000361434723c */ /* 0x000fe200000018ff */
[----:B--2---:R-:W-:-:S02]  /*51c0*/  F2FP.PACK_AB R4, R243, R244 ;  /* 0x000000f4f304723e */ /* 0x004fc400000000ff */
[----:B---3--:R-:W-:-:S05]  /*51d0*/  F2FP.PACK_AB R7, R237, R238 ;  /* 0x000000eeed07723e */ /* 0x008fca00000000ff */
[----:B------:R-:W-:Y:S08]  /*51e0*/  HMMA.16816.F32 R44, R20, R46, RZ ;  /* 0x0000002e142c723c */ /* 0x000ff000000018ff */
[C---:B------:R-:W-:Y:S08]  /*51f0*/  HMMA.16816.F32 R128, R4.reuse, R64, R76 ;  /* 0x000000400480723c */ /* 0x040ff0000000184c */
[----:B------:R-:W-:Y:S08]  /*5200*/  HMMA.16816.F32 R156, R4, R60, R72 ;  /* 0x0000003c049c723c */ /* 0x000ff00000001848 */
[C---:B------:R-:W-:Y:S08]  /*5210*/  HMMA.16816.F32 R76, R12.reuse, R28, RZ ;  /* 0x0000001c0c4c723c */ /* 0x040ff000000018ff */
[----:B------:R-:W-:Y:S01]  /*5220*/  HMMA.16816.F32 R72, R12, R24, RZ ;  /* 0x000000180c48723c */ /* 0x000fe200000018ff */
[----:B------:R-:W2:Y:S07]  /*5230*/  LDSM.16.MT88.4 R12, [R202+0x2400] ;  /* 0x00240000ca0c783b */ /* 0x000eae0000004200 */
[----:B------:R-:W-:Y:S08]  /*5240*/  HMMA.16816.F32 R176, R4, R56, R68 ;  /* 0x0000003804b0723c */ /* 0x000ff00000001844 */
[C---:B------:R-:W-:Y:S08]  /*5250*/  HMMA.16816.F32 R68, R20.reuse, R38, RZ ;  /* 0x000000261444723c */ /* 0x040ff000000018ff */
[C---:B------:R-:W-:Y:S08]  /*5260*/  HMMA.16816.F32 R36, R20.reuse, R34, RZ ;  /* 0x000000221424723c */ /* 0x040ff000000018ff */
[C---:B------:R-:W-:Y:S08]  /*5270*/  HMMA.16816.F32 R32, R20.reuse, R30, RZ ;  /* 0x0000001e1420723c */ /* 0x040ff000000018ff */
[C---:B------:R-:W-:Y:S08]  /*5280*/  HMMA.16816.F32 R28, R20.reuse, R24, RZ ;  /* 0x00000018141c723c */ /* 0x040ff000000018ff */
[----:B------:R-:W-:Y:S01]  /*5290*/  HMMA.16816.F32 R20, R20, R26, RZ ;  /* 0x0000001a1414723c */ /* 0x000fe200000018ff */
[----:B------:R-:W-:Y:S07]  /*52a0*/  LDSM.16.MT88.4 R24, [R202+0x800] ;  /* 0x00080000ca18783b */ /* 0x000fee0000004200 */
[C---:B------:R-:W-:Y:S08]  /*52b0*/  HMMA.16816.F32 R136, R8.reuse, R62, R52 ;  /* 0x0000003e0888723c */ /* 0x040ff00000001834 */
[C---:B------:R-:W-:Y:S08]  /*52c0*/  HMMA.16816.F32 R152, R8.reuse, R58, R44 ;  /* 0x0000003a0898723c */ /* 0x040ff0000000182c */
[C---:B------:R-:W-:Y:S08]  /*52d0*/  HMMA.16816.F32 R84, R8.reuse, R48, R84 ;  /* 0x000000300854723c */ /* 0x040ff00000001854 */
[C---:B-1----:R-:W-:Y:S08]  /*52e0*/  HMMA.16816.F32 R80, R8.reuse, R40, R80 ;  /* 0x000000280850723c */ /* 0x042ff00000001850 */
[C---:B--2---:R-:W-:Y:S01]  /*52f0*/  HMMA.16816.F32 R132, R8.reuse, R12, R28 ;  /* 0x0000000c0884723c */ /* 0x044fe2000000181c */
[----:B------:R-:W-:Y:S07]  /*5300*/  LDSM.16.MT88.4 R28, [R201+0x2800] ;  /* 0x00280000c91c783b */ /* 0x000fee0000004200 */
[C---:B------:R-:W-:Y:S08]  /*5310*/  HMMA.16816.F32 R68, R8.reuse, R66, R68 ;  /* 0x000000420844723c */ /* 0x040ff00000001844 */
[C---:B------:R-:W-:Y:S08]  /*5320*/  HMMA.16816.F32 R52, R8.reuse, R50, R36 ;  /* 0x000000320834723c */ /* 0x040ff00000001824 */
[C---:B------:R-:W-:Y:S08]  /*5330*/  HMMA.16816.F32 R32, R8.reuse, R42, R32 ;  /* 0x0000002a0820723c */ /* 0x040ff00000001820 */
[----:B------:R-:W-:Y:S01]  /*5340*/  HMMA.16816.F32 R44, R8, R14, R20 ;  /* 0x0000000e082c723c */ /* 0x000fe20000001814 */
[----:B------:R-:W-:Y:S06]  /*5350*/  LDSM.16.MT88.4 R20, [R201+0x1800] ;  /* 0x00180000c914783b */ /* 0x000fec0000004200 */
[--C-:B------:R-:W-:Y:S01]  /*5360*/  FFMA.FTZ R8, R163, c[0x0][0x2d0], -R16.reuse ;  /* 0x0000b400a3087a23 */ /* 0x100fe20000010810 */
[C---:B------:R-:W-:Y:S03]  /*5370*/  HMMA.16816.F32 R92, R4.reuse, R48, R92 ;  /* 0x00000030045c723c */ /* 0x040fe6000000185c */
[----:B------:R1:W-:Y:S05]  /*5380*/  MUFU.EX2 R220, R8 ;  /* 0x0000000800dc7308 */ /* 0x0003ea0000000800 */
[C---:B------:R-:W-:Y:S08]  /*5390*/  HMMA.16816.F32 R76, R4.reuse, R40, R76 ;  /* 0x00000028044c723c */ /* 0x040ff0000000184c */
[----:B------:R-:W-:Y:S01]  /*53a0*/  HMMA.16816.F32 R148, R4, R12, R72 ;  /* 0x0000000c0494723c */ /* 0x000fe20000001848 */
[----:B-1----:R-:W-:-:S04]  /*53b0*/  FFMA.FTZ R8, R162, c[0x0][0x2d0], -R16 ;  /* 0x0000b400a2087a23 */ /* 0x002fc80000010810 */
[----:B------:R1:W-:Y:S03]  /*53c0*/  MUFU.EX2 R221, R8 ;  /* 0x0000000800dd7308 */ /* 0x0003e60000000800 */
[----:B------:R-:W-:Y:S01]  /*53d0*/  HMMA.16816.F32 R64, R4, R66, R88 ;  /* 0x000000420440723c */ /* 0x000fe20000001858 */
[----:B------:R-:W-:Y:S02]  /*53e0*/  MOV R74, R193 ;  /* 0x000000c1004a7202 */ /* 0x000fe40000000f00 */
[----:B------:R-:W-:-:S05]  /*53f0*/  MOV R75, R194 ;  /* 0x000000c2004b7202 */ /* 0x000fca0000000f00 */
[----:B------:R-:W-:Y:S01]  /*5400*/  HMMA.16816.F32 R60, R4, R62, R96 ;  /* 0x0000003e043c723c */ /* 0x000fe20000001860 */
[----:B-1----:R-:W-:-:S07]  /*5410*/  FFMA.FTZ R8, R161, c[0x0][0x2d0], -R16 ;  /* 0x0000b400a1087a23 */ /* 0x002fce0000010810 */
[C---:B------:R-:W-:Y:S01]  /*5420*/  HMMA.16816.F32 R56, R4.reuse, R58, R108 ;  /* 0x0000003a0438723c */ /* 0x040fe2000000186c */
[----:B------:R1:W-:Y:S07]  /*5430*/  MUFU.EX2 R222, R8 ;  /* 0x0000000800de7308 */ /* 0x0003ee0000000800 */
[C---:B------:R-:W-:Y:S08]  /*5440*/  HMMA.16816.F32 R48, R4.reuse, R50, R112 ;  /* 0x000000320430723c */ /* 0x040ff00000001870 */
[----:B------:R-:W-:Y:S01]  /*5450*/  HMMA.16816.F32 R40, R4, R42, R116 ;  /* 0x0000002a0428723c */ /* 0x000fe20000001874 */
[----:B------:R-:W-:Y:S01]  /*5460*/  LDSM.16.MT88.4 R116, [R201+0xc00] ;  /* 0x000c0000c974783b */ /* 0x000fe20000004200 */
[----:B-1----:R-:W-:-:S04]  /*5470*/  FFMA.FTZ R8, R160, c[0x0][0x2d0], -R16 ;  /* 0x0000b400a0087a23 */ /* 0x002fc80000010810 */
[----:B------:R1:W2:Y:S02]  /*5480*/  MUFU.EX2 R223, R8 ;  /* 0x0000000800df7308 */ /* 0x0002a40000000800 */
[----:B------:R-:W-:Y:S01]  /*5490*/  HMMA.16816.F32 R36, R4, R14, R120 ;  /* 0x0000000e0424723c */ /* 0x000fe20000001878 */
[----:B------:R-:W3:Y:S06]  /*54a0*/  LDSM.16.MT88.4 R12, [R201+0x800] ;  /* 0x00080000c90c783b */ /* 0x000eec0000004200 */
[----:B------:R-:W-:-:S04]  /*54b0*/  FFMA.FTZ R4, R147, c[0x0][0x2d0], -R2 ;  /* 0x0000b40093047a23 */ /* 0x000fc80000010802 */
[----:B------:R4:W-:Y:S01]  /*54c0*/  MUFU.EX2 R193, R4 ;  /* 0x0000000400c17308 */ /* 0x0009e20000000800 */
[----:B-1----:R-:W-:Y:S01]  /*54d0*/  FFMA.FTZ R8, R140, c[0x0][0x2d0], -R3 ;  /* 0x0000b4008c087a23 */ /* 0x002fe20000010803 */
[----:B--2---:R-:W-:-:S06]  /*54e0*/  F2FP.PACK_AB R10, R223, R222 ;  /* 0x000000dedf0a723e */ /* 0x004fcc00000000ff */
[----:B------:R1:W-:Y:S01]  /*54f0*/  MUFU.EX2 R197, R8 ;  /* 0x0000000800c57308 */ /* 0x0003e20000000800 */
[----:B----4-:R-:W-:-:S07]  /*5500*/  FFMA.FTZ R4, R100, c[0x0][0x2d0], -R0 ;  /* 0x0000b40064047a23 */ /* 0x010fce0000010800 */
[----:B------:R2:W-:Y:S01]  /*5510*/  MUFU.EX2 R100, R4 ;  /* 0x0000000400647308 */ /* 0x0005e20000000800 */
[----:B-1----:R-:W-:-:S07]  /*5520*/  FFMA.FTZ R8, R143, c[0x0][0x2d0], -R3 ;  /* 0x0000b4008f087a23 */ /* 0x002fce0000010803 */
[----:B------:R1:W4:Y:S01]  /*5530*/  MUFU.EX2 R198, R8 ;  /* 0x0000000800c67308 */ /* 0x0003220000000800 */
[----:B--2---:R-:W-:-:S07]  /*5540*/  FFMA.FTZ R4, R105, c[0x0][0x2d0], -R0 ;  /* 0x0000b40069047a23 */ /* 0x004fce0000010800 */
[----:B------:R2:W5:Y:S01]  /*5550*/  MUFU.EX2 R105, R4 ;  /* 0x0000000400697308 */ /* 0x0005620000000800 */
[----:B-1----:R-:W-:Y:S01]  /*5560*/  FFMA.FTZ R8, R142, c[0x0][0x2d0], -R3 ;  /* 0x0000b4008e087a23 */ /* 0x002fe20000010803 */
[----:B----4-:R-:W-:-:S06]  /*5570*/  F2FP.PACK_AB R9, R198, R197 ;  /* 0x000000c5c609723e */ /* 0x010fcc00000000ff */
[----:B------:R1:W-:Y:S01]  /*5580*/  MUFU.EX2 R199, R8 ;  /* 0x0000000800c77308 */ /* 0x0003e20000000800 */
[----:B--2---:R-:W-:Y:S01]  /*5590*/  FFMA.FTZ R4, R107, c[0x0][0x2d0], -R0 ;  /* 0x0000b4006b047a23 */ /* 0x004fe20000010800 */
[----:B-----5:R-:W-:-:S06]  /*55a0*/  F2FP.PACK_AB R5, R105, R100 ;  /* 0x000000646905723e */ /* 0x020fcc00000000ff */
[----:B------:R2:W-:Y:S01]  /*55b0*/  MUFU.EX2 R107, R4 ;  /* 0x00000004006b7308 */ /* 0x0005e20000000800 */
[----:B-1----:R-:W-:-:S07]  /*55c0*/  FFMA.FTZ R8, R141, c[0x0][0x2d0], -R3 ;  /* 0x0000b4008d087a23 */ /* 0x002fce0000010803 */
[----:B------:R1:W4:Y:S01]  /*55d0*/  MUFU.EX2 R219, R8 ;  /* 0x0000000800db7308 */ /* 0x0003220000000800 */
[----:B--2---:R-:W-:-:S07]  /*55e0*/  FFMA.FTZ R4, R106, c[0x0][0x2d0], -R0 ;  /* 0x0000b4006a047a23 */ /* 0x004fce0000010800 */
[----:B------:R-:W2:Y:S01]  /*55f0*/  MUFU.EX2 R106, R4 ;  /* 0x00000004006a7308 */ /* 0x000ea20000000800 */
[----:B-1----:R-:W-:Y:S01]  /*5600*/  FFMA.FTZ R8, R146, c[0x0][0x2d0], -R2 ;  /* 0x0000b40092087a23 */ /* 0x002fe20000010802 */
[----:B----4-:R-:W-:-:S06]  /*5610*/  F2FP.PACK_AB R11, R219, R199 ;  /* 0x000000c7db0b723e */ /* 0x010fcc00000000ff */
[----:B------:R1:W-:Y:S01]  /*5620*/  MUFU.EX2 R194, R8 ;  /* 0x0000000800c27308 */ /* 0x0003e20000000800 */
[----:B--2---:R-:W-:Y:S01]  /*5630*/  F2FP.PACK_AB R7, R106, R107 ;  /* 0x0000006b6a07723e */ /* 0x004fe200000000ff */
[----:B-1----:R-:W-:-:S06]  /*5640*/  FFMA.FTZ R8, R145, c[0x0][0x2d0], -R2 ;  /* 0x0000b40091087a23 */ /* 0x002fcc0000010802 */
[----:B------:R1:W2:Y:S02]  /*5650*/  MUFU.EX2 R195, R8 ;  /* 0x0000000800c37308 */ /* 0x0002a40000000800 */
[----:B-1----:R-:W-:Y:S01]  /*5660*/  FFMA.FTZ R8, R144, c[0x0][0x2d0], -R2 ;  /* 0x0000b40090087a23 */ /* 0x002fe20000010802 */
[----:B--2---:R-:W-:-:S05]  /*5670*/  F2FP.PACK_AB R4, R195, R194 ;  /* 0x000000c2c304723e */ /* 0x004fca00000000ff */
[----:B------:R1:W2:Y:S02]  /*5680*/  MUFU.EX2 R196, R8 ;  /* 0x0000000800c47308 */ /* 0x0002a40000000800 */
[----:B-1----:R-:W-:Y:S02]  /*5690*/  F2FP.PACK_AB R8, R221, R220 ;  /* 0x000000dcdd08723e */ /* 0x002fe400000000ff */
[----:B--2---:R-:W-:-:S05]  /*56a0*/  F2FP.PACK_AB R6, R193, R196 ;  /* 0x000000c4c106723e */ /* 0x004fca00000000ff */
[C---:B---3--:R-:W-:Y:S08]  /*56b0*/  HMMA.16816.F32 R120, R8.reuse, R14, R68 ;  /* 0x0000000e0878723c */ /* 0x048ff00000001844 */
[-C--:B------:R-:W-:Y:S08]  /*56c0*/  HMMA.16816.F32 R108, R8, R12.reuse, R124 ;  /* 0x0000000c086c723c */ /* 0x080ff0000000187c */
[C---:B------:R-:W-:Y:S08]  /*56d0*/  HMMA.16816.F32 R112, R4.reuse, R12, R128 ;  /* 0x0000000c0470723c */ /* 0x040ff00000001880 */
[----:B------:R-:W-:Y:S01]  /*56e0*/  HMMA.16816.F32 R64, R4, R14, R64 ;  /* 0x0000000e0440723c */ /* 0x000fe20000001840 */
[----:B------:R-:W1:Y:S07]  /*56f0*/  LDSM.16.MT88.4 R12, [R202+0x1800] ;  /* 0x00180000ca0c783b */ /* 0x000e6e0000004200 */
[C---:B------:R-:W-:Y:S08]  /*5700*/  HMMA.16816.F32 R68, R8.reuse, R28, R80 ;  /* 0x0000001c0844723c */ /* 0x040ff00000001850 */
[----:B------:R-:W-:Y:S01]  /*5710*/  HMMA.16816.F32 R80, R8, R30, R32 ;  /* 0x0000001e0850723c */ /* 0x000fe20000001820 */
[----:B------:R-:W2:Y:S07]  /*5720*/  LDSM.16.MT88.4 R32, [R202+0x2800] ;  /* 0x00280000ca20783b */ /* 0x000eae0000004200 */
[-C--:B------:R-:W-:Y:S08]  /*5730*/  HMMA.16816.F32 R128, R4, R24.reuse, R156 ;  /* 0x000000180480723c */ /* 0x080ff0000000189c */
[C---:B------:R-:W-:Y:S01]  /*5740*/  HMMA.16816.F32 R124, R8.reuse, R24, R164 ;  /* 0x00000018087c723c */ /* 0x040fe200000018a4 */
[----:B------:R-:W-:Y:S07]  /*5750*/  LDSM.16.MT88.4 R164, [R202+0x1c00] ;  /* 0x001c0000caa4783b */ /* 0x000fee0000004200 */
[C---:B------:R-:W-:Y:S08]  /*5760*/  HMMA.16816.F32 R140, R8.reuse, R20, R168 ;  /* 0x00000014088c723c */ /* 0x040ff000000018a8 */
[C---:B-1----:R-:W-:Y:S08]  /*5770*/  HMMA.16816.F32 R156, R8.reuse, R12, R84 ;  /* 0x0000000c089c723c */ /* 0x042ff00000001854 */
[C---:B------:R-:W-:Y:S08]  /*5780*/  HMMA.16816.F32 R136, R8.reuse, R26, R136 ;  /* 0x0000001a0888723c */ /* 0x040ff00000001888 */
[C---:B------:R-:W-:Y:S08]  /*5790*/  HMMA.16816.F32 R152, R8.reuse, R22, R152 ;  /* 0x000000160898723c */ /* 0x040ff00000001898 */
[C---:B------:R-:W-:Y:S08]  /*57a0*/  HMMA.16816.F32 R52, R8.reuse, R14, R52 ;  /* 0x0000000e0834723c */ /* 0x040ff00000001834 */
[C---:B--2---:R-:W-:Y:S01]  /*57b0*/  HMMA.16816.F32 R84, R8.reuse, R32, R132 ;  /* 0x000000200854723c */ /* 0x044fe20000001884 */
[----:B------:R-:W-:Y:S07]  /*57c0*/  LDSM.16.MT88.4 R132, [R202+0xc00] ;  /* 0x000c0000ca84783b */ /* 0x000fee0000004200 */
[----:B------:R-:W-:Y:S07]  /*57d0*/  HMMA.16816.F32 R44, R8, R34, R44 ;  /* 0x00000022082c723c */ /* 0x000fee000000182c */
[--C-:B------:R-:W-:Y:S01]  /*57e0*/  FFMA.FTZ R8, R192, c[0x0][0x2d0], -R16.reuse ;  /* 0x0000b400c0087a23 */ /* 0x100fe20000010810 */
[C---:B------:R-:W-:Y:S01]  /*57f0*/  HMMA.16816.F32 R56, R4.reuse, R22, R56 ;  /* 0x000000160438723c */ /* 0x040fe20000001838 */
[----:B------:R-:W2:Y:S02]  /*5800*/  LDL R192, [R1+0x58] ;  /* 0x0000580001c07983 */ /* 0x000ea40000100800 */
[----:B------:R1:W-:Y:S05]  /*5810*/  MUFU.EX2 R23, R8 ;  /* 0x0000000800177308 */ /* 0x0003ea0000000800 */
[C---:B------:R-:W-:Y:S07]  /*5820*/  HMMA.16816.F32 R60, R4.reuse, R26, R60 ;  /* 0x0000001a043c723c */ /* 0x040fee000000183c */
[----:B------:R-:W-:Y:S01]  /*5830*/  MOV R27, R74 ;  /* 0x0000004a001b7202 */ /* 0x000fe20000000f00 */
[----:B------:R-:W-:Y:S01]  /*5840*/  HMMA.16816.F32 R144, R4, R20, R176 ;  /* 0x000000140490723c */ /* 0x000fe200000018b0 */
[----:B-1----:R-:W-:-:S04]  /*5850*/  FFMA.FTZ R8, R191, c[0x0][0x2d0], -R16 ;  /* 0x0000b400bf087a23 */ /* 0x002fc80000010810 */
[----:B------:R1:W3:Y:S02]  /*5860*/  MUFU.EX2 R24, R8 ;  /* 0x0000000800187308 */ /* 0x0002e40000000800 */
[----:B------:R-:W-:Y:S01]  /*5870*/  MOV R178, R19 ;  /* 0x0000001300b27202 */ /* 0x000fe20000000f00 */
[----:B------:R-:W-:Y:S01]  /*5880*/  HMMA.16816.F32 R48, R4, R14, R48 ;  /* 0x0000000e0430723c */ /* 0x000fe20000001830 */
[----:B------:R-:W-:Y:S02]  /*5890*/  MOV R177, R17 ;  /* 0x0000001100b17202 */ /* 0x000fe40000000f00 */
[----:B------:R-:W-:-:S05]  /*58a0*/  MOV R179, R75 ;  /* 0x0000004b00b37202 */ /* 0x000fca0000000f00 */
[C---:B------:R-:W-:Y:S08]  /*58b0*/  HMMA.16816.F32 R160, R4.reuse, R12, R92 ;  /* 0x0000000c04a0723c */ /* 0x040ff0000000185c */
[----:B------:R-:W-:Y:S01]  /*58c0*/  HMMA.16816.F32 R40, R4, R30, R40 ;  /* 0x0000001e0428723c */ /* 0x000fe20000001828 */
[----:B-1----:R-:W-:-:S07]  /*58d0*/  FFMA.FTZ R8, R190, c[0x0][0x2d0], -R16 ;  /* 0x0000b400be087a23 */ /* 0x002fce0000010810 */
[C---:B------:R-:W-:Y:S01]  /*58e0*/  HMMA.16816.F32 R88, R4.reuse, R32, R148 ;  /* 0x000000200458723c */ /* 0x040fe20000001894 */
[----:B------:R1:W-:Y:S07]  /*58f0*/  MUFU.EX2 R26, R8 ;  /* 0x00000008001a7308 */ /* 0x0003ee0000000800 */
[----:B------:R-:W-:Y:S01]  /*5900*/  HMMA.16816.F32 R36, R4, R34, R36 ;  /* 0x000000220424723c */ /* 0x000fe20000001824 */
[----:B------:R-:W-:Y:S01]  /*5910*/  MOV R9, c[0x0][0x2ac] ;  /* 0x0000ab0000097a02 */ /* 0x000fe20000000f00 */
[----:B------:R-:W-:Y:S01]  /*5920*/  FADD.FTZ R10, R225, R224 ;  /* 0x000000e0e10a7221 */ /* 0x000fe20000010000 */
[----:B------:R-:W-:Y:S01]  /*5930*/  MOV R176, R18 ;  /* 0x0000001200b07202 */ /* 0x000fe20000000f00 */
[----:B------:R-:W-:Y:S01]  /*5940*/  LDSM.16.MT88.4 R148, [R201+0x1c00] ;  /* 0x001c0000c994783b */ /* 0x000fe20000004200 */
[----:B-1----:R-:W-:-:S04]  /*5950*/  FFMA.FTZ R8, R189, c[0x0][0x2d0], -R16 ;  /* 0x0000b400bd087a23 */ /* 0x002fc80000010810 */
[----:B------:R1:W-:Y:S02]  /*5960*/  MUFU.EX2 R25, R8 ;  /* 0x0000000800197308 */ /* 0x0003e40000000800 */
[----:B-1----:R-:W-:-:S06]  /*5970*/  FFMA.FTZ R8, R184, c[0x0][0x2d0], -R3 ;  /* 0x0000b400b8087a23 */ /* 0x002fcc0000010803 */
[----:B------:R1:W-:Y:S02]  /*5980*/  MUFU.EX2 R19, R8 ;  /* 0x0000000800137308 */ /* 0x0003e40000000800 */
[----:B-1----:R-:W-:-:S06]  /*5990*/  FFMA.FTZ R8, R182, c[0x0][0x2d0], -R3 ;  /* 0x0000b400b6087a23 */ /* 0x002fcc0000010803 */
[----:B------:R1:W4:Y:S02]  /*59a0*/  MUFU.EX2 R20, R8 ;  /* 0x0000000800147308 */ /* 0x0003240000000800 */
[--C-:B-1----:R-:W-:Y:S02]  /*59b0*/  FFMA.FTZ R8, R181, c[0x0][0x2d0], -R3.reuse ;  /* 0x0000b400b5087a23 */ /* 0x102fe40000010803 */
[----:B------:R-:W-:-:S04]  /*59c0*/  FFMA.FTZ R3, R180, c[0x0][0x2d0], -R3 ;  /* 0x0000b400b4037a23 */ /* 0x000fc80000010803 */
[----:B------:R1:W-:Y:S02]  /*59d0*/  MUFU.EX2 R21, R3 ;  /* 0x0000000300157308 */ /* 0x0003e40000000800 */
[----:B-1----:R-:W-:-:S06]  /*59e0*/  FFMA.FTZ R3, R188, c[0x0][0x2d0], -R2 ;  /* 0x0000b400bc037a23 */ /* 0x002fcc0000010802 */
[----:B------:R1:W-:Y:S01]  /*59f0*/  MUFU.EX2 R15, R3 ;  /* 0x00000003000f7308 */ /* 0x0003e20000000800 */
[----:B------:R-:W-:Y:S01]  /*5a00*/  HMMA.16816.F32 R72, R4, R28, R76 ;  /* 0x0000001c0448723c */ /* 0x000fe2000000184c */
[----:B------:R-:W5:Y:S01]  /*5a10*/  LDSM.16.MT88.4 R4, [R202+0x2c00] ;  /* 0x002c0000ca04783b */ /* 0x000f620000004200 */
[----:B------:R-:W-:Y:S01]  /*5a20*/  IMAD R9, R9, c[0x0][0x1d0], RZ ;  /* 0x0000740009097a24 */ /* 0x000fe200078e02ff */
[----:B---3--:R-:W-:Y:S02]  /*5a30*/  F2FP.PACK_AB R96, R24, R23 ;  /* 0x000000171860723e */ /* 0x008fe400000000ff */
[----:B----4-:R-:W-:Y:S01]  /*5a40*/  F2FP.PACK_AB R97, R20, R19 ;  /* 0x000000131461723e */ /* 0x010fe200000000ff */
[----:B------:R-:W3:Y:S01]  /*5a50*/  LDSM.16.MT88.4 R76, [R201+0x2c00] ;  /* 0x002c0000c94c783b */ /* 0x000ee20000004200 */
[----:B-1----:R-:W-:-:S04]  /*5a60*/  FFMA.FTZ R3, R187, c[0x0][0x2d0], -R2 ;  /* 0x0000b400bb037a23 */ /* 0x002fc80000010802 */
[----:B------:R1:W4:Y:S02]  /*5a70*/  MUFU.EX2 R17, R3 ;  /* 0x0000000300117308 */ /* 0x0003240000000800 */
[--C-:B-1----:R-:W-:Y:S02]  /*5a80*/  FFMA.FTZ R3, R186, c[0x0][0x2d0], -R2.reuse ;  /* 0x0000b400ba037a23 */ /* 0x102fe40000010802 */
[----:B------:R-:W-:-:S04]  /*5a90*/  FFMA.FTZ R2, R185, c[0x0][0x2d0], -R2 ;  /* 0x0000b400b9027a23 */ /* 0x000fc80000010802 */
[----:B------:R1:W-:Y:S02]  /*5aa0*/  MUFU.EX2 R16, R2 ;  /* 0x0000000200107308 */ /* 0x0003e40000000800 */
[----:B-1----:R-:W-:-:S06]  /*5ab0*/  FFMA.FTZ R2, R175, c[0x0][0x2d0], -R0 ;  /* 0x0000b400af027a23 */ /* 0x002fcc0000010800 */
[----:B------:R1:W-:Y:S02]  /*5ac0*/  MUFU.EX2 R11, R2 ;  /* 0x00000002000b7308 */ /* 0x0003e40000000800 */
[----:B-1----:R-:W-:-:S06]  /*5ad0*/  FFMA.FTZ R2, R174, c[0x0][0x2d0], -R0 ;  /* 0x0000b400ae027a23 */ /* 0x002fcc0000010800 */
[----:B------:R1:W-:Y:S02]  /*5ae0*/  MUFU.EX2 R12, R2 ;  /* 0x00000002000c7308 */ /* 0x0003e40000000800 */
[--C-:B-1----:R-:W-:Y:S02]  /*5af0*/  FFMA.FTZ R2, R173, c[0x0][0x2d0], -R0.reuse ;  /* 0x0000b400ad027a23 */ /* 0x102fe40000010800 */
[----:B------:R-:W-:-:S04]  /*5b00*/  FFMA.FTZ R0, R172, c[0x0][0x2d0], -R0 ;  /* 0x0000b400ac007a23 */ /* 0x000fc80000010800 */
[----:B------:R-:W-:Y:S08]  /*5b10*/  MUFU.EX2 R13, R2 ;  /* 0x00000002000d7308 */ /* 0x000ff00000000800 */
[----:B------:R-:W-:Y:S08]  /*5b20*/  MUFU.EX2 R14, R0 ;  /* 0x00000000000e7308 */ /* 0x000ff00000000800 */
[----:B------:R1:W1:Y:S08]  /*5b30*/  MUFU.EX2 R22, R8 ;  /* 0x0000000800167308 */ /* 0x0002700000000800 */
[----:B------:R2:W2:Y:S01]  /*5b40*/  MUFU.EX2 R18, R3 ;  /* 0x0000000300127308 */ /* 0x0004a20000000800 */
[----:B------:R-:W-:-:S02]  /*5b50*/  F2FP.PACK_AB R98, R25, R26 ;  /* 0x0000001a1962723e */ /* 0x000fc400000000ff */
[----:B----4-:R-:W-:Y:S01]  /*5b60*/  F2FP.PACK_AB R92, R17, R15 ;  /* 0x0000000f115c723e */ /* 0x010fe200000000ff */
[----:B-1----:R-:W-:Y:S02]  /*5b70*/  FADD.FTZ R8, R236, R235 ;  /* 0x000000ebec087221 */ /* 0x002fe40000010000 */
[----:B--2---:R-:W-:Y:S01]  /*5b80*/  @P5 IMAD.HI.U32 R2, R192, c[0x0][0x2c8], RZ ;  /* 0x0000b200c0025a27 */ /* 0x004fe200078e00ff */
[----:B------:R-:W-:-:S04]  /*5b90*/  MOV R0, R192 ;  /* 0x000000c000007202 */ /* 0x000fc80000000f00 */
[----:B------:R-:W-:-:S04]  /*5ba0*/  @P5 SHF.R.U32.HI R0, RZ, c[0x0][0x2cc], R2 ;  /* 0x0000b300ff005a19 */ /* 0x000fc80000011602 */
[----:B------:R-:W-:Y:S01]  /*5bb0*/  IADD3 R0, R0, -c[0x0][0x168], R9 ;  /* 0x80005a0000007a10 */ /* 0x000fe20007ffe009 */
[----:B------:R-:W-:-:S03]  /*5bc0*/  FADD.FTZ R3, R227, R226 ;  /* 0x000000e2e3037221 */ /* 0x000fc60000010000 */
[----:B------:R-:W-:Y:S01]  /*5bd0*/  SHF.R.S32.HI R2, RZ, 0x1f, R0 ;  /* 0x0000001fff027819 */ /* 0x000fe20000011400 */
[----:B------:R-:W-:-:S03]  /*5be0*/  FADD.FTZ R3, R250, R3 ;  /* 0x00000003fa037221 */ /* 0x000fc60000010000 */
[----:B------:R-:W-:Y:S01]  /*5bf0*/  LEA.HI R9, R2, R0, RZ, 0x6 ;  /* 0x0000000002097211 */ /* 0x000fe200078f30ff */
[----:B------:R-:W-:Y:S01]  /*5c00*/  FADD.FTZ R2, R245, R10 ;  /* 0x0000000af5027221 */ /* 0x000fe20000010000 */
[----:B------:R-:W-:Y:S01]  /*5c10*/  F2FP.PACK_AB R99, R21, R22 ;  /* 0x000000161563723e */ /* 0x000fe200000000ff */
[----:B------:R-:W-:Y:S01]  /*5c20*/  FADD.FTZ R0, R240, R8 ;  /* 0x00000008f0007221 */ /* 0x000fe20000010000 */
[----:B------:R-:W-:Y:S01]  /*5c30*/  F2FP.PACK_AB R94, R16, R18 ;  /* 0x00000012105e723e */ /* 0x000fe200000000ff */
[----:B------:R-:W-:Y:S01]  /*5c40*/  FADD.FTZ R8, R232, R229 ;  /* 0x000000e5e8087221 */ /* 0x000fe20000010000 */
[----:B------:R-:W-:Y:S01]  /*5c50*/  F2FP.PACK_AB R93, R12, R11 ;  /* 0x0000000b0c5d723e */ /* 0x000fe200000000ff */
[----:B------:R-:W-:Y:S01]  /*5c60*/  FADD.FTZ R3, R176, R3 ;  /* 0x00000003b0037221 */ /* 0x000fe20000010000 */
[----:B------:R-:W-:Y:S01]  /*5c70*/  F2FP.PACK_AB R95, R14, R13 ;  /* 0x0000000d0e5f723e */ /* 0x000fe200000000ff */
[----:B------:R-:W-:Y:S02]  /*5c80*/  FADD.FTZ R2, R247, R2 ;  /* 0x00000002f7027221 */ /* 0x000fe40000010000 */
[----:B------:R-:W-:-:S02]  /*5c90*/  FADD.FTZ R0, R241, R0 ;  /* 0x00000000f1007221 */ /* 0x000fc40000010000 */
[----:B------:R-:W-:Y:S02]  /*5ca0*/  FADD.FTZ R8, R231, R8 ;  /* 0x00000008e7087221 */ /* 0x000fe40000010000 */
[----:B------:R-:W-:Y:S01]  /*5cb0*/  FADD.FTZ R3, R177, R3 ;  /* 0x00000003b1037221 */ /* 0x000fe20000010000 */
[----:B-----5:R-:W-:Y:S01]  /*5cc0*/  HMMA.16816.F32 R84, R96, R4, R84 ;  /* 0x000000046054723c */ /* 0x020fe20000001854 */
[----:B------:R-:W-:Y:S02]  /*5cd0*/  FADD.FTZ R2, R248, R2 ;  /* 0x00000002f8027221 */ /* 0x000fe40000010000 */
[----:B------:R-:W-:-:S05]  /*5ce0*/  FADD.FTZ R0, R244, R0 ;  /* 0x00000000f4007221 */ /* 0x000fca0000010000 */
[----:B------:R-:W-:Y:S07]  /*5cf0*/  HMMA.16816.F32 R88, R92, R4, R88 ;  /* 0x000000045c58723c */ /* 0x000fee0000001858 */
[----:B------:R-:W-:Y:S02]  /*5d00*/  FADD.FTZ R5, R234, R8 ;  /* 0x00000008ea057221 */ /* 0x000fe40000010000 */
[----:B------:R-:W-:Y:S02]  /*5d10*/  FADD.FTZ R4, R178, R3 ;  /* 0x00000003b2047221 */ /* 0x000fe40000010000 */
        /* <DEDUP_REMOVED lines=29> */
[----:B------:R-:W-:Y:S01]  /*5ef0*/  FADD.FTZ R0, R15, R0 ;  /* 0x000000000f007221 */ /* 0x000fe20000010000 */
[----:B------:R-:W-:Y:S01]  /*5f00*/  HMMA.16816.F32 R108, R96, R116, R108 ;  /* 0x00000074606c723c */ /* 0x000fe2000000186c */
[----:B------:R-:W-:-:S02]  /*5f10*/  FADD.FTZ R2, R106, R5 ;  /* 0x000000056a027221 */ /* 0x000fc40000010000 */
[----:B------:R-:W-:Y:S02]  /*5f20*/  FADD.FTZ R5, R17, R0 ;  /* 0x0000000011057221 */ /* 0x000fe40000010000 */
[----:B------:R-:W-:-:S03]  /*5f30*/  FADD.FTZ R0, R11, R2 ;  /* 0x000000020b007221 */ /* 0x000fc60000010000 */
[----:B------:R-:W-:Y:S01]  /*5f40*/  HMMA.16816.F32 R112, R92, R116, R112 ;  /* 0x000000745c70723c */ /* 0x000fe20000001870 */
[----:B------:R-:W-:-:S07]  /*5f50*/  FADD.FTZ R4, R24, R4 ;  /* 0x0000000418047221 */ /* 0x000fce0000010000 */
[----:B------:R-:W-:Y:S01]  /*5f60*/  HMMA.16816.F32 R120, R96, R118, R120 ;  /* 0x000000766078723c */ /* 0x000fe20000001878 */
[----:B------:R-:W-:-:S07]  /*5f70*/  FADD.FTZ R0, R12, R0 ;  /* 0x000000000c007221 */ /* 0x000fce0000010000 */
[C---:B------:R-:W-:Y:S08]  /*5f80*/  HMMA.16816.F32 R124, R96.reuse, R132, R124 ;  /* 0x00000084607c723c */ /* 0x040ff0000000187c */
[C---:B------:R-:W-:Y:S08]  /*5f90*/  HMMA.16816.F32 R136, R96.reuse, R134, R136 ;  /* 0x000000866088723c */ /* 0x040ff00000001888 */
[C---:B------:R-:W-:Y:S08]  /*5fa0*/  HMMA.16816.F32 R140, R96.reuse, R148, R140 ;  /* 0x00000094608c723c */ /* 0x040ff0000000188c */
[C---:B------:R-:W-:Y:S08]  /*5fb0*/  HMMA.16816.F32 R152, R96.reuse, R150, R152 ;  /* 0x000000966098723c */ /* 0x040ff00000001898 */
[C---:B------:R-:W-:Y:S08]  /*5fc0*/  HMMA.16816.F32 R156, R96.reuse, R164, R156 ;  /* 0x000000a4609c723c */ /* 0x040ff0000000189c */
[C---:B------:R-:W-:Y:S08]  /*5fd0*/  HMMA.16816.F32 R168, R96.reuse, R166, R52 ;  /* 0x000000a660a8723c */ /* 0x040ff00000001834 */
[C---:B---3--:R-:W-:Y:S08]  /*5fe0*/  HMMA.16816.F32 R68, R96.reuse, R76, R68 ;  /* 0x0000004c6044723c */ /* 0x048ff00000001844 */
[----:B------:R-:W-:Y:S08]  /*5ff0*/  HMMA.16816.F32 R80, R96, R78, R80 ;  /* 0x0000004e6050723c */ /* 0x000ff00000001850 */
        /* <DEDUP_REMOVED lines=8> */
[----:B------:R-:W-:Y:S08]  /*6080*/  HMMA.16816.F32 R76, R92, R78, R40 ;  /* 0x0000004e5c4c723c */ /* 0x000ff00000001828 */
[-C--:B------:R-:W-:Y:S08]  /*6090*/  HMMA.16816.F32 R96, R96, R6.reuse, R44 ;  /* 0x000000066060723c */ /* 0x080ff0000000182c */
[----:B------:R-:W-:Y:S07]  /*60a0*/  HMMA.16816.F32 R92, R92, R6, R36 ;  /* 0x000000065c5c723c */ /* 0x000fee0000001824 */
[----:B------:R-:W-:Y:S01]  /*60b0*/  FADD.FTZ R6, R20, R3 ;  /* 0x0000000314067221 */ /* 0x000fe20000010000 */
[----:B------:R-:W-:Y:S01]  /*60c0*/  SHF.R.S32.HI R3, RZ, 0x6, R9 ;  /* 0x00000006ff037819 */ /* 0x000fe20000011409 */
[----:B------:R-:W-:-:S03]  /*60d0*/  FADD.FTZ R0, R13, R0 ;  /* 0x000000000d007221 */ /* 0x000fc60000010000 */
[----:B------:R-:W-:Y:S01]  /*60e0*/  IMNMX R7, RZ, R3, !PT ;  /* 0x00000003ff077217 */ /* 0x000fe20007800200 */
[----:B------:R-:W-:Y:S02]  /*60f0*/  FADD.FTZ R3, R26, R4 ;  /* 0x000000041a037221 */ /* 0x000fe40000010000 */
[----:B------:R-:W-:Y:S02]  /*6100*/  FADD.FTZ R2, R22, R6 ;  /* 0x0000000616027221 */ /* 0x000fe40000010000 */
[----:B------:R-:W-:Y:S02]  /*6110*/  FADD.FTZ R4, R18, R5 ;  /* 0x0000000512047221 */ /* 0x000fe40000010000 */
[----:B------:R-:W-:Y:S02]  /*6120*/  FADD.FTZ R5, R25, R3 ;  /* 0x0000000319057221 */ /* 0x000fe40000010000 */
[----:B------:R-:W-:Y:S02]  /*6130*/  FADD.FTZ R3, R21, R2 ;  /* 0x0000000215037221 */ /* 0x000fe40000010000 */
[----:B------:R-:W-:Y:S01]  /*6140*/  FADD.FTZ R0, R14, R0 ;  /* 0x000000000e007221 */ /* 0x000fe20000010000 */
[----:B------:R1:W-:Y:S01]  /*6150*/  STL [R1+0x1c], R7 ;  /* 0x00001c0701007387 */ /* 0x0003e20000100800 */
[----:B------:R-:W-:-:S03]  /*6160*/  FADD.FTZ R2, R16, R4 ;  /* 0x0000000410027221 */ /* 0x000fc60000010000 */
[----:B------:R1:W-:Y:S01]  /*6170*/  STL [R1+0x20], R5 ;  /* 0x0000200501007387 */ /* 0x0003e20000100800 */
[----:B------:R-:W-:-:S03]  /*6180*/  IADD3 R225, R183, -0x2, RZ ;  /* 0xfffffffeb7e17810 */ /* 0x000fc60007ffe0ff */
[----:B------:R1:W-:Y:S04]  /*6190*/  STL [R1+0x2c], R3 ;  /* 0x00002c0301007387 */ /* 0x0003e80000100800 */
[----:B------:R1:W-:Y:S04]  /*61a0*/  STL [R1+0x24], R0 ;  /* 0x0000240001007387 */ /* 0x0003e80000100800 */
[----:B------:R1:W-:Y:S01]  /*61b0*/  STL [R1+0x28], R2 ;  /* 0x0000280201007387 */ /* 0x0003e20000100800 */
[----:B------:R-:W-:-:S13]  /*61c0*/  ISETP.GE.AND P0, PT, R225, R7, PT ;  /* 0x00000007e100720c */ /* 0x000fda0003f06270 */
[----:B------:R-:W-:Y:S05]  /*61d0*/  @!P0 BRA `(.L_x_613) ;  /* 0x00004b5000008947 */ /* 0x000fea0003800000 */
[----:B------:R-:W-:Y:S01]  /*61e0*/  MOV R105, R103 ;  /* 0x0000006700697202 */ /* 0x000fe20000000f00 */
[----:B------:R-:W-:Y:S01]  /*61f0*/  IMAD.MOV.U32 R107, RZ, RZ, R101 ;  /* 0x000000ffff6b7224 */ /* 0x000fe200078e0065 */
[----:B------:R-:W-:Y:S01]  /*6200*/  MOV R100, R104 ;  /* 0x0000006800647202 */ /* 0x000fe20000000f00 */
[----:B------:R-:W-:Y:S01]  /*6210*/  IMAD.MOV.U32 R239, RZ, RZ, R225 ;  /* 0x000000ffffef7224 */ /* 0x000fe200078e00e1 */
[----:B------:R-:W-:Y:S02]  /*6220*/  MOV R106, R102 ;  /* 0x00000066006a7202 */ /* 0x000fe40000000f00 */
.L_x_624:
[----:B------:R-:W-:Y:S04]  /*6230*/  DEPBAR.LE SB0, 0x0 ;  /* 0x000080000000791a */ /* 0x000fe80000000000 */
[----:B------:R-:W-:Y:S01]  /*6240*/  WARPSYNC 0xffffffff ;  /* 0xffffffff00007948 */ /* 0x000fe20003800000 */
[----:B------:R-:W-:Y:S01]  /*6250*/  BAR.SYNC.DEFER_BLOCKING 0x0 ;  /* 0x0000000000007b1d */ /* 0x000fe20000010000 */
[----:B------:R-:W-:Y:S05]  /*6260*/  ISETP.GE.AND P0, PT, R239, RZ, PT ;  /* 0x000000ffef00720c */ /* 0x000fea0003f06270 */
[----:B------:R2:W3:Y:S01]  /*6270*/  LDSM.16.M88.4 R64, [R203] ;  /* 0x00000000cb40783b */ /* 0x0004e20000000200 */
[----:B------:R-:W-:Y:S03]  /*6280*/  BSSY B0, `(.L_x_614) ;  /* 0x0000057000007945 */ /* 0x000fe60003800000 */
[----:B------:R2:W4:Y:S04]  /*6290*/  LDSM.16.M88.4 R60, [R203+0x1000] ;  /* 0x00100000cb3c783b */ /* 0x0005280000000200 */
[----:B------:R2:W1:Y:S04]  /*62a0*/  LDSM.16.M88.4 R16, [R200] ;  /* 0x00000000c810783b */ /* 0x0004680000000200 */
[----:B------:R2:W1:Y:S04]  /*62b0*/  LDSM.16.M88.4 R32, [R200+0x400] ;  /* 0x00040000c820783b */ /* 0x0004680000000200 */
[----:B------:R2:W1:Y:S04]  /*62c0*/  LDSM.16.M88.4 R48, [R200+0x800] ;  /* 0x00080000c830783b */ /* 0x0004680000000200 */
[----:B------:R2:W1:Y:S04]  /*62d0*/  LDSM.16.M88.4 R172, [R200+0xc00] ;  /* 0x000c0000c8ac783b */ /* 0x0004680000000200 */
[----:B------:R2:W1:Y:S04]  /*62e0*/  LDSM.16.M88.4 R176, [R204] ;  /* 0x00000000ccb0783b */ /* 0x0004680000000200 */
[----:B------:R2:W1:Y:S04]  /*62f0*/  LDSM.16.M88.4 R184, [R204+0x1000] ;  /* 0x00100000ccb8783b */ /* 0x0004680000000200 */
[----:B------:R2:W1:Y:S04]  /*6300*/  LDSM.16.M88.4 R180, [R205] ;  /* 0x00000000cdb4783b */ /* 0x0004680000000200 */
[----:B------:R2:W1:Y:S04]  /*6310*/  LDSM.16.M88.4 R188, [R216] ;  /* 0x00000000d8bc783b */ /* 0x0004680000000200 */
[----:B------:R2:W1:Y:S04]  /*6320*/  LDSM.16.M88.4 R192, [R215] ;  /* 0x00000000d7c0783b */ /* 0x0004680000000200 */
[----:B------:R2:W1:Y:S01]  /*6330*/  LDSM.16.M88.4 R196, [R214] ;  /* 0x00000000d6c4783b */ /* 0x0004620000000200 */
[----:B------:R-:W-:-:S05]  /*6340*/  @!P0 BRA `(.L_x_615) ;  /* 0x000004a000008947 */ /* 0x000fca0003800000 */
[----:B-1-34-:R-:W-:Y:S01]  /*6350*/  SHF.R.S32.HI R0, RZ, 0x1f, R230 ;  /* 0x0000001fff007819 */ /* 0x01afe200000114e6 */
[----:B------:R-:W3:Y:S01]  /*6360*/  LDL.64 R8, [R1+0x48] ;  /* 0x0000480001087983 */ /* 0x000ee20000100a00 */
[----:B------:R-:W-:Y:S01]  /*6370*/  SHF.R.S32.HI R4, RZ, 0x1f, R228 ;  /* 0x0000001fff047819 */ /* 0x000fe200000114e4 */
[----:B------:R-:W-:Y:S01]  /*6380*/  IMAD.WIDE.U32 R2, R230, c[0x0][0x208], RZ ;  /* 0x00008200e6027a25 */ /* 0x000fe200078e00ff */
[C---:B------:R-:W-:Y:S02]  /*6390*/  IADD3 R6, R217.reuse, 0x40, RZ ;  /* 0x00000040d9067810 */ /* 0x040fe40007ffe0ff */
[----:B------:R-:W-:Y:S01]  /*63a0*/  IADD3 R5, R217, 0x40, RZ ;  /* 0x00000040d9057810 */ /* 0x000fe20007ffe0ff */
[----:B------:R-:W4:Y:S01]  /*63b0*/  LDL R7, [R1+0x54] ;  /* 0x0000540001077983 */ /* 0x000f220000100800 */
[----:B------:R-:W-:Y:S01]  /*63c0*/  SHF.R.S32.HI R6, RZ, 0x1f, R6 ;  /* 0x0000001fff067819 */ /* 0x000fe20000011406 */
[----:B------:R-:W-:Y:S02]  /*63d0*/  IMAD R0, R0, c[0x0][0x208], RZ ;  /* 0x0000820000007a24 */ /* 0x000fe400078e02ff */
[----:B------:R-:W-:Y:S01]  /*63e0*/  IMAD R4, R4, c[0x0][0x218], RZ ;  /* 0x0000860004047a24 */ /* 0x000fe200078e02ff */
[----:B------:R-:W-:Y:S01]  /*63f0*/  SHF.L.U64.HI R20, R5, 0x1, R6 ;  /* 0x0000000105147819 */ /* 0x000fe20000010206 */
[----:B------:R-:W-:Y:S01]  /*6400*/  IMAD R0, R230, c[0x0][0x20c], R0 ;  /* 0x00008300e6007a24 */ /* 0x000fe200078e0200 */
[----:B------:R-:W-:Y:S01]  /*6410*/  IADD3 R6, R217, 0x20, RZ ;  /* 0x00000020d9067810 */ /* 0x000fe20007ffe0ff */
[C---:B------:R-:W-:Y:S02]  /*6420*/  IMAD R4, R228.reuse, c[0x0][0x21c], R4 ;  /* 0x00008700e4047a24 */ /* 0x040fe400078e0204 */
[----:B------:R-:W-:Y:S02]  /*6430*/  IMAD.IADD R3, R3, 0x1, R0 ;  /* 0x0000000103037824 */ /* 0x000fe400078e0200 */
[----:B------:R-:W-:Y:S01]  /*6440*/  IMAD.SHL.U32 R23, R5, 0x2, RZ ;  /* 0x0000000205177824 */ /* 0x000fe200078e00ff */
[----:B------:R-:W-:Y:S01]  /*6450*/  SHF.R.S32.HI R5, RZ, 0x1f, R217 ;  /* 0x0000001fff057819 */ /* 0x000fe200000114d9 */
[----:B------:R-:W-:Y:S03]  /*6460*/  IMAD.WIDE.U32 R2, R228, c[0x0][0x218], R2 ;  /* 0x00008600e4027a25 */ /* 0x000fe600078e0002 */
[C---:B------:R-:W-:Y:S01]  /*6470*/  SHF.L.U64.HI R14, R217.reuse, 0x1, R5 ;  /* 0x00000001d90e7819 */ /* 0x040fe20000010205 */
[----:B------:R-:W-:Y:S02]  /*6480*/  IMAD.SHL.U32 R22, R6, 0x2, RZ ;  /* 0x0000000206167824 */ /* 0x000fe400078e00ff */
[----:B------:R-:W-:Y:S01]  /*6490*/  IMAD.SHL.U32 R21, R217, 0x2, RZ ;  /* 0x00000002d9157824 */ /* 0x000fe200078e00ff */
[----:B---3--:R-:W-:Y:S04]  /*64a0*/  IADD3 R0, P0, R8, R2, RZ ;  /* 0x0000000208007210 */ /* 0x008fe80007f1e0ff */
[----:B----4-:R-:W-:Y:S02]  /*64b0*/  IADD3.X R4, R7, R3, R4, P0, !PT ;  /* 0x0000000307047210 */ /* 0x010fe400007fe404 */
[----:B------:R-:W-:Y:S02]  /*64c0*/  IADD3 R7, R217, 0x20, RZ ;  /* 0x00000020d9077810 */ /* 0x000fe40007ffe0ff */
[C---:B------:R-:W-:Y:S02]  /*64d0*/  LEA R13, P0, R0.reuse, c[0x0][0x1f8], 0x1 ;  /* 0x00007e00000d7a11 */ /* 0x040fe400078008ff */
[----:B------:R-:W-:Y:S02]  /*64e0*/  SHF.R.S32.HI R7, RZ, 0x1f, R7 ;  /* 0x0000001fff077819 */ /* 0x000fe40000011407 */
[----:B------:R-:W-:Y:S02]  /*64f0*/  LEA.HI.X R10, R0, c[0x0][0x1fc], R4, 0x1, P0 ;  /* 0x00007f00000a7a11 */ /* 0x000fe400000f0c04 */
[----:B------:R-:W-:Y:S01]  /*6500*/  SHF.L.U64.HI R15, R6, 0x1, R7 ;  /* 0x00000001060f7819 */ /* 0x000fe20000010207 */
[----:B------:R-:W-:-:S05]  /*6510*/  BRA.DIV ~URZ, `(.L_x_616) ;  /* 0x0000c8727f007947 */ /* 0x000fca000b800000 */
[----:B------:R1:W3:Y:S02]  /*6520*/  SHFL.IDX PT, R5, R10, RZ, 0x1c1f ;  /* 0x001c1fff0a057589 */ /* 0x0002e400000e0000 */
.L_x_675:
[----:B------:R-:W-:-:S05]  /*6530*/  BRA.DIV ~URZ, `(.L_x_617) ;  /* 0x0000c8c27f007947 */ /* 0x000fca000b800000 */
[----:B------:R-:W4:Y:S01]  /*6540*/  SHFL.IDX PT, R0, R13, RZ, 0x1c1f ;  /* 0x001c1fff0d007589 */ /* 0x000f2200000e0000 */
[C---:B------:R-:W-:Y:S02]  /*6550*/  IADD3 R2, R217.reuse, 0x20, RZ ;  /* 0x00000020d9027810 */ /* 0x040fe40007ffe0ff */
[C---:B------:R-:W-:Y:S02]  /*6560*/  ISETP.GE.AND P2, PT, R217.reuse, c[0x0][0x1d4], PT ;  /* 0x00007500d9007a0c */ /* 0x040fe40003f46270 */
[----:B------:R-:W-:Y:S02]  /*6570*/  ISETP.GE.AND P1, PT, R2, c[0x0][0x1d4], PT ;  /* 0x0000750002007a0c */ /* 0x000fe40003f26270 */
[----:B------:R-:W-:Y:S02]  /*6580*/  IADD3 R4, R217, 0x40, RZ ;  /* 0x00000040d9047810 */ /* 0x000fe40007ffe0ff */
[----:B------:R-:W-:Y:S02]  /*6590*/  SEL R12, RZ, 0x10, P2 ;  /* 0x00000010ff0c7807 */ /* 0x000fe40001000000 */
[----:B------:R-:W-:Y:S02]  /*65a0*/  SEL R11, RZ, 0x10, P1 ;  /* 0x00000010ff0b7807 */ /* 0x000fe40000800000 */
[C---:B----4-:R-:W-:Y:S02]  /*65b0*/  IADD3 R6, P0, R0.reuse, R21, RZ ;  /* 0x0000001500067210 */ /* 0x050fe40007f1e0ff */
[----:B------:R-:W-:Y:S03]  /*65c0*/  IADD3 R2, P6, R0, R22, RZ ;  /* 0x0000001600027210 */ /* 0x000fe60007fde0ff */
[C---:B---3--:R-:W-:Y:S01]  /*65d0*/  IMAD.X R7, R5.reuse, 0x1, R14, P0 ;  /* 0x0000000105077824 */ /* 0x048fe200000e060e */
        /* <DEDUP_REMOVED lines=8> */
[----:B------:R4:W1:Y:S04]  /*6660*/  SHFL.IDX PT, R5, R10, 0x1, 0x1c1f ;  /* 0x003c1f000a057f89 */ /* 0x00086800000e0000 */
[----:B------:R3:W2:Y:S04]  /*6670*/  SHFL.IDX PT, R0, R13, 0x1, 0x1c1f ;  /* 0x003c1f000d007f89 */ /* 0x0006a800000e0000 */
[----:B------:R3:W-:Y:S01]  /*6680*/  LDGSTS.E.BYPASS.LTC128B.128 [R218+0x2100], [R8.64], !P0 ;  /* 0x0210000008da7fae */ /* 0x0007e2000c101d46 */
[----:B-1--4-:R-:W-:Y:S03]  /*6690*/  SEL R10, RZ, 0x10, P0 ;  /* 0x00000010ff0a7807 */ /* 0x012fe60000000000 */
.L_x_676:
[----:B---3--:R-:W-:Y:S02]  /*66a0*/  IADD3 R2, -R11, 0x10, RZ ;  /* 0x000000100b027810 */ /* 0x008fe40007ffe1ff */
[----:B------:R-:W-:Y:S02]  /*66b0*/  IADD3 R8, -R12, 0x10, RZ ;  /* 0x000000100c087810 */ /* 0x000fe40007ffe1ff */
[----:B------:R-:W-:Y:S02]  /*66c0*/  LOP3.LUT R6, R2, 0xf, RZ, 0xc0, !PT ;  /* 0x0000000f02067812 */ /* 0x000fe400078ec0ff */
[----:B------:R-:W-:Y:S02]  /*66d0*/  LOP3.LUT R8, R8, 0xf, RZ, 0xc0, !PT ;  /* 0x0000000f08087812 */ /* 0x000fe400078ec0ff */
[----:B------:R-:W-:Y:S02]  /*66e0*/  IADD3 R3, -R10, 0x10, RZ ;  /* 0x000000100a037810 */ /* 0x000fe40007ffe1ff */
[-C--:B--2---:R-:W-:Y:S02]  /*66f0*/  IADD3 R6, P6, P2, R6, R0.reuse, R22 ;  /* 0x0000000006067210 */ /* 0x084fe40007ade016 */
[-C--:B------:R-:W-:Y:S02]  /*6700*/  IADD3 R8, P1, P0, R8, R0.reuse, R21 ;  /* 0x0000000008087210 */ /* 0x080fe4000783e015 */
[----:B------:R-:W-:Y:S02]  /*6710*/  LOP3.LUT R2, R3, 0xf, RZ, 0xc0, !PT ;  /* 0x0000000f03027812 */ /* 0x000fe400078ec0ff */
[-C--:B------:R-:W-:Y:S02]  /*6720*/  IADD3.X R7, RZ, R5.reuse, R15, P6, P2 ;  /* 0x00000005ff077210 */ /* 0x080fe400037e440f */
[----:B------:R-:W-:Y:S02]  /*6730*/  ISETP.NE.U32.AND P6, PT, R12, RZ, PT ;  /* 0x000000ff0c00720c */ /* 0x000fe40003fc5070 */
[-C--:B------:R-:W-:Y:S02]  /*6740*/  IADD3.X R9, RZ, R5.reuse, R14, P1, P0 ;  /* 0x00000005ff097210 */ /* 0x080fe40000fe040e */
[----:B------:R-:W-:Y:S02]  /*6750*/  IADD3 R2, P1, P0, R2, R0, R23 ;  /* 0x0000000002027210 */ /* 0x000fe4000783e017 */
[----:B------:R-:W-:Y:S02]  /*6760*/  ISETP.NE.U32.AND P2, PT, R11, RZ, PT ;  /* 0x000000ff0b00720c */ /* 0x000fe40003f45070 */
[----:B------:R-:W-:Y:S02]  /*6770*/  IADD3.X R3, RZ, R5, R20, P1, P0 ;  /* 0x00000005ff037210 */ /* 0x000fe40000fe0414 */
[----:B------:R-:W-:Y:S03]  /*6780*/  ISETP.NE.U32.AND P0, PT, R10, RZ, PT ;  /* 0x000000ff0a00720c */ /* 0x000fe60003f05070 */
[----:B------:R-:W-:Y:S01]  /*6790*/  @!PT LDS RZ, [RZ] ;  /* 0x00000000fffff984 */ /* 0x000fe20000000800 */
[----:B------:R-:W-:Y:S01]  /*67a0*/  @!PT LDS RZ, [RZ] ;  /* 0x00000000fffff984 */ /* 0x000fe20000000800 */
[----:B------:R-:W-:Y:S01]  /*67b0*/  @!PT LDS RZ, [RZ] ;  /* 0x00000000fffff984 */ /* 0x000fe20000000800 */
[----:B------:R1:W-:Y:S06]  /*67c0*/  LDGSTS.E.BYPASS.LTC128B.128.ZFILL [R218+0x900], [R8.64], P6 ;  /* 0x0090000008da7fae */ /* 0x0003ec000b141d46 */
[----:B------:R1:W-:Y:S04]  /*67d0*/  LDGSTS.E.BYPASS.LTC128B.128.ZFILL [R218+0x1900], [R6.64], P2 ;  /* 0x0190000006da7fae */ /* 0x0003e80009141d46 */
[----:B------:R1:W-:Y:S02]  /*67e0*/  LDGSTS.E.BYPASS.LTC128B.128.ZFILL [R218+0x2900], [R2.64], P0 ;  /* 0x0290000002da7fae */ /* 0x0003e40008141d46 */
.L_x_615:
[----:B---34-:R-:W-:Y:S05]  /*67f0*/  BSYNC B0 ;  /* 0x0000000000007941 */ /* 0x018fea0003800000 */
.L_x_614:
[----:B------:R-:W0:Y:S01]  /*6800*/  LDGDEPBAR ;  /* 0x00000000000079af */ /* 0x000e220000000000 */
[----:B------:R-:W-:Y:S01]  /*6810*/  WARPSYNC 0xffffffff ;  /* 0xffffffff00007948 */ /* 0x000fe20003800000 */
[-C--:B-1----:R-:W-:Y:S01]  /*6820*/  HMMA.16816.F32 R4, R64, R16.reuse, RZ ;  /* 0x000000104004723c */ /* 0x082fe200000018ff */
[----:B------:R-:W-:Y:S02]  /*6830*/  BSSY B0, `(.L_x_618) ;  /* 0x0000157000007945 */ /* 0x000fe40003800000 */
[----:B------:R-:W-:Y:S05]  /*6840*/  ISETP.GE.AND P0, PT, R239, 0x1, PT ;  /* 0x00000001ef00780c */ /* 0x000fea0003f06270 */
        /* <DEDUP_REMOVED lines=36> */
[----:B------:R-:W4:Y:S07]  /*6a90*/  LDSM.16.M88.4 R176, [R200+0x1400] ;  /* 0x00140000c8b0783b */ /* 0x000f2e0000000200 */
[-C--:B-1----:R-:W-:Y:S08]  /*6aa0*/  HMMA.16816.F32 R4, R172, R180.reuse, R4 ;  /* 0x000000b4ac04723c */ /* 0x082ff00000001804 */
[C---:B---3--:R-:W-:Y:S08]  /*6ab0*/  HMMA.16816.F32 R8, R188.reuse, R180, R8 ;  /* 0x000000b4bc08723c */ /* 0x048ff00000001808 */
[-C--:B------:R-:W-:Y:S08]  /*6ac0*/  HMMA.16816.F32 R12, R188, R182.reuse, R12 ;  /* 0x000000b6bc0c723c */ /* 0x080ff0000000180c */
[C---:B------:R-:W-:Y:S01]  /*6ad0*/  HMMA.16816.F32 R16, R172.reuse, R182, R16 ;  /* 0x000000b6ac10723c */ /* 0x040fe20000001810 */
[----:B------:R-:W-:Y:S07]  /*6ae0*/  LDSM.16.M88.4 R180, [R213] ;  /* 0x00000000d5b4783b */ /* 0x000fee0000000200 */
[-C--:B----4-:R-:W-:Y:S08]  /*6af0*/  HMMA.16816.F32 R20, R172, R176.reuse, R20 ;  /* 0x000000b0ac14723c */ /* 0x090ff00000001814 */
        /* <DEDUP_REMOVED lines=11> */
[-C--:B------:R-:W-:Y:S01]  /*6bb0*/  HMMA.16816.F32 R60, R188, R194.reuse, R60 ;  /* 0x000000c2bc3c723c */ /* 0x080fe2000000183c */
[----:B------:R-:W-:Y:S07]  /*6bc0*/  LDSM.16.M88.4 R188, [R211] ;  /* 0x00000000d3bc783b */ /* 0x000fee0000000200 */
[----:B------:R-:W-:Y:S01]  /*6bd0*/  HMMA.16816.F32 R64, R172, R194, R64 ;  /* 0x000000c2ac40723c */ /* 0x000fe20000001840 */
[----:B------:R-:W4:Y:S07]  /*6be0*/  LDSM.16.M88.4 R172, [R212] ;  /* 0x00000000d4ac783b */ /* 0x000f2e0000000200 */
[-C--:B-1----:R-:W-:Y:S01]  /*6bf0*/  HMMA.16816.F32 R4, R176, R180.reuse, R4 ;  /* 0x000000b4b004723c */ /* 0x082fe20000001804 */
[----:B------:R-:W1:Y:S07]  /*6c00*/  LDSM.16.M88.4 R192, [R210] ;  /* 0x00000000d2c0783b */ /* 0x000e6e0000000200 */
        /* <DEDUP_REMOVED lines=13> */
[----:B------:R-:W4:Y:S07]  /*6ce0*/  LDSM.16.M88.4 R188, [R203+0x5000] ;  /* 0x00500000cbbc783b */ /* 0x000f2e0000000200 */
[-C--:B-1----:R-:W-:Y:S08]  /*6cf0*/  HMMA.16816.F32 R52, R176, R192.reuse, R52 ;  /* 0x000000c0b034723c */ /* 0x082ff00000001834 */
[C---:B------:R-:W-:Y:S08]  /*6d00*/  HMMA.16816.F32 R56, R184.reuse, R192, R56 ;  /* 0x000000c0b838723c */ /* 0x040ff00000001838 */
[-C--:B------:R-:W-:Y:S01]  /*6d10*/  HMMA.16816.F32 R60, R184, R194.reuse, R60 ;  /* 0x000000c2b83c723c */ /* 0x080fe2000000183c */
[----:B------:R-:W1:Y:S07]  /*6d20*/  LDSM.16.M88.4 R184, [R200+0x2400] ;  /* 0x00240000c8b8783b */ /* 0x000e6e0000000200 */
[----:B------:R-:W-:Y:S01]  /*6d30*/  HMMA.16816.F32 R64, R176, R194, R64 ;  /* 0x000000c2b040723c */ /* 0x000fe20000001840 */
[----:B------:R-:W5:Y:S07]  /*6d40*/  LDSM.16.M88.4 R176, [R200+0x2800] ;  /* 0x00280000c8b0783b */ /* 0x000f6e0000000200 */
[-C--:B---3--:R-:W-:Y:S01]  /*6d50*/  HMMA.16816.F32 R4, R172, R180.reuse, R4 ;  /* 0x000000b4ac04723c */ /* 0x088fe20000001804 */
[----:B------:R-:W3:Y:S07]  /*6d60*/  LDSM.16.M88.4 R192, [R200+0x2c00] ;  /* 0x002c0000c8c0783b */ /* 0x000eee0000000200 */
[C---:B----4-:R-:W-:Y:S08]  /*6d70*/  HMMA.16816.F32 R8, R188.reuse, R180, R8 ;  /* 0x000000b4bc08723c */ /* 0x050ff00000001808 */
[-C--:B------:R-:W-:Y:S08]  /*6d80*/  HMMA.16816.F32 R12, R188, R182.reuse, R12 ;  /* 0x000000b6bc0c723c */ /* 0x080ff0000000180c */
[C---:B------:R-:W-:Y:S01]  /*6d90*/  HMMA.16816.F32 R16, R172.reuse, R182, R16 ;  /* 0x000000b6ac10723c */ /* 0x040fe20000001810 */
[----:B------:R-:W-:Y:S07]  /*6da0*/  LDSM.16.M88.4 R180, [R204+0x4000] ;  /* 0x00400000ccb4783b */ /* 0x000fee0000000200 */
[-C--:B-1----:R-:W-:Y:S08]  /*6db0*/  HMMA.16816.F32 R20, R172, R184.reuse, R20 ;  /* 0x000000b8ac14723c */ /* 0x082ff00000001814 */
[C---:B------:R-:W-:Y:S08]  /*6dc0*/  HMMA.16816.F32 R24, R188.reuse, R184, R24 ;  /* 0x000000b8bc18723c */ /* 0x040ff00000001818 */
[-C--:B------:R-:W-:Y:S08]  /*6dd0*/  HMMA.16816.F32 R28, R188, R186.reuse, R28 ;  /* 0x000000babc1c723c */ /* 0x080ff0000000181c */
[C---:B------:R-:W-:Y:S01]  /*6de0*/  HMMA.16816.F32 R32, R172.reuse, R186, R32 ;  /* 0x000000baac20723c */ /* 0x040fe20000001820 */
[----:B------:R-:W1:Y:S07]  /*6df0*/  LDSM.16.M88.4 R184, [R209] ;  /* 0x00000000d1b8783b */ /* 0x000e6e0000000200 */
[-C--:B-----5:R-:W-:Y:S08]  /*6e00*/  HMMA.16816.F32 R36, R172, R176.reuse, R36 ;  /* 0x000000b0ac24723c */ /* 0x0a0ff00000001824 */
[C---:B------:R-:W-:Y:S08]  /*6e10*/  HMMA.16816.F32 R40, R188.reuse, R176, R40 ;  /* 0x000000b0bc28723c */ /* 0x040ff00000001828 */
[-C--:B------:R-:W-:Y:S08]  /*6e20*/  HMMA.16816.F32 R44, R188, R178.reuse, R44 ;  /* 0x000000b2bc2c723c */ /* 0x080ff0000000182c */
[C---:B------:R-:W-:Y:S01]  /*6e30*/  HMMA.16816.F32 R48, R172.reuse, R178, R48 ;  /* 0x000000b2ac30723c */ /* 0x040fe20000001830 */
[----:B------:R-:W4:Y:S07]  /*6e40*/  LDSM.16.M88.4 R176, [R204+0x5000] ;  /* 0x00500000ccb0783b */ /* 0x000f2e0000000200 */
[-C--:B---3--:R-:W-:Y:S08]  /*6e50*/  HMMA.16816.F32 R52, R172, R192.reuse, R52 ;  /* 0x000000c0ac34723c */ /* 0x088ff00000001834 */
[C---:B------:R-:W-:Y:S08]  /*6e60*/  HMMA.16816.F32 R56, R188.reuse, R192, R56 ;  /* 0x000000c0bc38723c */ /* 0x040ff00000001838 */
[-C--:B------:R-:W-:Y:S08]  /*6e70*/  HMMA.16816.F32 R60, R188, R194.reuse, R60 ;  /* 0x000000c2bc3c723c */ /* 0x080ff0000000183c */
[----:B------:R-:W-:Y:S08]  /*6e80*/  HMMA.16816.F32 R64, R172, R194, R64 ;  /* 0x000000c2ac40723c */ /* 0x000ff00000001840 */
[-C--:B-1----:R-:W-:Y:S08]  /*6e90*/  HMMA.16816.F32 R4, R180, R184.reuse, R4 ;  /* 0x000000b8b404723c */ /* 0x082ff00000001804 */
[C---:B----4-:R-:W-:Y:S08]  /*6ea0*/  HMMA.16816.F32 R8, R176.reuse, R184, R8 ;  /* 0x000000b8b008723c */ /* 0x050ff00000001808 */
        /* <DEDUP_REMOVED lines=8> */
[----:B------:R-:W3:Y:S01]  /*6f30*/  MUFU.TANH R184, R5 ;  /* 0x0000000500b87308 */ /* 0x000ee20000002400 */
[----:B------:R-:W-:Y:S02]  /*6f40*/  FMUL.FTZ R9, R9, c[0x0][0x320] ;  /* 0x0000c80009097a20 */ /* 0x000fe40000410000 */
[----:B------:R-:W-:Y:S02]  /*6f50*/  FMUL.FTZ R10, R10, c[0x0][0x320] ;  /* 0x0000c8000a0a7a20 */ /* 0x000fe40000410000 */
[----:B------:R-:W-:Y:S02]  /*6f60*/  FMUL.FTZ R11, R11, c[0x0][0x320] ;  /* 0x0000c8000b0b7a20 */ /* 0x000fe40000410000 */
[----:B------:R-:W-:Y:S02]  /*6f70*/  FMUL.FTZ R12, R12, c[0x0][0x320] ;  /* 0x0000c8000c0c7a20 */ /* 0x000fe40000410000 */
[----:B------:R-:W-:Y:S01]  /*6f80*/  FMUL.FTZ R13, R13, c[0x0][0x320] ;  /* 0x0000c8000d0d7a20 */ /* 0x000fe20000410000 */
[----:B------:R-:W4:Y:S01]  /*6f90*/  MUFU.TANH R221, R6 ;  /* 0x0000000600dd7308 */ /* 0x000f220000002400 */
[----:B------:R-:W-:Y:S02]  /*6fa0*/  FMUL.FTZ R17, R17, c[0x0][0x320] ;  /* 0x0000c80011117a20 */ /* 0x000fe40000410000 */
[----:B------:R-:W-:Y:S02]  /*6fb0*/  FMUL.FTZ R18, R18, c[0x0][0x320] ;  /* 0x0000c80012127a20 */ /* 0x000fe40000410000 */
[----:B------:R-:W-:Y:S02]  /*6fc0*/  FMUL.FTZ R19, R19, c[0x0][0x320] ;  /* 0x0000c80013137a20 */ /* 0x000fe40000410000 */
[----:B------:R-:W-:Y:S02]  /*6fd0*/  FMUL.FTZ R14, R14, c[0x0][0x320] ;  /* 0x0000c8000e0e7a20 */ /* 0x000fe40000410000 */
[----:B------:R-:W-:Y:S01]  /*6fe0*/  FMUL.FTZ R15, R15, c[0x0][0x320] ;  /* 0x0000c8000f0f7a20 */ /* 0x000fe20000410000 */
[----:B------:R5:W2:Y:S01]  /*6ff0*/  MUFU.TANH R219, R7 ;  /* 0x0000000700db7308 */ /* 0x000aa20000002400 */
[----:B------:R-:W-:Y:S09]  /*7000*/  FMUL.FTZ R16, R16, c[0x0][0x320] ;  /* 0x0000c80010107a20 */ /* 0x000ff20000410000 */
[----:B------:R-:W1:Y:S10]  /*7010*/  MUFU.TANH R232, R8 ;  /* 0x0000000800e87308 */ /* 0x000e740000002400 */
[----:B------:R-:W1:Y:S01]  /*7020*/  MUFU.TANH R231, R9 ;  /* 0x0000000900e77308 */ /* 0x000e620000002400 */
[----:B-----5:R-:W5:Y:S09]  /*7030*/  LDSM.16.M88.4 R4, [R208] ;  /* 0x00000000d004783b */ /* 0x020f720000000200 */
[----:B------:R-:W1:Y:S10]  /*7040*/  MUFU.TANH R237, R10 ;  /* 0x0000000a00ed7308 */ /* 0x000e740000002400 */
[----:B------:R1:W1:Y:S10]  /*7050*/  MUFU.TANH R236, R11 ;  /* 0x0000000b00ec7308 */ /* 0x0002740000002400 */
[----:B------:R-:W2:Y:S10]  /*7060*/  MUFU.TANH R103, R17 ;  /* 0x0000001100677308 */ /* 0x000eb40000002400 */
[----:B------:R-:W2:Y:S01]  /*7070*/  MUFU.TANH R174, R18 ;  /* 0x0000001200ae7308 */ /* 0x000ea20000002400 */
[----:B-1----:R-:W1:Y:S01]  /*7080*/  LDSM.16.M88.4 R8, [R207] ;  /* 0x00000000cf08783b */ /* 0x002e620000000200 */
[-C--:B-----5:R-:W-:Y:S08]  /*7090*/  HMMA.16816.F32 R20, R180, R4.reuse, R20 ;  /* 0x00000004b414723c */ /* 0x0a0ff00000001814 */
[----:B------:R-:W1:Y:S01]  /*70a0*/  MUFU.TANH R175, R19 ;  /* 0x0000001300af7308 */ /* 0x000e620000002400 */
[C---:B------:R-:W-:Y:S09]  /*70b0*/  HMMA.16816.F32 R24, R176.reuse, R4, R24 ;  /* 0x00000004b018723c */ /* 0x040ff20000001818 */
[----:B------:R-:W1:Y:S01]  /*70c0*/  MUFU.TANH R192, R12 ;  /* 0x0000000c00c07308 */ /* 0x000e620000002400 */
[-C--:B------:R-:W-:Y:S08]  /*70d0*/  HMMA.16816.F32 R28, R176, R6.reuse, R28 ;  /* 0x00000006b01c723c */ /* 0x080ff0000000181c */
[C---:B------:R-:W-:Y:S01]  /*70e0*/  HMMA.16816.F32 R32, R180.reuse, R6, R32 ;  /* 0x00000006b420723c */ /* 0x040fe20000001820 */
[----:B------:R-:W2:Y:S01]  /*70f0*/  MUFU.TANH R191, R13 ;  /* 0x0000000d00bf7308 */ /* 0x000ea20000002400 */
[----:B------:R-:W5:Y:S01]  /*7100*/  LDSM.16.M88.4 R4, [R206] ;  /* 0x00000000ce04783b */ /* 0x000f620000000200 */
[----:B------:R-:W-:Y:S04]  /*7110*/  DEPBAR.LE SB0, 0x0 ;  /* 0x000080000000791a */ /* 0x000fe80000000000 */
[----:B------:R-:W-:Y:S02]  /*7120*/  FMUL.FTZ R20, R20, c[0x0][0x320] ;  /* 0x0000c80014147a20 */ /* 0x000fe40000410000 */
[----:B------:R-:W-:Y:S02]  /*7130*/  FMUL.FTZ R21, R21, c[0x0][0x320] ;  /* 0x0000c80015157a20 */ /* 0x000fe40000410000 */
[----:B------:R-:W2:Y:S01]  /*7140*/  MUFU.TANH R102, R20 ;  /* 0x0000001400667308 */ /* 0x000ea20000002400 */
[----:B------:R-:W-:Y:S01]  /*7150*/  BAR.SYNC.DEFER_BLOCKING 0x0 ;  /* 0x0000000000007b1d */ /* 0x000fe20000010000 */
[----:B------:R-:W-:Y:S01]  /*7160*/  FMUL.FTZ R23, R23, c[0x0][0x320] ;  /* 0x0000c80017177a20 */ /* 0x000fe20000410000 */
[-C--:B-1----:R-:W-:Y:S05]  /*7170*/  HMMA.16816.F32 R36, R180, R8.reuse, R36 ;  /* 0x00000008b424723c */ /* 0x082fea0000001824 */
[----:B------:R-:W-:Y:S02]  /*7180*/  FMUL.FTZ R25, R25, c[0x0][0x320] ;  /* 0x0000c80019197a20 */ /* 0x000fe40000410000 */
        /* <DEDUP_REMOVED lines=10> */
[C---:B------:R-:W-:Y:S01]  /*7230*/  HMMA.16816.F32 R48, R180.reuse, R10, R48 ;  /* 0x0000000ab430723c */ /* 0x040fe20000001830 */
[----:B------:R1:W1:Y:S03]  /*7240*/  MUFU.TANH R186, R25 ;  /* 0x0000001900ba7308 */ /* 0x0002660000002400 */
[----:B------:R-:W-:Y:S02]  /*7250*/  FMUL.FTZ R33, R33, c[0x0][0x320] ;  /* 0x0000c80021217a20 */ /* 0x000fe40000410000 */
[----:B------:R-:W-:Y:S02]  /*7260*/  FMUL.FTZ R34, R34, c[0x0][0x320] ;  /* 0x0000c80022227a20 */ /* 0x000fe40000410000 */
[-C--:B-----5:R-:W-:Y:S03]  /*7270*/  HMMA.16816.F32 R52, R180, R4.reuse, R52 ;  /* 0x00000004b434723c */ /* 0x0a0fe60000001834 */
        /* <DEDUP_REMOVED lines=10> */
[----:B------:R2:W2:Y:S01]  /*7320*/  MUFU.TANH R104, R16 ;  /* 0x0000001000687308 */ /* 0x0004a20000002400 */
[----:B------:R-:W-:Y:S04]  /*7330*/  HMMA.16816.F32 R64, R180, R6, R64 ;  /* 0x00000006b440723c */ /* 0x000fe80000001840 */
[----:B------:R-:W-:Y:S02]  /*7340*/  FMUL.FTZ R41, R41, c[0x0][0x320] ;  /* 0x0000c80029297a20 */ /* 0x000fe40000410000 */
[----:B------:R-:W-:Y:S02]  /*7350*/  FMUL.FTZ R42, R42, c[0x0][0x320] ;  /* 0x0000c8002a2a7a20 */ /* 0x000fe40000410000 */
[----:B------:R-:W-:Y:S01]  /*7360*/  FMUL.FTZ R43, R43, c[0x0][0x320] ;  /* 0x0000c8002b2b7a20 */ /* 0x000fe20000410000 */
[----:B------:R2:W2:Y:S03]  /*7370*/  MUFU.TANH R172, R22 ;  /* 0x0000001600ac7308 */ /* 0x0004a60000002400 */
[----:B------:R-:W-:Y:S02]  /*7380*/  FMUL.FTZ R44, R44, c[0x0][0x320] ;  /* 0x0000c8002c2c7a20 */ /* 0x000fe40000410000 */
[----:B------:R-:W-:Y:S02]  /*7390*/  FMUL.FTZ R45, R45, c[0x0][0x320] ;  /* 0x0000c8002d2d7a20 */ /* 0x000fe40000410000 */
[----:B------:R-:W-:Y:S02]  /*73a0*/  FMUL.FTZ R46, R46, c[0x0][0x320] ;  /* 0x0000c8002e2e7a20 */ /* 0x000fe40000410000 */
[----:B------:R-:W-:Y:S01]  /*73b0*/  FMUL.FTZ R47, R47, c[0x0][0x320] ;  /* 0x0000c8002f2f7a20 */ /* 0x000fe20000410000 */
[----:B------:R2:W2:Y:S01]  /*73c0*/  MUFU.TANH R189, R26 ;  /* 0x0000001a00bd7308 */ /* 0x0004a20000002400 */
[----:B-1----:R-:W-:Y:S02]  /*73d0*/  FMUL.FTZ R21, R49, c[0x0][0x320] ;  /* 0x0000c80031157a20 */ /* 0x002fe40000410000 */
[----:B------:R-:W-:Y:S02]  /*73e0*/  FMUL.FTZ R50, R50, c[0x0][0x320] ;  /* 0x0000c80032327a20 */ /* 0x000fe40000410000 */
[----:B------:R-:W-:Y:S02]  /*73f0*/  FMUL.FTZ R51, R51, c[0x0][0x320] ;  /* 0x0000c80033337a20 */ /* 0x000fe40000410000 */
[----:B------:R-:W-:Y:S02]  /*7400*/  FMUL.FTZ R20, R52, c[0x0][0x320] ;  /* 0x0000c80034147a20 */ /* 0x000fe40000410000 */
[----:B------:R-:W-:Y:S01]  /*7410*/  FMUL.FTZ R19, R53, c[0x0][0x320] ;  /* 0x0000c80035137a20 */ /* 0x000fe20000410000 */
[----:B------:R-:W1:Y:S01]  /*7420*/  MUFU.TANH R29, R29 ;  /* 0x0000001d001d7308 */ /* 0x000e620000002400 */
[----:B------:R-:W-:Y:S02]  /*7430*/  FMUL.FTZ R54, R54, c[0x0][0x320] ;  /* 0x0000c80036367a20 */ /* 0x000fe40000410000 */
        /* <DEDUP_REMOVED lines=19> */
[----:B------:R-:W-:Y:S05]  /*7570*/  FMUL.FTZ R63, R63, c[0x0][0x320] ;  /* 0x0000c8003f3f7a20 */ /* 0x000fea0000410000 */
        /* <DEDUP_REMOVED lines=37> */
[----:B------:R-:W1:Y:S01]  /*77d0*/  MUFU.TANH R25, R25 ;  /* 0x0000001900197308 */ /* 0x000e620000002400 */
[----:B------:R-:W-:-:S05]  /*77e0*/  @!P0 BRA `(.L_x_619) ;  /* 0x000005b000008947 */ /* 0x000fca0003800000 */
[C---:B--234-:R-:W-:Y:S01]  /*77f0*/  IADD3 R222, R217.reuse, 0x40, RZ ;  /* 0x00000040d9de7810 */ /* 0x05cfe20007ffe0ff */
[----:B------:R-:W2:Y:S01]  /*7800*/  LDL R2, [R1+0x38] ;  /* 0x0000380001027983 */ /* 0x000ea20000100800 */
[C---:B------:R-:W-:Y:S01]  /*7810*/  IADD3 R7, R217.reuse, 0x20, RZ ;  /* 0x00000020d9077810 */ /* 0x040fe20007ffe0ff */
[----:B------:R-:W-:Y:S01]  /*7820*/  IMAD.MOV.U32 R228, RZ, RZ, RZ ;  /* 0x000000ffffe47224 */ /* 0x000fe200078e00ff */
[----:B------:R-:W-:Y:S01]  /*7830*/  SHF.R.S32.HI R6, RZ, 0x1f, R217 ;  /* 0x0000001fff067819 */ /* 0x000fe200000114d9 */
[----:B------:R-:W3:Y:S01]  /*7840*/  LDL R0, [R1+0x18] ;  /* 0x0000180001007983 */ /* 0x000ee20000100800 */
[----:B------:R-:W-:Y:S01]  /*7850*/  SHF.R.S32.HI R7, RZ, 0x1f, R7 ;  /* 0x0000001fff077819 */ /* 0x000fe20000011407 */
[----:B-1----:R-:W-:Y:S01]  /*7860*/  IMAD.SHL.U32 R28, R222, 0x2, RZ ;  /* 0x00000002de1c7824 */ /* 0x002fe200078e00ff */
[C---:B------:R-:W-:Y:S01]  /*7870*/  SHF.L.U64.HI R14, R217.reuse, 0x1, R6 ;  /* 0x00000001d90e7819 */ /* 0x040fe20000010206 */
[----:B------:R-:W4:Y:S01]  /*7880*/  LDL.64 R226, [R1+0x40] ;  /* 0x0000400001e27983 */ /* 0x000f220000100a00 */
[----:B------:R-:W-:Y:S05]  /*7890*/  IMAD.SHL.U32 R24, R217, 0x2, RZ ;  /* 0x00000002d9187824 */ /* 0x000fea00078e00ff */
[----:B------:R-:W5:Y:S04]  /*78a0*/  LDL R220, [R1+0x50] ;  /* 0x0000500001dc7983 */ /* 0x000f680000100800 */
[----:B------:R-:W4:Y:S06]  /*78b0*/  LDL.64 R224, [R1+0x30] ;  /* 0x0000300001e07983 */ /* 0x000f2c0000100a00 */
[----:B------:R-:W5:Y:S01]  /*78c0*/  LDL R223, [R1+0x3c] ;  /* 0x00003c0001df7983 */ /* 0x000f620000100800 */
[----:B--2---:R-:W-:Y:S05]  /*78d0*/  IMAD R2, R239, 0x40, R2 ;  /* 0x00000040ef027824 */ /* 0x004fea00078e0202 */
[----:B---3--:R-:W-:Y:S05]  /*78e0*/  IADD3 R2, R2, -0x40, R0 ;  /* 0xffffffc002027810 */ /* 0x008fea0007ffe000 */
[----:B------:R-:W-:Y:S04]  /*78f0*/  @P4 IMAD.HI.U32 R3, R2, c[0x0][0x2bc], RZ ;  /* 0x0000af0002034a27 */ /* 0x000fe800078e00ff */
[----:B------:R-:W-:Y:S01]  /*7900*/  IMAD.MOV.U32 R0, RZ, RZ, R2 ;  /* 0x000000ffff007224 */ /* 0x000fe200078e0002 */
[----:B------:R-:W-:Y:S04]  /*7910*/  @P4 SHF.R.U32.HI R0, RZ, c[0x0][0x2c0], R3 ;  /* 0x0000b000ff004a19 */ /* 0x000fe80000011603 */
[C---:B----4-:R-:W-:Y:S04]  /*7920*/  @!P3 IADD3 R3, P0, R0.reuse, R226, RZ ;  /* 0x000000e20003b210 */ /* 0x050fe80007f1e0ff */
[----:B-----5:R-:W-:Y:S01]  /*7930*/  @!P3 LEA.HI.X.SX32 R5, R0, R220, 0x1, P0 ;  /* 0x000000dc0005b211 */ /* 0x020fe200000f0eff */
[----:B------:R-:W-:Y:S01]  /*7940*/  IMAD.MOV R0, RZ, RZ, -R0 ;  /* 0x000000ffff007224 */ /* 0x000fe200078e0a00 */
[----:B------:R-:W-:Y:S02]  /*7950*/  @!P3 LEA R4, P0, R3, c[0x0][0x2a0], 0x2 ;  /* 0x0000a8000304ba11 */ /* 0x000fe400078010ff */
[----:B------:R-:W-:Y:S01]  /*7960*/  IADD3 R220, R217, 0x40, RZ ;  /* 0x00000040d9dc7810 */ /* 0x000fe20007ffe0ff */
[----:B------:R-:W-:Y:S01]  /*7970*/  IMAD R230, R0, c[0x0][0x2b8], R2 ;  /* 0x0000ae0000e67a24 */ /* 0x000fe200078e0202 */
[----:B------:R-:W-:Y:S02]  /*7980*/  @!P3 LEA.HI.X R5, R3, c[0x0][0x2a4], R5, 0x2, P0 ;  /* 0x0000a9000305ba11 */ /* 0x000fe400000f1405 */
[----:B------:R-:W-:Y:S01]  /*7990*/  SHF.R.S32.HI R220, RZ, 0x1f, R220 ;  /* 0x0000001fffdc7819 */ /* 0x000fe200000114dc */
[----:B------:R-:W-:Y:S01]  /*79a0*/  IMAD.WIDE.U32 R2, R230, c[0x0][0x1e0], RZ ;  /* 0x00007800e6027a25 */ /* 0x000fe200078e00ff */
[----:B------:R-:W-:Y:S01]  /*79b0*/  SHF.R.S32.HI R0, RZ, 0x1f, R230 ;  /* 0x0000001fff007819 */ /* 0x000fe200000114e6 */
[----:B------:R-:W2:Y:S01]  /*79c0*/  @!P3 LDG.E R228, [R4.64] ;  /* 0x0000000604e4b981 */ /* 0x000ea2000c1e1900 */
[----:B------:R-:W-:Y:S02]  /*79d0*/  SHF.L.U64.HI R16, R222, 0x1, R220 ;  /* 0x00000001de107819 */ /* 0x000fe400000102dc */
[----:B------:R-:W-:Y:S01]  /*79e0*/  IADD3 R220, R217, 0x20, RZ ;  /* 0x00000020d9dc7810 */ /* 0x000fe20007ffe0ff */
[----:B------:R-:W-:Y:S03]  /*79f0*/  IMAD R0, R0, c[0x0][0x1e0], RZ ;  /* 0x0000780000007a24 */ /* 0x000fe600078e02ff */
[----:B------:R-:W-:Y:S01]  /*7a00*/  SHF.L.U64.HI R15, R220, 0x1, R7 ;  /* 0x00000001dc0f7819 */ /* 0x000fe20000010207 */
[----:B------:R-:W-:Y:S02]  /*7a10*/  IMAD R0, R230, c[0x0][0x1e4], R0 ;  /* 0x00007900e6007a24 */ /* 0x000fe400078e0200 */
[----:B------:R-:W-:Y:S02]  /*7a20*/  IMAD.SHL.U32 R27, R220, 0x2, RZ ;  /* 0x00000002dc1b7824 */ /* 0x000fe400078e00ff */
        /* <DEDUP_REMOVED lines=9> */
[----:B------:R-:W-:-:S06]  /*7ac0*/  BRA.DIV ~URZ, `(.L_x_620) ;  /* 0x0000b5927f007947 */ /* 0x000fcc000b800000 */
[----:B------:R1:W2:Y:S02]  /*7ad0*/  SHFL.IDX PT, R5, R10, RZ, 0x1c1f ;  /* 0x001c1fff0a057589 */ /* 0x0002a400000e0000 */
.L_x_677:
[----:B------:R-:W-:-:S05]  /*7ae0*/  BRA.DIV ~URZ, `(.L_x_621) ;  /* 0x0000b5e27f007947 */ /* 0x000fca000b800000 */
[----:B------:R-:W3:Y:S01]  /*7af0*/  SHFL.IDX PT, R0, R13, RZ, 0x1c1f ;  /* 0x001c1fff0d007589 */ /* 0x000ee200000e0000 */
[C---:B------:R-:W-:Y:S02]  /*7b00*/  IADD3 R2, R217.reuse, 0x20, RZ ;  /* 0x00000020d9027810 */ /* 0x040fe40007ffe0ff */
[C---:B------:R-:W-:Y:S02]  /*7b10*/  ISETP.GE.AND P2, PT, R217.reuse, c[0x0][0x1d4], PT ;  /* 0x00007500d9007a0c */ /* 0x040fe40003f46270 */
[----:B------:R-:W-:Y:S02]  /*7b20*/  ISETP.GE.AND P1, PT, R2, c[0x0][0x1d4], PT ;  /* 0x0000750002007a0c */ /* 0x000fe40003f26270 */
[----:B------:R-:W-:Y:S02]  /*7b30*/  IADD3 R4, R217, 0x40, RZ ;  /* 0x00000040d9047810 */ /* 0x000fe40007ffe0ff */
[----:B------:R-:W-:Y:S02]  /*7b40*/  SEL R12, RZ, 0x10, P2 ;  /* 0x00000010ff0c7807 */ /* 0x000fe40001000000 */
[----:B------:R-:W-:Y:S02]  /*7b50*/  SEL R11, RZ, 0x10, P1 ;  /* 0x00000010ff0b7807 */ /* 0x000fe40000800000 */
[C---:B---3--:R-:W-:Y:S02]  /*7b60*/  IADD3 R6, P0, R0.reuse, R24, RZ ;  /* 0x0000001800067210 */ /* 0x048fe40007f1e0ff */
[----:B------:R-:W-:Y:S03]  /*7b70*/  IADD3 R2, P6, R0, R27, RZ ;  /* 0x0000001b00027210 */ /* 0x000fe60007fde0ff */
        /* <DEDUP_REMOVED lines=9> */
[----:B------:R3:W4:Y:S04]  /*7c10*/  SHFL.IDX PT, R5, R10, 0x1, 0x1c1f ;  /* 0x003c1f000a057f89 */ /* 0x00072800000e0000 */
[----:B------:R2:W1:Y:S04]  /*7c20*/  SHFL.IDX PT, R0, R13, 0x1, 0x1c1f ;  /* 0x003c1f000d007f89 */ /* 0x00046800000e0000 */
[----:B------:R2:W-:Y:S01]  /*7c30*/  LDGSTS.E.BYPASS.LTC128B.128 [R218+0x5100], [R8.64], !P0 ;  /* 0x0510000008da7fae */ /* 0x0005e2000c101d46 */
[----:B-1-3--:R-:W-:Y:S03]  /*7c40*/  SEL R10, RZ, 0x10, P0 ;  /* 0x00000010ff0a7807 */ /* 0x00afe60000000000 */
.L_x_678:
[----:B--2---:R-:W-:Y:S02]  /*7c50*/  IADD3 R2, -R11, 0x10, RZ ;  /* 0x000000100b027810 */ /* 0x004fe40007ffe1ff */
[----:B------:R-:W-:Y:S02]  /*7c60*/  IADD3 R8, -R12, 0x10, RZ ;  /* 0x000000100c087810 */ /* 0x000fe40007ffe1ff */
[----:B------:R-:W-:Y:S02]  /*7c70*/  LOP3.LUT R6, R2, 0xf, RZ, 0xc0, !PT ;  /* 0x0000000f02067812 */ /* 0x000fe400078ec0ff */
[----:B------:R-:W-:Y:S02]  /*7c80*/  LOP3.LUT R8, R8, 0xf, RZ, 0xc0, !PT ;  /* 0x0000000f08087812 */ /* 0x000fe400078ec0ff */
[----:B------:R-:W-:Y:S02]  /*7c90*/  IADD3 R3, -R10, 0x10, RZ ;  /* 0x000000100a037810 */ /* 0x000fe40007ffe1ff */
[-C--:B------:R-:W-:Y:S02]  /*7ca0*/  IADD3 R6, P6, P2, R6, R0.reuse, R27 ;  /* 0x0000000006067210 */ /* 0x080fe40007ade01b */
[-C--:B------:R-:W-:Y:S02]  /*7cb0*/  IADD3 R8, P1, P0, R8, R0.reuse, R24 ;  /* 0x0000000008087210 */ /* 0x080fe4000783e018 */
[----:B------:R-:W-:Y:S02]  /*7cc0*/  LOP3.LUT R2, R3, 0xf, RZ, 0xc0, !PT ;  /* 0x0000000f03027812 */ /* 0x000fe400078ec0ff */
[-C--:B----4-:R-:W-:Y:S02]  /*7cd0*/  IADD3.X R7, RZ, R5.reuse, R15, P6, P2 ;  /* 0x00000005ff077210 */ /* 0x090fe400037e440f */
        /* <DEDUP_REMOVED lines=12> */
.L_x_619:
[----:B--234-:R-:W-:Y:S05]  /*7da0*/  BSYNC B0 ;  /* 0x0000000000007941 */ /* 0x01cfea0003800000 */
.L_x_618:
[----:B------:R-:W2:Y:S01]  /*7db0*/  LDL R4, [R1+0x58] ;  /* 0x0000580001047983 */ /* 0x000ea20000100800 */
[----:B------:R-:W-:Y:S03]  /*7dc0*/  MOV R0, 0x1 ;  /* 0x0000000100007802 */ /* 0x000fe60000000f00 */
[----:B-1----:R-:W2:Y:S02]  /*7dd0*/  LDL R3, [R1+0x68] ;  /* 0x0000680001037983 */ /* 0x002ea40000100800 */
[----:B------:R-:W-:Y:S02]  /*7de0*/  IMAD R0, R239, -0x40, R0 ;  /* 0xffffffc0ef007824 */ /* 0x000fe400078e0200 */
[----:B------:R-:W3:Y:S04]  /*7df0*/  LDL R2, [R1+0x64] ;  /* 0x0000640001027983 */ /* 0x000ee80000100800 */
[----:B------:R-:W0:Y:S01]  /*7e00*/  LDGDEPBAR ;  /* 0x00000000000079af */ /* 0x000e220000000000 */
[----:B--2---:R-:W-:Y:S02]  /*7e10*/  IADD3 R4, R3, R4, RZ ;  /* 0x0000000403047210 */ /* 0x004fe40007ffe0ff */
[----:B------:R-:W-:Y:S02]  /*7e20*/  MOV R3, c[0x0][0x2ac] ;  /* 0x0000ab0000037a02 */ /* 0x000fe40000000f00 */
[----:B---3--:R-:W-:Y:S01]  /*7e30*/  IADD3 R0, -R2, R0, RZ ;  /* 0x0000000002007210 */ /* 0x008fe20007ffe1ff */
[----:B------:R-:W-:Y:S04]  /*7e40*/  @P5 IMAD.HI.U32 R2, R4, c[0x0][0x2c8], RZ ;  /* 0x0000b20004025a27 */ /* 0x000fe800078e00ff */
[----:B------:R-:W-:Y:S01]  /*7e50*/  IMAD R0, R3, c[0x0][0x1d0], R0 ;  /* 0x0000740003007a24 */ /* 0x000fe200078e0200 */
[----:B------:R-:W-:Y:S04]  /*7e60*/  @P5 SHF.R.U32.HI R4, RZ, c[0x0][0x2cc], R2 ;  /* 0x0000b300ff045a19 */ /* 0x000fe80000011602 */
[----:B------:R-:W-:Y:S01]  /*7e70*/  IADD3 R5, R0, -c[0x0][0x168], RZ ;  /* 0x80005a0000057a10 */ /* 0x000fe20007ffe0ff */
[----:B------:R-:W-:-:S05]  /*7e80*/  BRA.DIV ~URZ, `(.L_x_622) ;  /* 0x0000b4a27f007947 */ /* 0x000fca000b800000 */
[----:B------:R1:W2:Y:S02]  /*7e90*/  SHFL.IDX PT, R0, R4, RZ, 0x1c1f ;  /* 0x001c1fff04007589 */ /* 0x0002a400000e0000 */
.L_x_679:
[----:B--2---:R-:W-:Y:S05]  /*7ea0*/  IMAD.IADD R0, R5, 0x1, R0 ;  /* 0x0000000105007824 */ /* 0x004fea00078e0200 */
[C---:B------:R-:W-:Y:S02]  /*7eb0*/  ISETP.GT.AND P6, PT, R0.reuse, RZ, PT ;  /* 0x000000ff0000720c */ /* 0x040fe40003fc4270 */
[C---:B------:R-:W-:Y:S02]  /*7ec0*/  ISETP.GT.AND P2, PT, R0.reuse, 0x1, PT ;  /* 0x000000010000780c */ /* 0x040fe40003f44270 */
[C---:B------:R-:W-:Y:S02]  /*7ed0*/  ISETP.GT.AND P1, PT, R0.reuse, 0x8, PT ;  /* 0x000000080000780c */ /* 0x040fe40003f24270 */
[----:B------:R-:W-:Y:S02]  /*7ee0*/  ISETP.GT.AND P0, PT, R0, 0x9, PT ;  /* 0x000000090000780c */ /* 0x000fe40003f04270 */
[----:B------:R-:W-:Y:S02]  /*7ef0*/  FSEL R9, R188, -INF , P6 ;  /* 0xff800000bc097808 */ /* 0x000fe40003000000 */
[----:B------:R-:W-:Y:S02]  /*7f00*/  ISETP.GT.AND P6, PT, R0, 0x10, PT ;  /* 0x000000100000780c */ /* 0x000fe40003fc4270 */
[----:B------:R-:W-:Y:S02]  /*7f10*/  FSEL R11, R184, -INF , P2 ;  /* 0xff800000b80b7808 */ /* 0x000fe40001000000 */
[----:B------:R-:W-:Y:S02]  /*7f20*/  ISETP.GT.AND P2, PT, R0, 0x11, PT ;  /* 0x000000110000780c */ /* 0x000fe40003f44270 */
[----:B------:R-:W-:Y:S02]  /*7f30*/  FSEL R15, R104, -INF , P1 ;  /* 0xff800000680f7808 */ /* 0x000fe40000800000 */
[C---:B------:R-:W-:Y:S02]  /*7f40*/  ISETP.GT.AND P1, PT, R0.reuse, 0x18, PT ;  /* 0x000000180000780c */ /* 0x040fe40003f24270 */
        /* <DEDUP_REMOVED lines=19> */
[----:B------:R-:W-:Y:S02]  /*8080*/  FSEL R198, R19, -INF , P2 ;  /* 0xff80000013c67808 */ /* 0x000fe40001000000 */
[----:B------:R-:W-:Y:S02]  /*8090*/  FSEL R197, R18, -INF , P1 ;  /* 0xff80000012c57808 */ /* 0x000fe40000800000 */
[----:B------:R-:W-:Y:S01]  /*80a0*/  FSEL R196, R17, -INF , P0 ;  /* 0xff80000011c47808 */ /* 0x000fe20000000000 */
[----:B------:R-:W-:-:S05]  /*80b0*/  BRA.DIV ~URZ, `(.L_x_623) ;  /* 0x0000b2d27f007947 */ /* 0x000fca000b800000 */
[----:B------:R-:W2:Y:S08]  /*80c0*/  SHFL.IDX PT, R2, R4, 0x1, 0x1c1f ;  /* 0x003c1f0004027f89 */ /* 0x000eb000000e0000 */
[----:B------:R-:W3:Y:S08]  /*80d0*/  SHFL.IDX PT, R0, R4, 0x2, 0x1c1f ;  /* 0x005c1f0004007f89 */ /* 0x000ef000000e0000 */
[----:B-1----:R-:W1:Y:S01]  /*80e0*/  SHFL.IDX PT, R4, R4, 0x3, 0x1c1f ;  /* 0x007c1f0004047f89 */ /* 0x002e6200000e0000 */
[C---:B--2---:R-:W-:Y:S05]  /*80f0*/  IMAD.IADD R2, R5.reuse, 0x1, R2 ;  /* 0x0000000105027824 */ /* 0x044fea00078e0202 */
[C---:B------:R-:W-:Y:S02]  /*8100*/  ISETP.GT.AND P6, PT, R2.reuse, RZ, PT ;  /* 0x000000ff0200720c */ /* 0x040fe40003fc4270 */
[----:B------:R-:W-:Y:S01]  /*8110*/  ISETP.GT.AND P2, PT, R2, 0x1, PT ;  /* 0x000000010200780c */ /* 0x000fe20003f44270 */
[----:B---3--:R-:W-:Y:S01]  /*8120*/  IMAD.IADD R0, R5, 0x1, R0 ;  /* 0x0000000105007824 */ /* 0x008fe200078e0200 */
[----:B------:R-:W-:Y:S02]  /*8130*/  FSEL R8, R221, -INF , P6 ;  /* 0xff800000dd087808 */ /* 0x000fe40003000000 */
[----:B------:R-:W-:Y:S02]  /*8140*/  FSEL R10, R219, -INF , P2 ;  /* 0xff800000db0a7808 */ /* 0x000fe40001000000 */
[C---:B------:R-:W-:Y:S02]  /*8150*/  ISETP.GT.AND P1, PT, R0.reuse, RZ, PT ;  /* 0x000000ff0000720c */ /* 0x040fe40003f24270 */
[----:B------:R-:W-:Y:S01]  /*8160*/  ISETP.GT.AND P0, PT, R0, 0x1, PT ;  /* 0x000000010000780c */ /* 0x000fe20003f04270 */
[----:B-1----:R-:W-:Y:S01]  /*8170*/  IMAD.IADD R5, R5, 0x1, R4 ;  /* 0x0000000105057824 */ /* 0x002fe200078e0204 */
[----:B------:R-:W-:Y:S02]  /*8180*/  FSEL R12, R232, -INF , P1 ;  /* 0xff800000e80c7808 */ /* 0x000fe40000800000 */
[----:B------:R-:W-:Y:S02]  /*8190*/  ISETP.GT.AND P1, PT, R2, 0x8, PT ;  /* 0x000000080200780c */ /* 0x000fe40003f24270 */
[----:B------:R-:W-:Y:S02]  /*81a0*/  ISETP.GT.AND P6, PT, R5, RZ, PT ;  /* 0x000000ff0500720c */ /* 0x000fe40003fc4270 */
[----:B------:R-:W-:Y:S02]  /*81b0*/  ISETP.GT.AND P2, PT, R0, 0x8, PT ;  /* 0x000000080000780c */ /* 0x000fe40003f44270 */
[----:B------:R-:W-:Y:S02]  /*81c0*/  FSEL R17, R231, -INF , P0 ;  /* 0xff800000e7117808 */ /* 0x000fe40000000000 */
        /* <DEDUP_REMOVED lines=67> */
[----:B------:R-:W-:Y:S02]  /*8600*/  FMNMX.FTZ R2, R9, R100, !PT ;  /* 0x0000006409027209 */ /* 0x000fe40007810000 */
[----:B------:R-:W-:Y:S02]  /*8610*/  FSEL R242, R47, -INF , P1 ;  /* 0xff8000002ff27808 */ /* 0x000fe40000800000 */
[C---:B------:R-:W-:Y:S02]  /*8620*/  ISETP.GT.AND P1, PT, R0.reuse, 0x31, PT ;  /* 0x000000310000780c */ /* 0x040fe40003f24270 */
[----:B------:R-:W-:Y:S02]  /*8630*/  FSEL R227, R55, -INF , P2 ;  /* 0xff80000037e37808 */ /* 0x000fe40001000000 */
[----:B------:R-:W-:Y:S02]  /*8640*/  ISETP.GT.AND P2, PT, R5, 0x30, PT ;  /* 0x000000300500780c */ /* 0x000fe40003f44270 */
[----:B------:R-:W-:Y:S02]  /*8650*/  FMNMX.FTZ R2, R11, R2, !PT ;  /* 0x000000020b027209 */ /* 0x000fe40007810000 */
[----:B------:R-:W-:Y:S02]  /*8660*/  FSEL R245, R57, -INF , P1 ;  /* 0xff80000039f57808 */ /* 0x000fe40000800000 */
[----:B------:R-:W-:Y:S02]  /*8670*/  ISETP.GT.AND P1, PT, R0, 0x38, PT ;  /* 0x000000380000780c */ /* 0x000fe40003f24270 */
[----:B------:R-:W-:Y:S02]  /*8680*/  FSEL R241, R58, -INF , P2 ;  /* 0xff8000003af17808 */ /* 0x000fe40001000000 */
[----:B------:R-:W-:Y:S02]  /*8690*/  ISETP.GT.AND P2, PT, R0, 0x39, PT ;  /* 0x000000390000780c */ /* 0x000fe40003f44270 */
[----:B------:R-:W-:Y:S02]  /*86a0*/  FMNMX.FTZ R0, R8, R105, !PT ;  /* 0x0000006908007209 */ /* 0x000fe40007810000 */
[----:B------:R-:W-:Y:S02]  /*86b0*/  FMNMX.FTZ R3, R12, R106, !PT ;  /* 0x0000006a0c037209 */ /* 0x000fe40007810000 */
[----:B------:R-:W-:Y:S02]  /*86c0*/  FSEL R226, R23, -INF , P0 ;  /* 0xff80000017e27808 */ /* 0x000fe40000000000 */
[----:B------:R-:W-:Y:S02]  /*86d0*/  ISETP.GT.AND P0, PT, R5, 0x31, PT ;  /* 0x000000310500780c */ /* 0x000fe40003f04270 */
[----:B------:R-:W-:Y:S02]  /*86e0*/  FMNMX.FTZ R2, R15, R2, !PT ;  /* 0x000000020f027209 */ /* 0x000fe40007810000 */
[----:B------:R-:W-:Y:S02]  /*86f0*/  FMNMX.FTZ R0, R10, R0, !PT ;  /* 0x000000000a007209 */ /* 0x000fe40007810000 */
[----:B------:R-:W-:Y:S02]  /*8700*/  FMNMX.FTZ R3, R17, R3, !PT ;  /* 0x0000000311037209 */ /* 0x000fe40007810000 */
[----:B------:R-:W-:Y:S02]  /*8710*/  FMNMX.FTZ R4, R20, R107, !PT ;  /* 0x0000006b14047209 */ /* 0x000fe40007810000 */
[----:B------:R-:W-:Y:S02]  /*8720*/  FSEL R244, R60, -INF , P1 ;  /* 0xff8000003cf47808 */ /* 0x000fe40000800000 */
[----:B------:R-:W-:Y:S02]  /*8730*/  ISETP.GT.AND P1, PT, R5, 0x38, PT ;  /* 0x000000380500780c */ /* 0x000fe40003f24270 */
[----:B------:R-:W-:Y:S02]  /*8740*/  FSEL R238, R59, -INF , P0 ;  /* 0xff8000003bee7808 */ /* 0x000fe40000000000 */
[----:B------:R-:W-:Y:S02]  /*8750*/  ISETP.GT.AND P0, PT, R5, 0x39, PT ;  /* 0x000000390500780c */ /* 0x000fe40003f04270 */
        /* <DEDUP_REMOVED lines=47> */
[----:B------:R-:W-:Y:S02]  /*8a50*/  FSEL R219, R25, -INF , P6 ;  /* 0xff80000019db7808 */ /* 0x000fe40003000000 */
[----:B------:R-:W-:Y:S02]  /*8a60*/  FSEL R243, R61, -INF , P2 ;  /* 0xff8000003df37808 */ /* 0x000fe40001000000 */
[----:B------:R-:W-:Y:S02]  /*8a70*/  FSEL R235, R62, -INF , P1 ;  /* 0xff8000003eeb7808 */ /* 0x000fe40000800000 */
        /* <DEDUP_REMOVED lines=8> */
[----:B------:R-:W-:Y:S02]  /*8b00*/  FSEL R229, R26, -INF , P0 ;  /* 0xff8000001ae57808 */ /* 0x000fe40000000000 */
[----:B------:R-:W-:Y:S04]  /*8b10*/  FMNMX.FTZ R4, R235, R4, !PT ;  /* 0x00000004eb047209 */ /* 0x000fe80007810000 */
[----:B------:R-:W-:Y:S01]  /*8b20*/  FMNMX.FTZ R4, R229, R4, !PT ;  /* 0x00000004e5047209 */ /* 0x000fe20007810000 */
[----:B------:R-:W2:Y:S08]  /*8b30*/  SHFL.BFLY PT, R103, R3, 0x2, 0x1f ;  /* 0x0c401f0003677f89 */ /* 0x000eb000000e0000 */
[----:B------:R-:W3:Y:S08]  /*8b40*/  SHFL.BFLY PT, R6, R2, 0x2, 0x1f ;  /* 0x0c401f0002067f89 */ /* 0x000ef000000e0000 */
[----:B------:R-:W4:Y:S01]  /*8b50*/  SHFL.BFLY PT, R7, R4, 0x2, 0x1f ;  /* 0x0c401f0004077f89 */ /* 0x000f2200000e0000 */
[----:B-1----:R-:W-:Y:S07]  /*8b60*/  FMNMX.FTZ R0, R5, R0, !PT ;  /* 0x0000000005007209 */ /* 0x002fee0007810000 */
[----:B------:R-:W1:Y:S01]  /*8b70*/  SHFL.BFLY PT, R104, R0, 0x1, 0x1f ;  /* 0x0c201f0000687f89 */ /* 0x000e6200000e0000 */
[----:B--2---:R-:W-:Y:S07]  /*8b80*/  FMNMX.FTZ R103, R3, R103, !PT ;  /* 0x0000006703677209 */ /* 0x004fee0007810000 */
[----:B------:R-:W2:Y:S01]  /*8b90*/  SHFL.BFLY PT, R5, R103, 0x1, 0x1f ;  /* 0x0c201f0067057f89 */ /* 0x000ea200000e0000 */
[----:B---3--:R-:W-:Y:S07]  /*8ba0*/  FMNMX.FTZ R2, R2, R6, !PT ;  /* 0x0000000602027209 */ /* 0x008fee0007810000 */
[----:B------:R-:W3:Y:S01]  /*8bb0*/  SHFL.BFLY PT, R102, R2, 0x1, 0x1f ;  /* 0x0c201f0002667f89 */ /* 0x000ee200000e0000 */
[----:B----4-:R-:W-:Y:S07]  /*8bc0*/  FMNMX.FTZ R4, R4, R7, !PT ;  /* 0x0000000704047209 */ /* 0x010fee0007810000 */
[----:B------:R4:W4:Y:S01]  /*8bd0*/  SHFL.BFLY PT, R3, R4, 0x1, 0x1f ;  /* 0x0c201f0004037f89 */ /* 0x00092200000e0000 */
[----:B-1----:R-:W-:Y:S02]  /*8be0*/  FMNMX.FTZ R104, R0, R104, !PT ;  /* 0x0000006800687209 */ /* 0x002fe40007810000 */
[----:B--2---:R-:W-:Y:S02]  /*8bf0*/  FMNMX.FTZ R103, R103, R5, !PT ;  /* 0x0000000567677209 */ /* 0x004fe40007810000 */
[----:B---3--:R-:W-:Y:S03]  /*8c00*/  FMNMX.FTZ R102, R2, R102, !PT ;  /* 0x0000006602667209 */ /* 0x008fe60007810000 */
.L_x_680:
[C---:B------:R-:W-:Y:S01]  /*8c10*/  FMUL.FTZ R180, R104.reuse, c[0x0][0x2d0] ;  /* 0x0000b40068b47a20 */ /* 0x040fe20000410000 */
[----:B------:R-:W-:Y:S01]  /*8c20*/  FSETP.NEU.FTZ.AND P2, PT, R104, -INF , PT ;  /* 0xff8000006800780b */ /* 0x000fe20003f5d000 */
[C---:B------:R-:W-:Y:S01]  /*8c30*/  FMUL.FTZ R181, R103.reuse, c[0x0][0x2d0] ;  /* 0x0000b40067b57a20 */ /* 0x040fe20000410000 */
[----:B------:R-:W-:Y:S01]  /*8c40*/  FSETP.NEU.FTZ.AND P1, PT, R103, -INF , PT ;  /* 0xff8000006700780b */ /* 0x000fe20003f3d000 */
[----:B------:R-:W-:Y:S01]  /*8c50*/  FMUL.FTZ R182, R102, c[0x0][0x2d0] ;  /* 0x0000b40066b67a20 */ /* 0x000fe20000410000 */
[----:B------:R-:W-:Y:S01]  /*8c60*/  FSEL R180, R180, RZ, P2 ;  /* 0x000000ffb4b47208 */ /* 0x000fe20001000000 */
[----:B------:R-:W-:Y:S01]  /*8c70*/  WARPSYNC 0xffffffff ;  /* 0xffffffff00007948 */ /* 0x000fe20003800000 */
[----:B------:R-:W-:Y:S01]  /*8c80*/  FSEL R181, R181, RZ, P1 ;  /* 0x000000ffb5b57208 */ /* 0x000fe20000800000 */
[----:B------:R-:W-:Y:S01]  /*8c90*/  LDSM.16.MT88.4 R36, [R202] ;  /* 0x00000000ca24783b */ /* 0x000fe20000004200 */
[----:B------:R-:W-:Y:S01]  /*8ca0*/  FSETP.NEU.FTZ.AND P0, PT, R102, -INF , PT ;  /* 0xff8000006600780b */ /* 0x000fe20003f1d000 */
[--C-:B------:R-:W-:Y:S01]  /*8cb0*/  FFMA.FTZ R0, R9, c[0x0][0x2d0], -R180.reuse ;  /* 0x0000b40009007a23 */ /* 0x100fe200000108b4 */
[----:B----4-:R-:W-:Y:S01]  /*8cc0*/  FMNMX.FTZ R101, R3, R4, !PT ;  /* 0x0000000403657209 */ /* 0x010fe20007810000 */
[--C-:B------:R-:W-:Y:S01]  /*8cd0*/  FFMA.FTZ R2, R11, c[0x0][0x2d0], -R180.reuse ;  /* 0x0000b4000b027a23 */ /* 0x100fe200000108b4 */
[----:B------:R-:W-:Y:S01]  /*8ce0*/  FSEL R182, R182, RZ, P0 ;  /* 0x000000ffb6b67208 */ /* 0x000fe20000000000 */
[----:B------:R1:W-:Y:S01]  /*8cf0*/  MUFU.EX2 R247, R0 ;  /* 0x0000000000f77308 */ /* 0x0003e20000000800 */
[----:B------:R-:W-:Y:S01]  /*8d00*/  FFMA.FTZ R48, R48, c[0x0][0x2d0], -R180 ;  /* 0x0000b40030307a23 */ /* 0x000fe200000108b4 */
[----:B------:R-:W-:Y:S01]  /*8d10*/  LDSM.16.MT88.4 R52, [R201+0x1000] ;  /* 0x00100000c934783b */ /* 0x000fe20000004200 */
[--C-:B------:R-:W-:Y:S02]  /*8d20*/  FFMA.FTZ R60, R65, c[0x0][0x2d0], -R181.reuse ;  /* 0x0000b400413c7a23 */ /* 0x100fe400000108b5 */
[--C-:B------:R-:W-:Y:S02]  /*8d30*/  FFMA.FTZ R6, R12, c[0x0][0x2d0], -R182.reuse ;  /* 0x0000b4000c067a23 */ /* 0x100fe400000108b6 */
[--C-:B------:R-:W-:Y:S03]  /*8d40*/  FFMA.FTZ R5, R17, c[0x0][0x2d0], -R182.reuse ;  /* 0x0000b40011057a23 */ /* 0x100fe600000108b6 */
[----:B------:R2:W3:Y:S10]  /*8d50*/  MUFU.EX2 R250, R2 ;  /* 0x0000000200fa7308 */ /* 0x0004f40000000800 */
[----:B------:R-:W-:Y:S01]  /*8d60*/  MUFU.EX2 R249, R6 ;  /* 0x0000000600f97308 */ /* 0x000fe20000000800 */
[--C-:B-1----:R-:W-:Y:S09]  /*8d70*/  FFMA.FTZ R0, R8, c[0x0][0x2d0], -R181.reuse ;  /* 0x0000b40008007a23 */ /* 0x102ff200000108b5 */
[----:B------:R1:W-:Y:S01]  /*8d80*/  MUFU.EX2 R248, R0 ;  /* 0x0000000000f87308 */ /* 0x0003e20000000800 */
[--C-:B--2---:R-:W-:Y:S09]  /*8d90*/  FFMA.FTZ R2, R14, c[0x0][0x2d0], -R181.reuse ;  /* 0x0000b4000e027a23 */ /* 0x104ff200000108b5 */
[----:B------:R2:W-:Y:S10]  /*8da0*/  MUFU.EX2 R57, R2 ;  /* 0x0000000200397308 */ /* 0x0005f40000000800 */
[----:B------:R-:W-:Y:S01]  /*8db0*/  MUFU.EX2 R31, R5 ;  /* 0x00000005001f7308 */ /* 0x000fe20000000800 */
[--C-:B-1----:R-:W-:Y:S09]  /*8dc0*/  FFMA.FTZ R0, R10, c[0x0][0x2d0], -R181.reuse ;  /* 0x0000b4000a007a23 */ /* 0x102ff200000108b5 */
[----:B------:R1:W4:Y:S01]  /*8dd0*/  MUFU.EX2 R251, R0 ;  /* 0x0000000000fb7308 */ /* 0x0003220000000800 */
[----:B--2---:R-:W-:Y:S09]  /*8de0*/  FFMA.FTZ R2, R19, c[0x0][0x2d0], -R182 ;  /* 0x0000b40013027a23 */ /* 0x004ff200000108b6 */
[----:B------:R2:W-:Y:S01]  /*8df0*/  MUFU.EX2 R7, R2 ;  /* 0x0000000200077308 */ /* 0x0005e20000000800 */
[--C-:B-1----:R-:W-:Y:S09]  /*8e00*/  FFMA.FTZ R0, R15, c[0x0][0x2d0], -R180.reuse ;  /* 0x0000b4000f007a23 */ /* 0x102ff200000108b4 */
[----:B------:R1:W-:Y:S01]  /*8e10*/  MUFU.EX2 R49, R0 ;  /* 0x0000000000317308 */ /* 0x0003e20000000800 */
[----:B--2---:R-:W-:Y:S01]  /*8e20*/  FSEL R2, R103, RZ, P1 ;  /* 0x000000ff67027208 */ /* 0x004fe20000800000 */
[----:B-1----:R-:W-:Y:S01]  /*8e30*/  FFMA.FTZ R0, R16, c[0x0][0x2d0], -R180 ;  /* 0x0000b40010007a23 */ /* 0x002fe200000108b4 */
[----:B---3--:R-:W-:Y:S02]  /*8e40*/  F2FP.PACK_AB R172, R250, R247 ;  /* 0x000000f7faac723e */ /* 0x008fe400000000ff */
[----:B----4-:R-:W-:Y:S05]  /*8e50*/  F2FP.PACK_AB R173, R251, R248 ;  /* 0x000000f8fbad723e */ /* 0x010fea00000000ff */
[----:B------:R1:W2:Y:S01]  /*8e60*/  MUFU.EX2 R51, R0 ;  /* 0x0000000000337308 */ /* 0x0002a20000000800 */
[----:B------:R-:W-:Y:S01]  /*8e70*/  F2FP.PACK_AB R176, R31, R249 ;  /* 0x000000f91fb0723e */ /* 0x000fe200000000ff */
[----:B-1----:R-:W-:Y:S01]  /*8e80*/  FFMA.FTZ R0, R13, c[0x0][0x2d0], -R181 ;  /* 0x0000b4000d007a23 */ /* 0x002fe200000108b5 */
[----:B--2---:R-:W-:Y:S07]  /*8e90*/  F2FP.PACK_AB R174, R51, R49 ;  /* 0x0000003133ae723e */ /* 0x004fee00000000ff */
[----:B------:R1:W2:Y:S02]  /*8ea0*/  MUFU.EX2 R50, R0 ;  /* 0x0000000000327308 */ /* 0x0002a40000000800 */
[----:B-1----:R-:W-:Y:S01]  /*8eb0*/  FFMA.FTZ R0, R18, c[0x0][0x2d0], -R182 ;  /* 0x0000b40012007a23 */ /* 0x002fe200000108b6 */
[----:B--2---:R-:W-:Y:S07]  /*8ec0*/  F2FP.PACK_AB R175, R57, R50 ;  /* 0x0000003239af723e */ /* 0x004fee00000000ff */
[----:B------:R1:W-:Y:S02]  /*8ed0*/  MUFU.EX2 R58, R0 ;  /* 0x00000000003a7308 */ /* 0x0003e40000000800 */
[----:B-1----:R-:W-:Y:S05]  /*8ee0*/  FSEL R0, R104, RZ, P2 ;  /* 0x000000ff68007208 */ /* 0x002fea0001000000 */
[----:B------:R-:W-:Y:S04]  /*8ef0*/  FADD.FTZ R0, -R0, R100 ;  /* 0x0000006400007221 */ /* 0x000fe80000010100 */
[----:B------:R-:W-:Y:S04]  /*8f00*/  FMUL.FTZ R0, R0, c[0x0][0x2d0] ;  /* 0x0000b40000007a20 */ /* 0x000fe80000410000 */
[----:B------:R1:W2:Y:S02]  /*8f10*/  MUFU.EX2 R100, R0 ;  /* 0x0000000000647308 */ /* 0x0002a40000000800 */
[----:B-1----:R-:W-:Y:S01]  /*8f20*/  FADD.FTZ R0, -R2, R105 ;  /* 0x0000006902007221 */ /* 0x002fe20000010100 */
[----:B------:R-:W-:Y:S01]  /*8f30*/  FSEL R2, R102, RZ, P0 ;  /* 0x000000ff66027208 */ /* 0x000fe20000000000 */
[----:B--2---:R-:W-:Y:S01]  /*8f40*/  FMUL.FTZ R5, R100, R109 ;  /* 0x0000006d64057220 */ /* 0x004fe20000410000 */
[C---:B------:R-:W-:Y:S01]  /*8f50*/  FSETP.NEU.FTZ.AND P0, PT, R101.reuse, -INF , PT ;  /* 0xff8000006500780b */ /* 0x040fe20003f1d000 */
[----:B------:R-:W-:Y:S02]  /*8f60*/  FMUL.FTZ R0, R0, c[0x0][0x2d0] ;  /* 0x0000b40000007a20 */ /* 0x000fe40000410000 */
[C---:B------:R-:W-:Y:S02]  /*8f70*/  FMUL.FTZ R16, R100.reuse, R120 ;  /* 0x0000007864107220 */ /* 0x040fe40000410000 */
[----:B------:R1:W2:Y:S01]  /*8f80*/  MUFU.EX2 R3, R0 ;  /* 0x0000000000037308 */ /* 0x0002a20000000800 */
[C---:B------:R-:W-:Y:S02]  /*8f90*/  FMUL.FTZ R17, R100.reuse, R121 ;  /* 0x0000007964117220 */ /* 0x040fe40000410000 */
[C---:B------:R-:W-:Y:S02]  /*8fa0*/  FMUL.FTZ R33, R100.reuse, R137 ;  /* 0x0000008964217220 */ /* 0x040fe40000410000 */
[C---:B------:R-:W-:Y:S01]  /*8fb0*/  FMUL.FTZ R65, R100.reuse, R169 ;  /* 0x000000a964417220 */ /* 0x040fe20000410000 */
[----:B------:R-:W-:Y:S01]  /*8fc0*/  MOV R169, R251 ;  /* 0x000000fb00a97202 */ /* 0x000fe20000000f00 */
[C---:B------:R-:W-:Y:S02]  /*8fd0*/  FMUL.FTZ R68, R100.reuse, R68 ;  /* 0x0000004464447220 */ /* 0x040fe40000410000 */
[C---:B------:R-:W-:Y:S02]  /*8fe0*/  FMUL.FTZ R69, R100.reuse, R69 ;  /* 0x0000004564457220 */ /* 0x040fe40000410000 */
[C---:B------:R-:W-:Y:S02]  /*8ff0*/  FMUL.FTZ R80, R100.reuse, R80 ;  /* 0x0000005064507220 */ /* 0x040fe40000410000 */
[C---:B------:R-:W-:Y:S02]  /*9000*/  FMUL.FTZ R81, R100.reuse, R81 ;  /* 0x0000005164517220 */ /* 0x040fe40000410000 */
[C---:B------:R-:W-:Y:S02]  /*9010*/  FMUL.FTZ R84, R100.reuse, R84 ;  /* 0x0000005464547220 */ /* 0x040fe40000410000 */
[----:B------:R-:W-:Y:S02]  /*9020*/  FMUL.FTZ R85, R100, R85 ;  /* 0x0000005564557220 */ /* 0x000fe40000410000 */
[----:B------:R-:W-:Y:S02]  /*9030*/  FFMA.FTZ R137, R244, c[0x0][0x2d0], -R182 ;  /* 0x0000b400f4897a23 */ /* 0x000fe400000108b6 */
[C---:B------:R-:W-:Y:S02]  /*9040*/  FMUL.FTZ R96, R100.reuse, R96 ;  /* 0x0000006064607220 */ /* 0x040fe40000410000 */
[----:B------:R-:W-:Y:S02]  /*9050*/  FMUL.FTZ R97, R100, R97 ;  /* 0x0000006164617220 */ /* 0x000fe40000410000 */
[----:B-1----:R-:W-:Y:S02]  /*9060*/  FADD.FTZ R0, -R2, R106 ;  /* 0x0000006a02007221 */ /* 0x002fe40000010100 */
[----:B------:R-:W-:Y:S02]  /*9070*/  FMUL.FTZ R106, R101, c[0x0][0x2d0] ;  /* 0x0000b400656a7a20 */ /* 0x000fe40000410000 */
[----:B------:R-:W-:Y:S02]  /*9080*/  FMUL.FTZ R0, R0, c[0x0][0x2d0] ;  /* 0x0000b40000007a20 */ /* 0x000fe40000410000 */
[C---:B--2---:R-:W-:Y:S01]  /*9090*/  FMUL.FTZ R6, R3.reuse, R110 ;  /* 0x0000006e03067220 */ /* 0x044fe20000410000 */
[----:B------:R-:W-:Y:S01]  /*90a0*/  FSEL R106, R106, RZ, P0 ;  /* 0x000000ff6a6a7208 */ /* 0x000fe20000000000 */
[----:B------:R1:W2:Y:S01]  /*90b0*/  MUFU.EX2 R2, R0 ;  /* 0x0000000000027308 */ /* 0x0002a20000000800 */
[C---:B------:R-:W-:Y:S02]  /*90c0*/  FMUL.FTZ R18, R3.reuse, R122 ;  /* 0x0000007a03127220 */ /* 0x040fe40000410000 */
[----:B------:R-:W-:Y:S02]  /*90d0*/  FMUL.FTZ R19, R3, R123 ;  /* 0x0000007b03137220 */ /* 0x000fe40000410000 */
[--C-:B------:R-:W-:Y:S01]  /*90e0*/  FFMA.FTZ R4, R21, c[0x0][0x2d0], -R106.reuse ;  /* 0x0000b40015047a23 */ /* 0x100fe2000001086a */
[----:B------:R-:W-:Y:S01]  /*90f0*/  LDSM.16.MT88.4 R120, [R202+0x400] ;  /* 0x00040000ca78783b */ /* 0x000fe20000004200 */
        /* <DEDUP_REMOVED lines=8> */
[----:B------:R-:W-:Y:S02]  /*9180*/  FMUL.FTZ R87, R3, R87 ;  /* 0x0000005703577220 */ /* 0x000fe40000410000 */
[--C-:B------:R-:W-:Y:S02]  /*9190*/  FFMA.FTZ R138, R241, c[0x0][0x2d0], -R106.reuse ;  /* 0x0000b400f18a7a23 */ /* 0x100fe4000001086a */
[--C-:B-1----:R-:W-:Y:S02]  /*91a0*/  FFMA.FTZ R0, R20, c[0x0][0x2d0], -R106.reuse ;  /* 0x0000b40014007a23 */ /* 0x102fe4000001086a */
[C---:B--2---:R-:W-:Y:S02]  /*91b0*/  FMUL.FTZ R8, R2.reuse, R112 ;  /* 0x0000007002087220 */ /* 0x044fe40000410000 */
[----:B------:R-:W1:Y:S01]  /*91c0*/  MUFU.EX2 R252, R0 ;  /* 0x0000000000fc7308 */ /* 0x000e620000000800 */
[C---:B------:R-:W-:Y:S02]  /*91d0*/  FMUL.FTZ R9, R2.reuse, R113 ;  /* 0x0000007102097220 */ /* 0x040fe40000410000 */
[----:B------:R-:W-:Y:S01]  /*91e0*/  FMUL.FTZ R12, R2, R116 ;  /* 0x00000074020c7220 */ /* 0x000fe20000410000 */
[----:B------:R-:W-:Y:S01]  /*91f0*/  MOV R116, R57 ;  /* 0x0000003900747202 */ /* 0x000fe20000000f00 */
[--C-:B---3--:R-:W-:Y:S02]  /*9200*/  FFMA.FTZ R4, R24, c[0x0][0x2d0], -R106.reuse ;  /* 0x0000b40018047a23 */ /* 0x108fe4000001086a */
[C---:B------:R-:W-:Y:S01]  /*9210*/  FMUL.FTZ R13, R2.reuse, R117 ;  /* 0x00000075020d7220 */ /* 0x040fe20000410000 */
[----:B------:R-:W-:Y:S01]  /*9220*/  MOV R117, R51 ;  /* 0x0000003300757202 */ /* 0x000fe20000000f00 */
[C---:B------:R-:W-:Y:S01]  /*9230*/  FMUL.FTZ R24, R2.reuse, R128 ;  /* 0x0000008002187220 */ /* 0x040fe20000410000 */
[----:B------:R2:W-:Y:S01]  /*9240*/  MUFU.EX2 R105, R4 ;  /* 0x0000000400697308 */ /* 0x0005e20000000800 */
[C---:B------:R-:W-:Y:S02]  /*9250*/  FMUL.FTZ R25, R2.reuse, R129 ;  /* 0x0000008102197220 */ /* 0x040fe40000410000 */
[C---:B------:R-:W-:Y:S02]  /*9260*/  FMUL.FTZ R28, R2.reuse, R132 ;  /* 0x00000084021c7220 */ /* 0x040fe40000410000 */
[C---:B------:R-:W-:Y:S02]  /*9270*/  FMUL.FTZ R29, R2.reuse, R133 ;  /* 0x00000085021d7220 */ /* 0x040fe40000410000 */
[----:B------:R-:W-:Y:S02]  /*9280*/  FMUL.FTZ R51, R3, R155 ;  /* 0x0000009b03337220 */ /* 0x000fe40000410000 */
[C---:B------:R-:W-:Y:S02]  /*9290*/  FMUL.FTZ R40, R2.reuse, R144 ;  /* 0x0000009002287220 */ /* 0x040fe40000410000 */
[C---:B------:R-:W-:Y:S02]  /*92a0*/  FMUL.FTZ R41, R2.reuse, R145 ;  /* 0x0000009102297220 */ /* 0x040fe40000410000 */
[----:B------:R-:W-:Y:S01]  /*92b0*/  FMUL.FTZ R45, R2, R149 ;  /* 0x00000095022d7220 */ /* 0x000fe20000410000 */
[----:B-1----:R-:W-:Y:S01]  /*92c0*/  F2FP.PACK_AB R177, R32, R252 ;  /* 0x000000fc20b1723e */ /* 0x002fe200000000ff */
[----:B------:R-:W-:Y:S02]  /*92d0*/  FFMA.FTZ R0, R22, c[0x0][0x2d0], -R106 ;  /* 0x0000b40016007a23 */ /* 0x000fe4000001086a */
[----:B------:R-:W1:Y:S01]  /*92e0*/  LDSM.16.MT88.4 R20, [R201] ;  /* 0x00000000c914783b */ /* 0x000e620000004200 */
[C---:B------:R-:W-:Y:S01]  /*92f0*/  FMUL.FTZ R44, R2.reuse, R148 ;  /* 0x00000094022c7220 */ /* 0x040fe20000410000 */
[----:B------:R3:W4:Y:S01]  /*9300*/  MUFU.EX2 R56, R0 ;  /* 0x0000000000387308 */ /* 0x0007220000000800 */
[C---:B------:R-:W-:Y:S02]  /*9310*/  FMUL.FTZ R57, R2.reuse, R161 ;  /* 0x000000a102397220 */ /* 0x040fe40000410000 */
[----:B------:R-:W-:Y:S02]  /*9320*/  FMUL.FTZ R61, R2, R165 ;  /* 0x000000a5023d7220 */ /* 0x000fe40000410000 */
[----:B--2---:R-:W-:Y:S02]  /*9330*/  FMUL.FTZ R4, R100, R108 ;  /* 0x0000006c64047220 */ /* 0x004fe40000410000 */
[C---:B------:R-:W-:Y:S02]  /*9340*/  FMUL.FTZ R72, R2.reuse, R72 ;  /* 0x0000004802487220 */ /* 0x040fe40000410000 */
[C---:B------:R-:W-:Y:S02]  /*9350*/  FMUL.FTZ R73, R2.reuse, R73 ;  /* 0x0000004902497220 */ /* 0x040fe40000410000 */
[C---:B------:R-:W-:Y:S02]  /*9360*/  FMUL.FTZ R76, R2.reuse, R76 ;  /* 0x0000004c024c7220 */ /* 0x040fe40000410000 */
[----:B------:R-:W-:Y:S02]  /*9370*/  FMUL.FTZ R77, R2, R77 ;  /* 0x0000004d024d7220 */ /* 0x000fe40000410000 */
[--C-:B------:R-:W-:Y:S02]  /*9380*/  FFMA.FTZ R132, R199, c[0x0][0x2d0], -R180.reuse ;  /* 0x0000b400c7847a23 */ /* 0x100fe400000108b4 */
[--C-:B------:R-:W-:Y:S02]  /*9390*/  FFMA.FTZ R128, R222, c[0x0][0x2d0], -R181.reuse ;  /* 0x0000b400de807a23 */ /* 0x100fe400000108b5 */
[----:B------:R-:W-:Y:S02]  /*93a0*/  FFMA.FTZ R133, R227, c[0x0][0x2d0], -R181 ;  /* 0x0000b400e3857a23 */ /* 0x000fe400000108b5 */
[----:B------:R-:W-:Y:S02]  /*93b0*/  FFMA.FTZ R129, R193, c[0x0][0x2d0], -R180 ;  /* 0x0000b400c1817a23 */ /* 0x000fe400000108b4 */
[----:B------:R-:W-:Y:S01]  /*93c0*/  FFMA.FTZ R139, R238, c[0x0][0x2d0], -R106 ;  /* 0x0000b400ee8b7a23 */ /* 0x000fe2000001086a */
[----:B---3--:R-:W-:Y:S01]  /*93d0*/  FSEL R0, R101, RZ, P0 ;  /* 0x000000ff65007208 */ /* 0x008fe20000000000 */
[----:B------:R-:W-:Y:S01]  /*93e0*/  MUFU.EX2 R227, R129 ;  /* 0x0000008100e37308 */ /* 0x000fe20000000800 */
[----:B----4-:R-:W-:Y:S01]  /*93f0*/  F2FP.PACK_AB R179, R105, R56 ;  /* 0x0000003869b3723e */ /* 0x010fe200000000ff */
[C---:B------:R-:W-:Y:S01]  /*9400*/  FMUL.FTZ R98, R3.reuse, R98 ;  /* 0x0000006203627220 */ /* 0x040fe20000410000 */
[----:B------:R-:W-:Y:S01]  /*9410*/  MOV R155, R56 ;  /* 0x00000038009b7202 */ /* 0x000fe20000000f00 */
[----:B------:R-:W-:Y:S01]  /*9420*/  FADD.FTZ R0, -R0, R107 ;  /* 0x0000006b00007221 */ /* 0x000fe20000010100 */
[----:B------:R-:W-:Y:S01]  /*9430*/  MOV R107, R7 ;  /* 0x00000007006b7202 */ /* 0x000fe20000000f00 */
[----:B------:R-:W-:Y:S02]  /*9440*/  FMUL.FTZ R7, R3, R111 ;  /* 0x0000006f03077220 */ /* 0x000fe40000410000 */
[----:B------:R-:W-:Y:S01]  /*9450*/  FMUL.FTZ R0, R0, c[0x0][0x2d0] ;  /* 0x0000b40000007a20 */ /* 0x000fe20000410000 */
[----:B------:R-:W2:Y:S01]  /*9460*/  LDSM.16.MT88.4 R108, [R202+0x1000] ;  /* 0x00100000ca6c783b */ /* 0x000ea20000004200 */
[----:B------:R-:W-:Y:S01]  /*9470*/  F2FP.PACK_AB R178, R107, R58 ;  /* 0x0000003a6bb2723e */ /* 0x000fe200000000ff */
[--C-:B------:R-:W-:Y:S02]  /*9480*/  FFMA.FTZ R56, R63, c[0x0][0x2d0], -R181.reuse ;  /* 0x0000b4003f387a23 */ /* 0x100fe400000108b5 */
[-C--:B-1----:R-:W-:Y:S01]  /*9490*/  HMMA.16816.F32 R4, R172, R20.reuse, R4 ;  /* 0x00000014ac04723c */ /* 0x082fe20000001804 */
[----:B------:R-:W1:Y:S04]  /*94a0*/  MUFU.EX2 R0, R0 ;  /* 0x0000000000007308 */ /* 0x000e680000000800 */
[C---:B------:R-:W-:Y:S02]  /*94b0*/  FMUL.FTZ R88, R2.reuse, R88 ;  /* 0x0000005802587220 */ /* 0x040fe40000410000 */
[----:B------:R-:W-:Y:S02]  /*94c0*/  FMUL.FTZ R89, R2, R89 ;  /* 0x0000005902597220 */ /* 0x000fe40000410000 */
[----:B------:R-:W-:Y:S02]  /*94d0*/  FMUL.FTZ R99, R3, R99 ;  /* 0x0000006303637220 */ /* 0x000fe40000410000 */
[----:B------:R3:W-:Y:S01]  /*94e0*/  MUFU.EX2 R149, R56 ;  /* 0x0000003800957308 */ /* 0x0007e20000000800 */
[--C-:B------:R-:W-:Y:S02]  /*94f0*/  FFMA.FTZ R144, R226, c[0x0][0x2d0], -R181.reuse ;  /* 0x0000b400e2907a23 */ /* 0x100fe400000108b5 */
[C---:B------:R-:W-:Y:S02]  /*9500*/  FMUL.FTZ R92, R2.reuse, R92 ;  /* 0x0000005c025c7220 */ /* 0x040fe40000410000 */
[----:B------:R-:W-:Y:S02]  /*9510*/  FMUL.FTZ R93, R2, R93 ;  /* 0x0000005d025d7220 */ /* 0x000fe40000410000 */
[C---:B-1----:R-:W-:Y:S02]  /*9520*/  FMUL.FTZ R10, R0.reuse, R114 ;  /* 0x00000072000a7220 */ /* 0x042fe40000410000 */
[C---:B------:R-:W-:Y:S02]  /*9530*/  FMUL.FTZ R11, R0.reuse, R115 ;  /* 0x00000073000b7220 */ /* 0x040fe40000410000 */
[----:B------:R-:W1:Y:S01]  /*9540*/  LDSM.16.MT88.4 R112, [R201+0x2000] ;  /* 0x00200000c970783b */ /* 0x000e620000004200 */
[C---:B------:R-:W-:Y:S02]  /*9550*/  FMUL.FTZ R14, R0.reuse, R118 ;  /* 0x00000076000e7220 */ /* 0x040fe40000410000 */
[C---:B------:R-:W-:Y:S02]  /*9560*/  FMUL.FTZ R15, R0.reuse, R119 ;  /* 0x00000077000f7220 */ /* 0x040fe40000410000 */
[C---:B------:R-:W-:Y:S04]  /*9570*/  HMMA.16816.F32 R8, R176.reuse, R20, R8 ;  /* 0x00000014b008723c */ /* 0x040fe80000001808 */
[----:B------:R-:W-:Y:S02]  /*9580*/  FMUL.FTZ R26, R0, R130 ;  /* 0x00000082001a7220 */ /* 0x000fe40000410000 */
[--C-:B------:R-:W-:Y:S02]  /*9590*/  FFMA.FTZ R130, R221, c[0x0][0x2d0], -R181.reuse ;  /* 0x0000b400dd827a23 */ /* 0x100fe400000108b5 */
[-C--:B------:R-:W-:Y:S04]  /*95a0*/  HMMA.16816.F32 R12, R176, R22.reuse, R12 ;  /* 0x00000016b00c723c */ /* 0x080fe8000000180c */
[----:B------:R-:W-:Y:S02]  /*95b0*/  FMUL.FTZ R20, R100, R124 ;  /* 0x0000007c64147220 */ /* 0x000fe40000410000 */
[--C-:B------:R-:W-:Y:S02]  /*95c0*/  FFMA.FTZ R124, R194, c[0x0][0x2d0], -R180.reuse ;  /* 0x0000b400c27c7a23 */ /* 0x100fe400000108b4 */
[C---:B------:R-:W-:Y:S01]  /*95d0*/  HMMA.16816.F32 R16, R172.reuse, R22, R16 ;  /* 0x00000016ac10723c */ /* 0x040fe20000001810 */
[----:B------:R-:W-:Y:S03]  /*95e0*/  MUFU.EX2 R194, R133 ;  /* 0x0000008500c27308 */ /* 0x000fe60000000800 */
[----:B------:R-:W-:Y:S02]  /*95f0*/  FMUL.FTZ R21, R100, R125 ;  /* 0x0000007d64157220 */ /* 0x000fe40000410000 */
[----:B------:R-:W-:Y:S02]  /*9600*/  FMUL.FTZ R27, R0, R131 ;  /* 0x00000083001b7220 */ /* 0x000fe40000410000 */
[C---:B------:R-:W-:Y:S03]  /*9610*/  FMUL.FTZ R22, R3.reuse, R126 ;  /* 0x0000007e03167220 */ /* 0x040fe60000410000 */
[----:B------:R-:W-:Y:S01]  /*9620*/  MUFU.EX2 R251, R124 ;  /* 0x0000007c00fb7308 */ /* 0x000fe20000000800 */
[----:B------:R-:W-:Y:S02]  /*9630*/  FMUL.FTZ R23, R3, R127 ;  /* 0x0000007f03177220 */ /* 0x000fe40000410000 */
[--C-:B------:R-:W-:Y:S02]  /*9640*/  FFMA.FTZ R126, R223, c[0x0][0x2d0], -R181.reuse ;  /* 0x0000b400df7e7a23 */ /* 0x100fe400000108b5 */
[--C-:B------:R-:W-:Y:S02]  /*9650*/  FFMA.FTZ R131, R198, c[0x0][0x2d0], -R180.reuse ;  /* 0x0000b400c6837a23 */ /* 0x100fe400000108b4 */
[--C-:B------:R-:W-:Y:S01]  /*9660*/  FFMA.FTZ R125, R195, c[0x0][0x2d0], -R180.reuse ;  /* 0x0000b400c37d7a23 */ /* 0x100fe200000108b4 */
[-C--:B------:R-:W-:Y:S02]  /*9670*/  HMMA.16816.F32 R20, R172, R36.reuse, R20 ;  /* 0x00000024ac14723c */ /* 0x080fe40000001814 */
[----:B------:R-:W-:Y:S01]  /*9680*/  MUFU.EX2 R223, R132 ;  /* 0x0000008400df7308 */ /* 0x000fe20000000800 */
[----:B------:R-:W-:Y:S02]  /*9690*/  FFMA.FTZ R127, R220, c[0x0][0x2d0], -R180 ;  /* 0x0000b400dc7f7a23 */ /* 0x000fe400000108b4 */
[C---:B------:R-:W-:Y:S01]  /*96a0*/  FMUL.FTZ R30, R0.reuse, R134 ;  /* 0x00000086001e7220 */ /* 0x040fe20000410000 */
[----:B------:R-:W-:Y:S01]  /*96b0*/  MOV R134, R31 ;  /* 0x0000001f00867202 */ /* 0x000fe20000000f00 */
[----:B------:R-:W-:Y:S01]  /*96c0*/  FMUL.FTZ R31, R0, R135 ;  /* 0x00000087001f7220 */ /* 0x000fe20000410000 */
[C---:B------:R-:W-:Y:S04]  /*96d0*/  HMMA.16816.F32 R24, R176.reuse, R36, R24 ;  /* 0x00000024b018723c */ /* 0x040fe80000001818 */
[----:B------:R-:W-:Y:S01]  /*96e0*/  MOV R135, R32 ;  /* 0x0000002000877202 */ /* 0x000fe20000000f00 */
[----:B------:R-:W-:Y:S01]  /*96f0*/  MUFU.EX2 R220, R130 ;  /* 0x0000008200dc7308 */ /* 0x000fe20000000800 */
[C---:B------:R-:W-:Y:S02]  /*9700*/  FMUL.FTZ R32, R100.reuse, R136 ;  /* 0x0000008864207220 */ /* 0x040fe40000410000 */
[-C--:B------:R-:W-:Y:S04]  /*9710*/  HMMA.16816.F32 R28, R176, R38.reuse, R28 ;  /* 0x00000026b01c723c */ /* 0x080fe8000000181c */
[C---:B------:R-:W-:Y:S02]  /*9720*/  FMUL.FTZ R36, R100.reuse, R140 ;  /* 0x0000008c64247220 */ /* 0x040fe40000410000 */
[----:B------:R-:W-:Y:S02]  /*9730*/  FMUL.FTZ R37, R100, R141 ;  /* 0x0000008d64257220 */ /* 0x000fe40000410000 */
[C---:B------:R-:W-:Y:S01]  /*9740*/  HMMA.16816.F32 R32, R172.reuse, R38, R32 ;  /* 0x00000026ac20723c */ /* 0x040fe20000001820 */
[----:B------:R-:W4:Y:S03]  /*9750*/  LDL.LU R141, [R1+0x28] ;  /* 0x00002800018d7983 */ /* 0x000f260000300800 */
[C---:B------:R-:W-:Y:S01]  /*9760*/  FMUL.FTZ R46, R0.reuse, R150 ;  /* 0x00000096002e7220 */ /* 0x040fe20000410000 */
[----:B------:R-:W5:Y:S01]  /*9770*/  LDL.LU R140, [R1+0x24] ;  /* 0x00002400018c7983 */ /* 0x000f620000300800 */
[----:B------:R1:W-:Y:S01]  /*9780*/  MUFU.EX2 R150, R48 ;  /* 0x0000003000967308 */ /* 0x0003e20000000800 */
[C---:B------:R-:W-:Y:S01]  /*9790*/  FMUL.FTZ R38, R3.reuse, R142 ;  /* 0x0000008e03267220 */ /* 0x040fe20000410000 */
[----:B------:R-:W-:Y:S01]  /*97a0*/  MOV R142, R250 ;  /* 0x000000fa008e7202 */ /* 0x000fe20000000f00 */
[----:B------:R-:W-:Y:S03]  /*97b0*/  FMUL.FTZ R39, R3, R143 ;  /* 0x0000008f03277220 */ /* 0x000fe60000410000 */
[----:B------:R-:W-:Y:S02]  /*97c0*/  FFMA.FTZ R136, R245, c[0x0][0x2d0], -R182 ;  /* 0x0000b400f5887a23 */ /* 0x000fe400000108b6 */
[C---:B------:R-:W-:Y:S02]  /*97d0*/  FMUL.FTZ R42, R0.reuse, R146 ;  /* 0x00000092002a7220 */ /* 0x040fe40000410000 */
[-C--:B------:R-:W-:Y:S01]  /*97e0*/  HMMA.16816.F32 R36, R172, R52.reuse, R36 ;  /* 0x00000034ac24723c */ /* 0x080fe20000001824 */
[----:B------:R2:W-:Y:S02]  /*97f0*/  MUFU.EX2 R146, R60 ;  /* 0x0000003c00927308 */ /* 0x0005e40000000800 */
[C---:B------:R-:W-:Y:S02]  /*9800*/  FMUL.FTZ R43, R0.reuse, R147 ;  /* 0x00000093002b7220 */ /* 0x040fe40000410000 */
[----:B------:R-:W-:Y:S01]  /*9810*/  FMUL.FTZ R47, R0, R151 ;  /* 0x00000097002f7220 */ /* 0x000fe20000410000 */
[----:B------:R-:W-:Y:S01]  /*9820*/  MOV R151, R105 ;  /* 0x0000006900977202 */ /* 0x000fe20000000f00 */
[--C-:B------:R-:W-:Y:S01]  /*9830*/  FFMA.FTZ R105, R183, c[0x0][0x2d0], -R181.reuse ;  /* 0x0000b400b7697a23 */ /* 0x100fe200000108b5 */
[----:B------:R-:W-:Y:S01]  /*9840*/  MOV R183, R248 ;  /* 0x000000f800b77202 */ /* 0x000fe20000000f00 */
[----:B---3--:R-:W-:Y:S01]  /*9850*/  FMUL.FTZ R56, R2, R160 ;  /* 0x000000a002387220 */ /* 0x008fe20000410000 */
[C---:B------:R-:W-:Y:S01]  /*9860*/  HMMA.16816.F32 R40, R176.reuse, R52, R40 ;  /* 0x00000034b028723c */ /* 0x040fe20000001828 */
[----:B------:R-:W-:Y:S03]  /*9870*/  MUFU.EX2 R250, R125 ;  /* 0x0000007d00fa7308 */ /* 0x000fe60000000800 */
[C---:B------:R-:W-:Y:S02]  /*9880*/  FMUL.FTZ R59, R0.reuse, R163 ;  /* 0x000000a3003b7220 */ /* 0x040fe40000410000 */
[----:B------:R-:W-:Y:S02]  /*9890*/  FMUL.FTZ R62, R0, R166 ;  /* 0x000000a6003e7220 */ /* 0x000fe40000410000 */
[-C--:B------:R-:W-:Y:S03]  /*98a0*/  HMMA.16816.F32 R44, R176, R54.reuse, R44 ;  /* 0x00000036b02c723c */ /* 0x080fe6000000182c */
[----:B------:R3:W-:Y:S01]  /*98b0*/  MUFU.EX2 R160, R105 ;  /* 0x0000006900a07308 */ /* 0x0007e20000000800 */
[C---:B-1----:R-:W-:Y:S01]  /*98c0*/  FMUL.FTZ R48, R100.reuse, R152 ;  /* 0x0000009864307220 */ /* 0x042fe20000410000 */
[----:B------:R-:W-:Y:S01]  /*98d0*/  MOV R152, R49 ;  /* 0x0000003100987202 */ /* 0x000fe20000000f00 */
[----:B------:R-:W-:Y:S01]  /*98e0*/  FMUL.FTZ R49, R100, R153 ;  /* 0x0000009964317220 */ /* 0x000fe20000410000 */
[----:B------:R-:W-:Y:S01]  /*98f0*/  MOV R153, R50 ;  /* 0x0000003200997202 */ /* 0x000fe20000000f00 */
[----:B------:R-:W-:Y:S01]  /*9900*/  FMUL.FTZ R50, R3, R154 ;  /* 0x0000009a03327220 */ /* 0x000fe20000410000 */
[----:B------:R-:W-:Y:S03]  /*9910*/  MOV R154, R58 ;  /* 0x0000003a009a7202 */ /* 0x000fe60000000f00 */
[--C-:B--2---:R-:W-:Y:S01]  /*9920*/  FFMA.FTZ R60, R66, c[0x0][0x2d0], -R180.reuse ;  /* 0x0000b400423c7a23 */ /* 0x104fe200000108b4 */
[----:B------:R-:W-:Y:S01]  /*9930*/  MUFU.EX2 R248, R126 ;  /* 0x0000007e00f87308 */ /* 0x000fe20000000800 */
[----:B------:R-:W-:Y:S01]  /*9940*/  FMUL.FTZ R53, R100, R157 ;  /* 0x0000009d64357220 */ /* 0x000fe20000410000 */
[C---:B------:R-:W-:Y:S04]  /*9950*/  HMMA.16816.F32 R48, R172.reuse, R54, R48 ;  /* 0x00000036ac30723c */ /* 0x040fe80000001830 */
[--C-:B------:R-:W-:Y:S02]  /*9960*/  FFMA.FTZ R52, R64, c[0x0][0x2d0], -R180.reuse ;  /* 0x0000b40040347a23 */ /* 0x100fe400000108b4 */
[--C-:B------:R-:W-:Y:S02]  /*9970*/  FFMA.FTZ R64, R67, c[0x0][0x2d0], -R180.reuse ;  /* 0x0000b40043407a23 */ /* 0x100fe400000108b4 */
[C---:B------:R-:W-:Y:S01]  /*9980*/  FMUL.FTZ R55, R3.reuse, R159 ;  /* 0x0000009f03377220 */ /* 0x040fe20000410000 */
[----:B------:R1:W-:Y:S03]  /*9990*/  MUFU.EX2 R145, R52 ;  /* 0x0000003400917308 */ /* 0x0003e60000000800 */
[--C-:B---3--:R-:W-:Y:S02]  /*99a0*/  FFMA.FTZ R105, R184, c[0x0][0x2d0], -R181.reuse ;  /* 0x0000b400b8697a23 */ /* 0x108fe400000108b5 */
[C---:B------:R-:W-:Y:S02]  /*99b0*/  FMUL.FTZ R54, R3.reuse, R158 ;  /* 0x0000009e03367220 */ /* 0x040fe40000410000 */
[C---:B------:R-:W-:Y:S02]  /*99c0*/  FMUL.FTZ R58, R0.reuse, R162 ;  /* 0x000000a2003a7220 */ /* 0x040fe40000410000 */
[C---:B------:R-:W-:Y:S01]  /*99d0*/  FMUL.FTZ R63, R0.reuse, R167 ;  /* 0x000000a7003f7220 */ /* 0x040fe20000410000 */
[----:B------:R2:W3:Y:S01]  /*99e0*/  MUFU.EX2 R159, R60 ;  /* 0x0000003c009f7308 */ /* 0x0004e20000000800 */
[C---:B------:R-:W-:Y:S01]  /*99f0*/  FMUL.FTZ R67, R3.reuse, R171 ;  /* 0x000000ab03437220 */ /* 0x040fe20000410000 */
[----:B------:R-:W-:Y:S01]  /*9a00*/  MOV R167, R116 ;  /* 0x0000007400a77202 */ /* 0x000fe20000000f00 */
[----:B------:R-:W-:Y:S01]  /*9a10*/  FMUL.FTZ R66, R3, R170 ;  /* 0x000000aa03427220 */ /* 0x000fe20000410000 */
[----:B------:R-:W5:Y:S01]  /*9a20*/  LDL.LU R171, [R1+0x2c] ;  /* 0x00002c0001ab7983 */ /* 0x000f620000300800 */
[C---:B------:R-:W-:Y:S01]  /*9a30*/  FMUL.FTZ R74, R0.reuse, R74 ;  /* 0x0000004a004a7220 */ /* 0x040fe20000410000 */
[----:B------:R-:W-:Y:S01]  /*9a40*/  MOV R170, R249 ;  /* 0x000000f900aa7202 */ /* 0x000fe20000000f00 */
[C---:B------:R-:W-:Y:S01]  /*9a50*/  FMUL.FTZ R75, R0.reuse, R75 ;  /* 0x0000004b004b7220 */ /* 0x040fe20000410000 */
[----:B------:R-:W5:Y:S01]  /*9a60*/  LDL.LU R184, [R1+0x20] ;  /* 0x0000200001b87983 */ /* 0x000f620000300800 */
[C---:B------:R-:W-:Y:S01]  /*9a70*/  FMUL.FTZ R78, R0.reuse, R78 ;  /* 0x0000004e004e7220 */ /* 0x040fe20000410000 */
[----:B------:R3:W-:Y:S01]  /*9a80*/  MUFU.EX2 R163, R64 ;  /* 0x0000004000a37308 */ /* 0x0007e20000000800 */
[C---:B------:R-:W-:Y:S02]  /*9a90*/  FMUL.FTZ R79, R0.reuse, R79 ;  /* 0x0000004f004f7220 */ /* 0x040fe40000410000 */
[----:B------:R-:W-:Y:S02]  /*9aa0*/  FMUL.FTZ R90, R0, R90 ;  /* 0x0000005a005a7220 */ /* 0x000fe40000410000 */
[----:B-1----:R-:W-:Y:S01]  /*9ab0*/  FMUL.FTZ R52, R100, R156 ;  /* 0x0000009c64347220 */ /* 0x002fe20000410000 */
[----:B------:R-:W-:Y:S01]  /*9ac0*/  MOV R156, R107 ;  /* 0x0000006b009c7202 */ /* 0x000fe20000000f00 */
[C---:B------:R-:W-:Y:S02]  /*9ad0*/  FMUL.FTZ R91, R0.reuse, R91 ;  /* 0x0000005b005b7220 */ /* 0x040fe40000410000 */
[C---:B------:R-:W-:Y:S01]  /*9ae0*/  FMUL.FTZ R94, R0.reuse, R94 ;  /* 0x0000005e005e7220 */ /* 0x040fe20000410000 */
[----:B------:R1:W-:Y:S01]  /*9af0*/  MUFU.EX2 R249, R127 ;  /* 0x0000007f00f97308 */ /* 0x0003e20000000800 */
[----:B------:R-:W-:Y:S01]  /*9b00*/  FMUL.FTZ R95, R0, R95 ;  /* 0x0000005f005f7220 */ /* 0x000fe20000410000 */
[-C--:B------:R-:W-:Y:S03]  /*9b10*/  HMMA.16816.F32 R52, R172, R108.reuse, R52 ;  /* 0x0000006cac34723c */ /* 0x080fe60000001834 */
[----:B--2---:R-:W-:Y:S02]  /*9b20*/  FMUL.FTZ R60, R2, R164 ;  /* 0x000000a4023c7220 */ /* 0x004fe40000410000 */
[----:B------:R-:W-:Y:S02]  /*9b30*/  FFMA.FTZ R107, R224, c[0x0][0x2d0], -R181 ;  /* 0x0000b400e06b7a23 */ /* 0x000fe400000108b5 */
[--C-:B------:R-:W-:Y:S01]  /*9b40*/  FFMA.FTZ R143, R197, c[0x0][0x2d0], -R180.reuse ;  /* 0x0000b400c58f7a23 */ /* 0x100fe200000108b4 */
[C---:B------:R-:W-:Y:S01]  /*9b50*/  HMMA.16816.F32 R56, R176.reuse, R108, R56 ;  /* 0x0000006cb038723c */ /* 0x040fe20000001838 */
[----:B------:R2:W-:Y:S03]  /*9b60*/  MUFU.EX2 R164, R105 ;  /* 0x0000006900a47308 */ /* 0x0005e60000000800 */
[----:B------:R-:W-:Y:S02]  /*9b70*/  FFMA.FTZ R180, R196, c[0x0][0x2d0], -R180 ;  /* 0x0000b400c4b47a23 */ /* 0x000fe400000108b4 */
[----:B---3--:R-:W-:Y:S01]  /*9b80*/  FMUL.FTZ R64, R100, R168 ;  /* 0x000000a864407220 */ /* 0x008fe20000410000 */
[----:B------:R-:W-:Y:S01]  /*9b90*/  MOV R168, R117 ;  /* 0x0000007500a87202 */ /* 0x000fe20000000f00 */
[-C--:B------:R-:W-:Y:S03]  /*9ba0*/  HMMA.16816.F32 R60, R176, R110.reuse, R60 ;  /* 0x0000006eb03c723c */ /* 0x080fe6000000183c */
[----:B------:R-:W-:Y:S01]  /*9bb0*/  MUFU.EX2 R224, R131 ;  /* 0x0000008300e07308 */ /* 0x000fe20000000800 */
[----:B-1----:R-:W-:Y:S04]  /*9bc0*/  LDSM.16.MT88.4 R124, [R202+0x800] ;  /* 0x00080000ca7c783b */ /* 0x002fe80000004200 */
[C---:B------:R-:W-:Y:S05]  /*9bd0*/  HMMA.16816.F32 R64, R172.reuse, R110, R64 ;  /* 0x0000006eac40723c */ /* 0x040fea0000001840 */
[----:B------:R1:W-:Y:S01]  /*9be0*/  MUFU.EX2 R226, R107 ;  /* 0x0000006b00e27308 */ /* 0x0003e20000000800 */
[----:B------:R-:W3:Y:S02]  /*9bf0*/  LDSM.16.MT88.4 R108, [R202+0x2000] ;  /* 0x00200000ca6c783b */ /* 0x000ee40000004200 */
[-C--:B------:R-:W-:Y:S04]  /*9c00*/  HMMA.16816.F32 R68, R172, R112.reuse, R68 ;  /* 0x00000070ac44723c */ /* 0x080fe80000001844 */
[--C-:B--2---:R-:W-:Y:S01]  /*9c10*/  FFMA.FTZ R105, R185, c[0x0][0x2d0], -R182.reuse ;  /* 0x0000b400b9697a23 */ /* 0x104fe200000108b6 */
[----:B------:R-:W-:Y:S02]  /*9c20*/  MOV R185, R247 ;  /* 0x000000f700b97202 */ /* 0x000fe40000000f00 */
[----:B------:R-:W-:Y:S01]  /*9c30*/  MUFU.EX2 R193, R143 ;  /* 0x0000008f00c17308 */ /* 0x000fe20000000800 */
[C---:B------:R-:W-:Y:S08]  /*9c40*/  HMMA.16816.F32 R72, R176.reuse, R112, R72 ;  /* 0x00000070b048723c */ /* 0x040ff00000001848 */
[-C--:B------:R-:W-:Y:S01]  /*9c50*/  HMMA.16816.F32 R76, R176, R114.reuse, R76 ;  /* 0x00000072b04c723c */ /* 0x080fe2000000184c */
[----:B------:R2:W2:Y:S03]  /*9c60*/  MUFU.EX2 R148, R105 ;  /* 0x0000006900947308 */ /* 0x0004a60000000800 */
[--C-:B-1----:R-:W-:Y:S01]  /*9c70*/  FFMA.FTZ R107, R246, c[0x0][0x2d0], -R182.reuse ;  /* 0x0000b400f66b7a23 */ /* 0x102fe200000108b6 */
[----:B------:R-:W-:Y:S03]  /*9c80*/  MOV R246, R159 ;  /* 0x0000009f00f67202 */ /* 0x000fe60000000f00 */
[C---:B------:R-:W-:Y:S01]  /*9c90*/  HMMA.16816.F32 R80, R172.reuse, R114, R80 ;  /* 0x00000072ac50723c */ /* 0x040fe20000001850 */
[----:B------:R-:W1:Y:S07]  /*9ca0*/  LDSM.16.MT88.4 R112, [R201+0x400] ;  /* 0x00040000c970783b */ /* 0x000e6e0000004200 */
[-C--:B---3--:R-:W-:Y:S04]  /*9cb0*/  HMMA.16816.F32 R84, R172, R108.reuse, R84 ;  /* 0x0000006cac54723c */ /* 0x088fe80000001854 */
[--C-:B--2---:R-:W-:Y:S01]  /*9cc0*/  FFMA.FTZ R105, R186, c[0x0][0x2d0], -R182.reuse ;  /* 0x0000b400ba697a23 */ /* 0x104fe200000108b6 */
[----:B------:R-:W-:Y:S03]  /*9cd0*/  MOV R238, R148 ;  /* 0x0000009400ee7202 */ /* 0x000fe60000000f00 */
[----:B------:R2:W3:Y:S01]  /*9ce0*/  MUFU.EX2 R157, R105 ;  /* 0x00000069009d7308 */ /* 0x0004e20000000800 */
[C---:B------:R-:W-:Y:S07]  /*9cf0*/  HMMA.16816.F32 R88, R176.reuse, R108, R88 ;  /* 0x0000006cb058723c */ /* 0x040fee0000001858 */
[----:B------:R-:W-:Y:S01]  /*9d00*/  F2FP.PACK_AB R108, R145, R150 ;  /* 0x00000096916c723e */ /* 0x000fe200000000ff */
[-C--:B------:R-:W-:Y:S04]  /*9d10*/  HMMA.16816.F32 R92, R176, R110.reuse, R92 ;  /* 0x0000006eb05c723c */ /* 0x080fe8000000185c */
[----:B------:R-:W-:Y:S03]  /*9d20*/  F2FP.PACK_AB R109, R146, R149 ;  /* 0x00000095926d723e */ /* 0x000fe600000000ff */
[----:B------:R-:W-:Y:S01]  /*9d30*/  MOV R178, R155 ;  /* 0x0000009b00b27202 */ /* 0x000fe20000000f00 */
[----:B------:R-:W-:Y:S04]  /*9d40*/  HMMA.16816.F32 R96, R172, R110, R96 ;  /* 0x0000006eac60723c */ /* 0x000fe80000001860 */
[----:B------:R-:W-:Y:S02]  /*9d50*/  MOV R179, R168 ;  /* 0x000000a800b37202 */ /* 0x000fe40000000f00 */
[----:B------:R-:W-:Y:S01]  /*9d60*/  MOV R168, R154 ;  /* 0x0000009a00a87202 */ /* 0x000fe20000000f00 */
[--C-:B--2---:R-:W-:Y:S01]  /*9d70*/  FFMA.FTZ R105, R187, c[0x0][0x2d0], -R182.reuse ;  /* 0x0000b400bb697a23 */ /* 0x104fe200000108b6 */
[----:B------:R-:W-:Y:S01]  /*9d80*/  F2FP.PACK_AB R110, R163, R159 ;  /* 0x0000009fa36e723e */ /* 0x000fe200000000ff */
[----:B------:R-:W-:Y:S03]  /*9d90*/  MUFU.EX2 R187, R137 ;  /* 0x0000008900bb7308 */ /* 0x000fe60000000800 */
[----:B------:R-:W-:Y:S02]  /*9da0*/  F2FP.PACK_AB R111, R164, R160 ;  /* 0x000000a0a46f723e */ /* 0x000fe400000000ff */
[----:B---3--:R-:W-:Y:S02]  /*9db0*/  F2FP.PACK_AB R116, R157, R148 ;  /* 0x000000949d74723e */ /* 0x008fe400000000ff */
[----:B------:R-:W-:Y:S02]  /*9dc0*/  F2FP.PACK_AB R172, R224, R223 ;  /* 0x000000dfe0ac723e */ /* 0x000fe400000000ff */
[----:B------:R-:W-:Y:S01]  /*9dd0*/  F2FP.PACK_AB R173, R194, R220 ;  /* 0x000000dcc2ad723e */ /* 0x000fe200000000ff */
[-C--:B-1----:R-:W-:Y:S01]  /*9de0*/  HMMA.16816.F32 R4, R108, R112.reuse, R4 ;  /* 0x000000706c04723c */ /* 0x082fe20000001804 */
[----:B------:R1:W-:Y:S04]  /*9df0*/  MUFU.EX2 R161, R105 ;  /* 0x0000006900a17308 */ /* 0x0003e80000000800 */
[----:B------:R-:W-:Y:S01]  /*9e00*/  MOV R244, R157 ;  /* 0x0000009d00f47202 */ /* 0x000fe20000000f00 */
[----:B-1----:R-:W-:Y:S05]  /*9e10*/  FFMA.FTZ R105, R188, c[0x0][0x2d0], -R182 ;  /* 0x0000b400bc697a23 */ /* 0x002fea00000108b6 */
[----:B------:R-:W-:Y:S10]  /*9e20*/  MUFU.EX2 R188, R136 ;  /* 0x0000008800bc7308 */ /* 0x000ff40000000800 */
[----:B------:R1:W2:Y:S02]  /*9e30*/  MUFU.EX2 R165, R105 ;  /* 0x0000006900a57308 */ /* 0x0002a40000000800 */
[--C-:B-1----:R-:W-:Y:S01]  /*9e40*/  FFMA.FTZ R105, R189, c[0x0][0x2d0], -R106.reuse ;  /* 0x0000b400bd697a23 */ /* 0x102fe2000001086a */
[----:B--2---:R-:W-:Y:S07]  /*9e50*/  F2FP.PACK_AB R118, R165, R161 ;  /* 0x000000a1a576723e */ /* 0x004fee00000000ff */
[----:B------:R-:W1:Y:S10]  /*9e60*/  MUFU.EX2 R189, R107 ;  /* 0x0000006b00bd7308 */ /* 0x000e740000000800 */
[----:B------:R2:W3:Y:S01]  /*9e70*/  MUFU.EX2 R147, R105 ;  /* 0x0000006900937308 */ /* 0x0004e20000000800 */
[----:B-1----:R-:W-:Y:S01]  /*9e80*/  F2FP.PACK_AB R176, R188, R189 ;  /* 0x000000bdbcb0723e */ /* 0x002fe200000000ff */
[----:B--2---:R-:W-:Y:S01]  /*9e90*/  FFMA.FTZ R105, R190, c[0x0][0x2d0], -R106 ;  /* 0x0000b400be697a23 */ /* 0x004fe2000001086a */
[----:B---3--:R-:W-:Y:S01]  /*9ea0*/  MOV R241, R147 ;  /* 0x0000009300f17202 */ /* 0x008fe20000000f00 */
[----:B----4-:R-:W-:Y:S01]  /*9eb0*/  FFMA.FTZ R141, R2, R141, R170 ;  /* 0x0000008d028d7223 */ /* 0x010fe200000100aa */
[----:B------:R-:W-:Y:S05]  /*9ec0*/  MOV R170, R152 ;  /* 0x0000009800aa7202 */ /* 0x000fea0000000f00 */
[----:B------:R1:W2:Y:S01]  /*9ed0*/  MUFU.EX2 R158, R105 ;  /* 0x00000069009e7308 */ /* 0x0002a20000000800 */
[----:B------:R-:W-:Y:S01]  /*9ee0*/  MOV R152, R135 ;  /* 0x0000008700987202 */ /* 0x000fe20000000f00 */
[----:B-----5:R-:W-:Y:S01]  /*9ef0*/  FFMA.FTZ R140, R0, R140, R252 ;  /* 0x0000008c008c7223 */ /* 0x020fe200000100fc */
[----:B------:R-:W-:Y:S01]  /*9f00*/  MOV R252, R151 ;  /* 0x0000009700fc7202 */ /* 0x000fe20000000f00 */
[--C-:B-1----:R-:W-:Y:S01]  /*9f10*/  FFMA.FTZ R105, R191, c[0x0][0x2d0], -R106.reuse ;  /* 0x0000b400bf697a23 */ /* 0x102fe2000001086a */
[----:B--2---:R-:W-:Y:S05]  /*9f20*/  F2FP.PACK_AB R117, R158, R147 ;  /* 0x000000939e75723e */ /* 0x004fea00000000ff */
[----:B------:R-:W-:Y:S01]  /*9f30*/  MUFU.EX2 R191, R144 ;  /* 0x0000009000bf7308 */ /* 0x000fe20000000800 */
[----:B------:R-:W-:Y:S09]  /*9f40*/  MOV R245, R158 ;  /* 0x0000009e00f57202 */ /* 0x000ff20000000f00 */
[----:B------:R1:W-:Y:S02]  /*9f50*/  MUFU.EX2 R162, R105 ;  /* 0x0000006900a27308 */ /* 0x0003e40000000800 */
[----:B-1----:R-:W-:Y:S08]  /*9f60*/  FFMA.FTZ R105, R192, c[0x0][0x2d0], -R106 ;  /* 0x0000b400c0697a23 */ /* 0x002ff0000001086a */
[----:B------:R-:W1:Y:S01]  /*9f70*/  MUFU.EX2 R192, R180 ;  /* 0x000000b400c07308 */ /* 0x000e620000000800 */
[----:B------:R-:W-:Y:S09]  /*9f80*/  FFMA.FTZ R3, R3, R171, R183 ;  /* 0x000000ab03037223 */ /* 0x000ff200000100b7 */
[----:B------:R2:W3:Y:S01]  /*9f90*/  MUFU.EX2 R166, R105 ;  /* 0x0000006900a67308 */ /* 0x0004e20000000800 */
[----:B------:R-:W-:Y:S01]  /*9fa0*/  FADD.FTZ R2, R169, R3 ;  /* 0x00000003a9027221 */ /* 0x000fe20000010000 */
[----:B------:R-:W-:Y:S01]  /*9fb0*/  MOV R169, R153 ;  /* 0x0000009900a97202 */ /* 0x000fe20000000f00 */
[----:B------:R-:W-:Y:S01]  /*9fc0*/  FFMA.FTZ R100, R100, R184, R185 ;  /* 0x000000b864647223 */ /* 0x000fe200000100b9 */
[----:B------:R-:W-:Y:S02]  /*9fd0*/  MOV R153, R134 ;  /* 0x0000008600997202 */ /* 0x000fe40000000f00 */
[----:B------:R-:W-:Y:S01]  /*9fe0*/  LDSM.16.MT88.4 R132, [R201+0x2800] ;  /* 0x00280000c984783b */ /* 0x000fe20000004200 */
[----:B------:R-:W-:Y:S02]  /*9ff0*/  FADD.FTZ R2, R169, R2 ;  /* 0x00000002a9027221 */ /* 0x000fe40000010000 */
[----:B------:R-:W-:Y:S01]  /*a000*/  FADD.FTZ R0, R153, R141 ;  /* 0x0000008d99007221 */ /* 0x000fe20000010000 */
[----:B------:R-:W-:Y:S01]  /*a010*/  MUFU.EX2 R185, R138 ;  /* 0x0000008a00b97308 */ /* 0x000fe20000000800 */
[----:B------:R-:W-:Y:S02]  /*a020*/  FADD.FTZ R142, R142, R100 ;  /* 0x000000648e8e7221 */ /* 0x000fe40000010000 */
[----:B------:R-:W-:Y:S01]  /*a030*/  FADD.FTZ R100, R152, R140 ;  /* 0x0000008c98647221 */ /* 0x000fe20000010000 */
[----:B-1----:R-:W-:Y:S01]  /*a040*/  F2FP.PACK_AB R174, R192, R193 ;  /* 0x000000c1c0ae723e */ /* 0x002fe200000000ff */
[----:B------:R-:W-:Y:S01]  /*a050*/  LDSM.16.MT88.4 R152, [R201+0x1c00] ;  /* 0x001c0000c998783b */ /* 0x000fe20000004200 */
[----:B------:R-:W-:Y:S04]  /*a060*/  FADD.FTZ R3, R170, R142 ;  /* 0x0000008eaa037221 */ /* 0x000fe80000010000 */
[----:B------:R1:W4:Y:S01]  /*a070*/  MUFU.EX2 R184, R139 ;  /* 0x0000008b00b87308 */ /* 0x0003220000000800 */
[----:B------:R-:W-:Y:S02]  /*a080*/  FADD.FTZ R3, R179, R3 ;  /* 0x00000003b3037221 */ /* 0x000fe40000010000 */
[--C-:B--2---:R-:W-:Y:S01]  /*a090*/  FFMA.FTZ R105, R225, c[0x0][0x2d0], -R181.reuse ;  /* 0x0000b400e1697a23 */ /* 0x104fe200000108b5 */
[----:B---3--:R-:W-:Y:S01]  /*a0a0*/  F2FP.PACK_AB R119, R166, R162 ;  /* 0x000000a2a677723e */ /* 0x008fe200000000ff */
[----:B------:R-:W-:Y:S05]  /*a0b0*/  FFMA.FTZ R181, R219, c[0x0][0x2d0], -R181 ;  /* 0x0000b400dbb57a23 */ /* 0x000fea00000108b5 */
[----:B------:R2:W-:Y:S01]  /*a0c0*/  MUFU.EX2 R247, R105 ;  /* 0x0000006900f77308 */ /* 0x0005e20000000800 */
[C---:B------:R-:W-:Y:S08]  /*a0d0*/  HMMA.16816.F32 R8, R116.reuse, R112, R8 ;  /* 0x000000707408723c */ /* 0x040ff00000001808 */
[-C--:B------:R-:W-:Y:S01]  /*a0e0*/  HMMA.16816.F32 R12, R116, R114.reuse, R12 ;  /* 0x00000072740c723c */ /* 0x080fe2000000180c */
[----:B------:R3:W-:Y:S01]  /*a0f0*/  MUFU.EX2 R225, R128 ;  /* 0x0000008000e17308 */ /* 0x0007e20000000800 */
[----:B-1----:R-:W-:Y:S02]  /*a100*/  LDSM.16.MT88.4 R136, [R202+0xc00] ;  /* 0x000c0000ca88783b */ /* 0x002fe40000004200 */
[----:B----4-:R-:W-:Y:S04]  /*a110*/  F2FP.PACK_AB R177, R184, R185 ;  /* 0x000000b9b8b1723e */ /* 0x010fe800000000ff */
[C---:B------:R-:W-:Y:S03]  /*a120*/  HMMA.16816.F32 R16, R108.reuse, R114, R16 ;  /* 0x000000726c10723c */ /* 0x040fe60000001810 */
[----:B------:R-:W1:Y:S01]  /*a130*/  MUFU.EX2 R190, R181 ;  /* 0x000000b500be7308 */ /* 0x000e620000000800 */
[----:B------:R-:W4:Y:S01]  /*a140*/  LDSM.16.MT88.4 R112, [R201+0x1400] ;  /* 0x00140000c970783b */ /* 0x000f220000004200 */
[--C-:B--2---:R-:W-:Y:S01]  /*a150*/  FFMA.FTZ R105, R234, c[0x0][0x2d0], -R182.reuse ;  /* 0x0000b400ea697a23 */ /* 0x104fe200000108b6 */
[----:B------:R-:W-:Y:S02]  /*a160*/  MOV R234, R166 ;  /* 0x000000a600ea7202 */ /* 0x000fe40000000f00 */
[-C--:B------:R-:W-:Y:S05]  /*a170*/  HMMA.16816.F32 R20, R108, R120.reuse, R20 ;  /* 0x000000786c14723c */ /* 0x080fea0000001814 */
[----:B------:R2:W-:Y:S03]  /*a180*/  MUFU.EX2 R199, R105 ;  /* 0x0000006900c77308 */ /* 0x0005e60000000800 */
[C---:B------:R-:W-:Y:S01]  /*a190*/  HMMA.16816.F32 R24, R116.reuse, R120, R24 ;  /* 0x000000787418723c */ /* 0x040fe20000001818 */
[----:B---3--:R-:W-:Y:S07]  /*a1a0*/  LDSM.16.MT88.4 R128, [R201+0x1800] ;  /* 0x00180000c980783b */ /* 0x008fee0000004200 */
[-C--:B------:R-:W-:Y:S04]  /*a1b0*/  HMMA.16816.F32 R28, R116, R122.reuse, R28 ;  /* 0x0000007a741c723c */ /* 0x080fe8000000181c */
[----:B-1----:R-:W-:Y:S04]  /*a1c0*/  F2FP.PACK_AB R175, R190, R191 ;  /* 0x000000bfbeaf723e */ /* 0x002fe800000000ff */
[C---:B------:R-:W-:Y:S01]  /*a1d0*/  HMMA.16816.F32 R32, R108.reuse, R122, R32 ;  /* 0x0000007a6c20723c */ /* 0x040fe20000001820 */
[----:B------:R-:W1:Y:S03]  /*a1e0*/  LDSM.16.MT88.4 R120, [R202+0x1400] ;  /* 0x00140000ca78783b */ /* 0x000e660000004200 */
[--C-:B--2---:R-:W-:Y:S01]  /*a1f0*/  FFMA.FTZ R105, R233, c[0x0][0x2d0], -R182.reuse ;  /* 0x0000b400e9697a23 */ /* 0x104fe200000108b6 */
[----:B------:R-:W-:Y:S03]  /*a200*/  MOV R233, R165 ;  /* 0x000000a500e97202 */ /* 0x000fe60000000f00 */
[----:B------:R2:W3:Y:S01]  /*a210*/  MUFU.EX2 R219, R105 ;  /* 0x0000006900db7308 */ /* 0x0004e20000000800 */
[-C--:B----4-:R-:W-:Y:S08]  /*a220*/  HMMA.16816.F32 R36, R108, R112.reuse, R36 ;  /* 0x000000706c24723c */ /* 0x090ff00000001824 */
[C---:B------:R-:W-:Y:S08]  /*a230*/  HMMA.16816.F32 R40, R116.reuse, R112, R40 ;  /* 0x000000707428723c */ /* 0x040ff00000001828 */
[-C--:B------:R-:W-:Y:S04]  /*a240*/  HMMA.16816.F32 R44, R116, R114.reuse, R44 ;  /* 0x00000072742c723c */ /* 0x080fe8000000182c */
[--C-:B--2---:R-:W-:Y:S01]  /*a250*/  FFMA.FTZ R105, R232, c[0x0][0x2d0], -R182.reuse ;  /* 0x0000b400e8697a23 */ /* 0x104fe200000108b6 */
[----:B------:R-:W-:Y:S03]  /*a260*/  MOV R232, R164 ;  /* 0x000000a400e87202 */ /* 0x000fe60000000f00 */
[C---:B------:R-:W-:Y:S01]  /*a270*/  HMMA.16816.F32 R48, R108.reuse, R114, R48 ;  /* 0x000000726c30723c */ /* 0x040fe20000001830 */
[----:B------:R2:W-:Y:S01]  /*a280*/  MUFU.EX2 R221, R105 ;  /* 0x0000006900dd7308 */ /* 0x0005e20000000800 */
[----:B------:R-:W4:Y:S06]  /*a290*/  LDSM.16.MT88.4 R112, [R201+0x2400] ;  /* 0x00240000c970783b */ /* 0x000f2c0000004200 */
[-C--:B-1----:R-:W-:Y:S08]  /*a2a0*/  HMMA.16816.F32 R52, R108, R120.reuse, R52 ;  /* 0x000000786c34723c */ /* 0x082ff00000001834 */
[C---:B------:R-:W-:Y:S08]  /*a2b0*/  HMMA.16816.F32 R56, R116.reuse, R120, R56 ;  /* 0x000000787438723c */ /* 0x040ff00000001838 */
[-C--:B------:R-:W-:Y:S04]  /*a2c0*/  HMMA.16816.F32 R60, R116, R122.reuse, R60 ;  /* 0x0000007a743c723c */ /* 0x080fe8000000183c */
[--C-:B--2---:R-:W-:Y:S01]  /*a2d0*/  FFMA.FTZ R105, R231, c[0x0][0x2d0], -R182.reuse ;  /* 0x0000b400e7697a23 */ /* 0x104fe200000108b6 */
[----:B------:R-:W-:Y:S01]  /*a2e0*/  MOV R231, R163 ;  /* 0x000000a300e77202 */ /* 0x000fe20000000f00 */
[----:B------:R-:W-:Y:S01]  /*a2f0*/  FFMA.FTZ R182, R243, c[0x0][0x2d0], -R182 ;  /* 0x0000b400f3b67a23 */ /* 0x000fe200000108b6 */
[----:B------:R-:W-:Y:S01]  /*a300*/  MOV R243, R145 ;  /* 0x0000009100f37202 */ /* 0x000fe20000000f00 */
[C---:B------:R-:W-:Y:S01]  /*a310*/  HMMA.16816.F32 R64, R108.reuse, R122, R64 ;  /* 0x0000007a6c40723c */ /* 0x040fe20000001840 */
[----:B------:R1:W2:Y:S01]  /*a320*/  MUFU.EX2 R222, R105 ;  /* 0x0000006900de7308 */ /* 0x0002a20000000800 */
[----:B------:R-:W5:Y:S06]  /*a330*/  LDSM.16.MT88.4 R120, [R202+0x2400] ;  /* 0x00240000ca78783b */ /* 0x000f6c0000004200 */
[-C--:B----4-:R-:W-:Y:S03]  /*a340*/  HMMA.16816.F32 R68, R108, R112.reuse, R68 ;  /* 0x000000706c44723c */ /* 0x090fe60000001844 */
[----:B------:R4:W-:Y:S05]  /*a350*/  MUFU.EX2 R186, R182 ;  /* 0x000000b600ba7308 */ /* 0x0009ea0000000800 */
[C---:B------:R-:W-:Y:S04]  /*a360*/  HMMA.16816.F32 R72, R116.reuse, R112, R72 ;  /* 0x000000707448723c */ /* 0x040fe80000001848 */
[--C-:B-1----:R-:W-:Y:S04]  /*a370*/  FFMA.FTZ R105, R236, c[0x0][0x2d0], -R106.reuse ;  /* 0x0000b400ec697a23 */ /* 0x102fe8000001086a */
[-C--:B------:R-:W-:Y:S01]  /*a380*/  HMMA.16816.F32 R76, R116, R114.reuse, R76 ;  /* 0x00000072744c723c */ /* 0x080fe2000000184c */
[----:B------:R1:W-:Y:S03]  /*a390*/  MUFU.EX2 R198, R105 ;  /* 0x0000006900c67308 */ /* 0x0003e60000000800 */
[----:B------:R-:W-:Y:S04]  /*a3a0*/  MOV R236, R162 ;  /* 0x000000a200ec7202 */ /* 0x000fe80000000f00 */
[C---:B------:R-:W-:Y:S01]  /*a3b0*/  HMMA.16816.F32 R80, R108.reuse, R114, R80 ;  /* 0x000000726c50723c */ /* 0x040fe20000001850 */
[----:B------:R-:W2:Y:S07]  /*a3c0*/  LDSM.16.MT88.4 R112, [R201+0x800] ;  /* 0x00080000c970783b */ /* 0x000eae0000004200 */
[-C--:B-----5:R-:W-:Y:S01]  /*a3d0*/  HMMA.16816.F32 R84, R108, R120.reuse, R84 ;  /* 0x000000786c54723c */ /* 0x0a0fe20000001854 */
[----:B----4-:R-:W-:Y:S07]  /*a3e0*/  LDSM.16.MT88.4 R180, [R201+0x2c00] ;  /* 0x002c0000c9b4783b */ /* 0x010fee0000004200 */
[C---:B------:R-:W-:Y:S04]  /*a3f0*/  HMMA.16816.F32 R88, R116.reuse, R120, R88 ;  /* 0x000000787458723c */ /* 0x040fe80000001858 */
[--C-:B-1----:R-:W-:Y:S01]  /*a400*/  FFMA.FTZ R105, R237, c[0x0][0x2d0], -R106.reuse ;  /* 0x0000b400ed697a23 */ /* 0x102fe2000001086a */
[----:B------:R-:W-:Y:S03]  /*a410*/  MOV R237, R161 ;  /* 0x000000a100ed7202 */ /* 0x000fe60000000f00 */
[-C--:B------:R-:W-:Y:S01]  /*a420*/  HMMA.16816.F32 R92, R116, R122.reuse, R92 ;  /* 0x0000007a745c723c */ /* 0x080fe2000000185c */
[----:B------:R1:W4:Y:S06]  /*a430*/  MUFU.EX2 R196, R105 ;  /* 0x0000006900c47308 */ /* 0x00032c0000000800 */
[----:B---3--:R-:W-:Y:S01]  /*a440*/  F2FP.PACK_AB R116, R219, R199 ;  /* 0x000000c7db74723e */ /* 0x008fe200000000ff */
[----:B------:R-:W-:Y:S01]  /*a450*/  HMMA.16816.F32 R96, R108, R122, R96 ;  /* 0x0000007a6c60723c */ /* 0x000fe20000001860 */
[----:B------:R-:W3:Y:S03]  /*a460*/  LDSM.16.MT88.4 R120, [R202+0x1800] ;  /* 0x00180000ca78783b */ /* 0x000ee60000004200 */
[----:B--2---:R-:W-:Y:S03]  /*a470*/  F2FP.PACK_AB R118, R222, R221 ;  /* 0x000000ddde76723e */ /* 0x004fe600000000ff */
[----:B------:R-:W-:Y:S02]  /*a480*/  F2FP.PACK_AB R108, R251, R250 ;  /* 0x000000fafb6c723e */ /* 0x000fe400000000ff */
[----:B------:R-:W-:Y:S03]  /*a490*/  F2FP.PACK_AB R109, R226, R247 ;  /* 0x000000f7e26d723e */ /* 0x000fe600000000ff */
[----:B------:R-:W-:Y:S02]  /*a4a0*/  F2FP.PACK_AB R110, R249, R227 ;  /* 0x000000e3f96e723e */ /* 0x000fe400000000ff */
[----:B------:R-:W-:Y:S01]  /*a4b0*/  F2FP.PACK_AB R111, R225, R248 ;  /* 0x000000f8e16f723e */ /* 0x000fe200000000ff */
[--C-:B-1----:R-:W-:Y:S01]  /*a4c0*/  FFMA.FTZ R105, R240, c[0x0][0x2d0], -R106.reuse ;  /* 0x0000b400f0697a23 */ /* 0x102fe2000001086a */
[----:B----4-:R-:W-:Y:S02]  /*a4d0*/  F2FP.PACK_AB R117, R196, R198 ;  /* 0x000000c6c475723e */ /* 0x010fe400000000ff */
[----:B------:R-:W-:Y:S03]  /*a4e0*/  MOV R240, R160 ;  /* 0x000000a000f07202 */ /* 0x000fe60000000f00 */
[-C--:B------:R-:W-:Y:S01]  /*a4f0*/  HMMA.16816.F32 R4, R108, R112.reuse, R4 ;  /* 0x000000706c04723c */ /* 0x080fe20000001804 */
[----:B------:R1:W-:Y:S02]  /*a500*/  MUFU.EX2 R197, R105 ;  /* 0x0000006900c57308 */ /* 0x0003e40000000800 */
[--C-:B-1----:R-:W-:Y:S01]  /*a510*/  FFMA.FTZ R105, R242, c[0x0][0x2d0], -R106.reuse ;  /* 0x0000b400f2697a23 */ /* 0x102fe2000001086a */
[----:B------:R-:W-:Y:S07]  /*a520*/  MOV R242, R146 ;  /* 0x0000009200f27202 */ /* 0x000fee0000000f00 */
[----:B------:R-:W1:Y:S02]  /*a530*/  MUFU.EX2 R195, R105 ;  /* 0x0000006900c37308 */ /* 0x000e640000000800 */
[----:B-1----:R-:W-:Y:S01]  /*a540*/  F2FP.PACK_AB R119, R195, R197 ;  /* 0x000000c5c377723e */ /* 0x002fe200000000ff */
[--C-:B------:R-:W-:Y:S01]  /*a550*/  FFMA.FTZ R105, R235, c[0x0][0x2d0], -R106.reuse ;  /* 0x0000b400eb697a23 */ /* 0x100fe2000001086a */
[----:B------:R-:W-:Y:S01]  /*a560*/  MOV R235, R149 ;  /* 0x0000009500eb7202 */ /* 0x000fe20000000f00 */
[----:B------:R-:W-:Y:S01]  /*a570*/  FFMA.FTZ R106, R229, c[0x0][0x2d0], -R106 ;  /* 0x0000b400e56a7a23 */ /* 0x000fe2000001086a */
[----:B------:R-:W-:Y:S04]  /*a580*/  MOV R229, R150 ;  /* 0x0000009600e57202 */ /* 0x000fe80000000f00 */
[----:B------:R1:W-:Y:S01]  /*a590*/  MUFU.EX2 R107, R105 ;  /* 0x00000069006b7308 */ /* 0x0003e20000000800 */
[C---:B------:R-:W-:Y:S04]  /*a5a0*/  HMMA.16816.F32 R8, R116.reuse, R112, R8 ;  /* 0x000000707408723c */ /* 0x040fe80000001808 */
[----:B------:R-:W-:Y:S04]  /*a5b0*/  FADD.FTZ R3, R229, R3 ;  /* 0x00000003e5037221 */ /* 0x000fe80000010000 */
[-C--:B------:R-:W-:Y:S01]  /*a5c0*/  HMMA.16816.F32 R12, R116, R114.reuse, R12 ;  /* 0x00000072740c723c */ /* 0x080fe2000000180c */
[----:B------:R-:W2:Y:S03]  /*a5d0*/  MUFU.EX2 R106, R106 ;  /* 0x0000006a006a7308 */ /* 0x000ea60000000800 */
[----:B------:R-:W-:Y:S04]  /*a5e0*/  FADD.FTZ R3, R243, R3 ;  /* 0x00000003f3037221 */ /* 0x000fe80000010000 */
[C---:B------:R-:W-:Y:S01]  /*a5f0*/  HMMA.16816.F32 R16, R108.reuse, R114, R16 ;  /* 0x000000726c10723c */ /* 0x040fe20000001810 */
[----:B------:R-:W4:Y:S03]  /*a600*/  LDSM.16.MT88.4 R112, [R202+0x2800] ;  /* 0x00280000ca70783b */ /* 0x000f260000004200 */
[----:B-1----:R-:W-:Y:S04]  /*a610*/  FADD.FTZ R105, R168, R0 ;  /* 0x00000000a8697221 */ /* 0x002fe80000010000 */
[-C--:B------:R-:W-:Y:S01]  /*a620*/  HMMA.16816.F32 R20, R108, R124.reuse, R20 ;  /* 0x0000007c6c14723c */ /* 0x080fe20000001814 */
[----:B------:R-:W-:Y:S03]  /*a630*/  LDSM.16.MT88.4 R168, [R202+0x1c00] ;  /* 0x001c0000caa8783b */ /* 0x000fe60000004200 */
[----:B------:R-:W-:Y:S01]  /*a640*/  FADD.FTZ R0, R178, R100 ;  /* 0x00000064b2007221 */ /* 0x000fe20000010000 */
[----:B------:R-:W-:Y:S01]  /*a650*/  F2FP.PACK_AB R178, R186, R187 ;  /* 0x000000bbbab2723e */ /* 0x000fe200000000ff */
[----:B------:R-:W-:Y:S01]  /*a660*/  FADD.FTZ R100, R167, R2 ;  /* 0x00000002a7647221 */ /* 0x000fe20000010000 */
[----:B------:R-:W-:Y:S01]  /*a670*/  MOV R2, R156 ;  /* 0x0000009c00027202 */ /* 0x000fe20000000f00 */
[C---:B------:R-:W-:Y:S04]  /*a680*/  HMMA.16816.F32 R24, R116.reuse, R124, R24 ;  /* 0x0000007c7418723c */ /* 0x040fe80000001818 */
[----:B--2---:R-:W-:Y:S01]  /*a690*/  F2FP.PACK_AB R179, R106, R107 ;  /* 0x0000006b6ab3723e */ /* 0x004fe200000000ff */
[----:B------:R-:W-:Y:S01]  /*a6a0*/  FADD.FTZ R2, R2, R105 ;  /* 0x0000006902027221 */ /* 0x000fe20000010000 */
[----:B------:R-:W-:Y:S01]  /*a6b0*/  MOV R105, R103 ;  /* 0x0000006700697202 */ /* 0x000fe20000000f00 */
[----:B------:R-:W-:Y:S01]  /*a6c0*/  FADD.FTZ R0, R252, R0 ;  /* 0x00000000fc007221 */ /* 0x000fe20000010000 */
[-C--:B------:R-:W-:Y:S08]  /*a6d0*/  HMMA.16816.F32 R28, R116, R126.reuse, R28 ;  /* 0x0000007e741c723c */ /* 0x080ff0000000181c */
[C---:B------:R-:W-:Y:S08]  /*a6e0*/  HMMA.16816.F32 R32, R108.reuse, R126, R32 ;  /* 0x0000007e6c20723c */ /* 0x040ff00000001820 */
[-C--:B------:R-:W-:Y:S08]  /*a6f0*/  HMMA.16816.F32 R36, R108, R128.reuse, R36 ;  /* 0x000000806c24723c */ /* 0x080ff00000001824 */
[C---:B------:R-:W-:Y:S08]  /*a700*/  HMMA.16816.F32 R40, R116.reuse, R128, R40 ;  /* 0x000000807428723c */ /* 0x040ff00000001828 */
[-C--:B------:R-:W-:Y:S08]  /*a710*/  HMMA.16816.F32 R44, R116, R130.reuse, R44 ;  /* 0x00000082742c723c */ /* 0x080ff0000000182c */
[C---:B------:R-:W-:Y:S08]  /*a720*/  HMMA.16816.F32 R48, R108.reuse, R130, R48 ;  /* 0x000000826c30723c */ /* 0x040ff00000001830 */
[-C--:B---3--:R-:W-:Y:S08]  /*a730*/  HMMA.16816.F32 R52, R108, R120.reuse, R52 ;  /* 0x000000786c34723c */ /* 0x088ff00000001834 */
[C---:B------:R-:W-:Y:S08]  /*a740*/  HMMA.16816.F32 R56, R116.reuse, R120, R56 ;  /* 0x000000787438723c */ /* 0x040ff00000001838 */
[-C--:B------:R-:W-:Y:S08]  /*a750*/  HMMA.16816.F32 R60, R116, R122.reuse, R60 ;  /* 0x0000007a743c723c */ /* 0x080ff0000000183c */
[C---:B------:R-:W-:Y:S01]  /*a760*/  HMMA.16816.F32 R64, R108.reuse, R122, R64 ;  /* 0x0000007a6c40723c */ /* 0x040fe20000001840 */
[----:B------:R-:W1:Y:S07]  /*a770*/  LDSM.16.MT88.4 R120, [R201+0xc00] ;  /* 0x000c0000c978783b */ /* 0x000e6e0000004200 */
[-C--:B------:R-:W-:Y:S08]  /*a780*/  HMMA.16816.F32 R68, R108, R132.reuse, R68 ;  /* 0x000000846c44723c */ /* 0x080ff00000001844 */
[C---:B------:R-:W-:Y:S08]  /*a790*/  HMMA.16816.F32 R72, R116.reuse, R132, R72 ;  /* 0x000000847448723c */ /* 0x040ff00000001848 */
[-C--:B------:R-:W-:Y:S08]  /*a7a0*/  HMMA.16816.F32 R76, R116, R134.reuse, R76 ;  /* 0x00000086744c723c */ /* 0x080ff0000000184c */
[C---:B------:R-:W-:Y:S08]  /*a7b0*/  HMMA.16816.F32 R80, R108.reuse, R134, R80 ;  /* 0x000000866c50723c */ /* 0x040ff00000001850 */
[-C--:B----4-:R-:W-:Y:S08]  /*a7c0*/  HMMA.16816.F32 R84, R108, R112.reuse, R84 ;  /* 0x000000706c54723c */ /* 0x090ff00000001854 */
[C---:B------:R-:W-:Y:S08]  /*a7d0*/  HMMA.16816.F32 R88, R116.reuse, R112, R88 ;  /* 0x000000707458723c */ /* 0x040ff00000001858 */
[-C--:B------:R-:W-:Y:S08]  /*a7e0*/  HMMA.16816.F32 R92, R116, R114.reuse, R92 ;  /* 0x00000072745c723c */ /* 0x080ff0000000185c */
[----:B------:R-:W-:Y:S08]  /*a7f0*/  HMMA.16816.F32 R96, R108, R114, R96 ;  /* 0x000000726c60723c */ /* 0x000ff00000001860 */
[-C--:B-1----:R-:W-:Y:S01]  /*a800*/  HMMA.16816.F32 R108, R172, R120.reuse, R4 ;  /* 0x00000078ac6c723c */ /* 0x082fe20000001804 */
[----:B------:R-:W1:Y:S07]  /*a810*/  LDSM.16.MT88.4 R4, [R202+0x2c00] ;  /* 0x002c0000ca04783b */ /* 0x000e6e0000004200 */
[C---:B------:R-:W-:Y:S07]  /*a820*/  HMMA.16816.F32 R112, R176.reuse, R120, R8 ;  /* 0x00000078b070723c */ /* 0x040fee0000001808 */
[----:B------:R-:W-:Y:S01]  /*a830*/  FADD.FTZ R10, R235, R100 ;  /* 0x00000064eb0a7221 */ /* 0x000fe20000010000 */
[-C--:B------:R-:W-:Y:S01]  /*a840*/  HMMA.16816.F32 R116, R176, R122.reuse, R12 ;  /* 0x0000007ab074723c */ /* 0x080fe2000000180c */
[----:B------:R-:W2:Y:S03]  /*a850*/  LDL R12, [R1+0x1c] ;  /* 0x00001c00010c7983 */ /* 0x000ea60000100800 */
[----:B------:R-:W-:Y:S01]  /*a860*/  FADD.FTZ R9, R238, R2 ;  /* 0x00000002ee097221 */ /* 0x000fe20000010000 */
[----:B------:R-:W-:Y:S01]  /*a870*/  MOV R100, R104 ;  /* 0x0000006800647202 */ /* 0x000fe20000000f00 */
        /* <DEDUP_REMOVED lines=38> */
[----:B------:R-:W-:Y:S01]  /*aae0*/  FADD.FTZ R8, R225, R3 ;  /* 0x00000003e1087221 */ /* 0x000fe20000010000 */
[----:B------:R-:W-:Y:S01]  /*aaf0*/  IADD3 R225, R239, -0x1, RZ ;  /* 0xffffffffefe17810 */ /* 0x000fe20007ffe0ff */
[----:B------:R-:W-:Y:S02]  /*ab00*/  FADD.FTZ R3, R223, R9 ;  /* 0x00000009df037221 */ /* 0x000fe40000010000 */
[-C--:B------:R-:W-:Y:S08]  /*ab10*/  HMMA.16816.F32 R68, R172, R180.reuse, R68 ;  /* 0x000000b4ac44723c */ /* 0x080ff00000001844 */
[C---:B------:R-:W-:Y:S08]  /*ab20*/  HMMA.16816.F32 R72, R176.reuse, R180, R72 ;  /* 0x000000b4b048723c */ /* 0x040ff00000001848 */
[-C--:B------:R-:W-:Y:S08]  /*ab30*/  HMMA.16816.F32 R76, R176, R182.reuse, R76 ;  /* 0x000000b6b04c723c */ /* 0x080ff0000000184c */
[C---:B------:R-:W-:Y:S08]  /*ab40*/  HMMA.16816.F32 R80, R172.reuse, R182, R80 ;  /* 0x000000b6ac50723c */ /* 0x040ff00000001850 */
[-C--:B-1----:R-:W-:Y:S08]  /*ab50*/  HMMA.16816.F32 R84, R172, R4.reuse, R84 ;  /* 0x00000004ac54723c */ /* 0x082ff00000001854 */
        /* <DEDUP_REMOVED lines=26> */
[----:B--2---:R-:W-:Y:S02]  /*ad00*/  ISETP.GT.AND P0, PT, R239, R12, PT ;  /* 0x0000000cef00720c */ /* 0x004fe40003f04270 */
[----:B------:R-:W-:Y:S11]  /*ad10*/  MOV R239, R225 ;  /* 0x000000e100ef7202 */ /* 0x000ff60000000f00 */
[----:B-1----:R-:W-:-:S05]  /*ad20*/  @P0 BRA `(.L_x_624) ;  /* 0xffffb50000000947 */ /* 0x002fca000383ffff */
.L_x_613:
[----:B------:R-:W-:-:S13]  /*ad30*/  ISETP.GE.AND P0, PT, R225, RZ, PT ;  /* 0x000000ffe100720c */ /* 0x000fda0003f06270 */
[----:B------:R-:W-:Y:S05]  /*ad40*/  @!P0 BRA `(.L_x_625) ;  /* 0x0000410000008947 */ /* 0x000fea0003800000 */
[----:B------:R-:W-:Y:S01]  /*ad50*/  IMAD.MOV.U32 R100, RZ, RZ, R103 ;  /* 0x000000ffff647224 */ /* 0x000fe200078e0067 */
[----:B------:R-:W-:Y:S01]  /*ad60*/  MOV R106, R101 ;  /* 0x00000065006a7202 */ /* 0x000fe20000000f00 */
[----:B-1----:R-:W-:Y:S01]  /*ad70*/  IMAD.MOV.U32 R0, RZ, RZ, R104 ;  /* 0x000000ffff007224 */ /* 0x002fe200078e0068 */
[----:B------:R-:W-:Y:S02]  /*ad80*/  MOV R105, R102 ;  /* 0x0000006600697202 */ /* 0x000fe40000000f00 */
.L_x_632:
[----:B------:R-:W2:Y:S01]  /*ad90*/  LDL.64 R6, [R1+0x48] ;  /* 0x0000480001067983 */ /* 0x000ea20000100a00 */
[----:B------:R-:W-:Y:S04]  /*ada0*/  DEPBAR.LE SB0, 0x0 ;  /* 0x000080000000791a */ /* 0x000fe80000000000 */
[----:B------:R-:W3:Y:S01]  /*adb0*/  LDL R5, [R1+0x54] ;  /* 0x0000540001057983 */ /* 0x000ee20000100800 */
[----:B------:R-:W-:Y:S01]  /*adc0*/  WARPSYNC 0xffffffff ;  /* 0xffffffff00007948 */ /* 0x000fe20003800000 */
[----:B------:R-:W-:Y:S01]  /*add0*/  SHF.R.S32.HI R4, RZ, 0x1f, R230 ;  /* 0x0000001fff047819 */ /* 0x000fe200000114e6 */
[----:B------:R-:W-:Y:S01]  /*ade0*/  IMAD.WIDE.U32 R2, R230, c[0x0][0x208], RZ ;  /* 0x00008200e6027a25 */ /* 0x000fe200078e00ff */
[----:B------:R-:W-:Y:S01]  /*adf0*/  BAR.SYNC.DEFER_BLOCKING 0x0 ;  /* 0x0000000000007b1d */ /* 0x000fe20000010000 */
[----:B------:R-:W-:Y:S02]  /*ae00*/  SHF.R.S32.HI R53, RZ, 0x1f, R228 ;  /* 0x0000001fff357819 */ /* 0x000fe400000114e4 */
[----:B------:R-:W-:Y:S01]  /*ae10*/  IMAD R4, R4, c[0x0][0x208], RZ ;  /* 0x0000820004047a24 */ /* 0x000fe200078e02ff */
[C---:B------:R-:W-:Y:S01]  /*ae20*/  IADD3 R8, R217.reuse, 0x40, RZ ;  /* 0x00000040d9087810 */ /* 0x040fe20007ffe0ff */
[----:B------:R-:W-:Y:S02]  /*ae30*/  IMAD.SHL.U32 R47, R217, 0x2, RZ ;  /* 0x00000002d92f7824 */ /* 0x000fe400078e00ff */
[----:B------:R-:W-:Y:S02]  /*ae40*/  IMAD R4, R230, c[0x0][0x20c], R4 ;  /* 0x00008300e6047a24 */ /* 0x000fe400078e0204 */
[----:B------:R-:W-:Y:S02]  /*ae50*/  IMAD R53, R53, c[0x0][0x218], RZ ;  /* 0x0000860035357a24 */ /* 0x000fe400078e02ff */
[----:B------:R-:W-:Y:S02]  /*ae60*/  IMAD.IADD R3, R3, 0x1, R4 ;  /* 0x0000000103037824 */ /* 0x000fe400078e0204 */
[C---:B------:R-:W-:Y:S02]  /*ae70*/  IMAD R53, R228.reuse, c[0x0][0x21c], R53 ;  /* 0x00008700e4357a24 */ /* 0x040fe400078e0235 */
[----:B------:R-:W-:Y:S04]  /*ae80*/  IMAD.WIDE.U32 R2, R228, c[0x0][0x218], R2 ;  /* 0x00008600e4027a25 */ /* 0x000fe800078e0002 */
[----:B------:R-:W-:Y:S01]  /*ae90*/  IMAD.SHL.U32 R55, R8, 0x2, RZ ;  /* 0x0000000208377824 */ /* 0x000fe200078e00ff */
[----:B------:R1:W4:Y:S04]  /*aea0*/  LDSM.16.M88.4 R64, [R203] ;  /* 0x00000000cb40783b */ /* 0x0003280000000200 */
[----:B------:R1:W1:Y:S04]  /*aeb0*/  LDSM.16.M88.4 R60, [R203+0x1000] ;  /* 0x00100000cb3c783b */ /* 0x0002680000000200 */
        /* <DEDUP_REMOVED lines=10> */
[----:B--2---:R-:W-:Y:S02]  /*af60*/  IADD3 R2, P0, R6, R2, RZ ;  /* 0x0000000206027210 */ /* 0x004fe40007f1e0ff */
[C---:B------:R-:W-:Y:S02]  /*af70*/  IADD3 R7, R217.reuse, 0x20, RZ ;  /* 0x00000020d9077810 */ /* 0x040fe40007ffe0ff */
[----:B------:R-:W-:Y:S02]  /*af80*/  IADD3 R6, R217, 0x20, RZ ;  /* 0x00000020d9067810 */ /* 0x000fe40007ffe0ff */
[----:B---3--:R-:W-:Y:S02]  /*af90*/  IADD3.X R53, R5, R3, R53, P0, !PT ;  /* 0x0000000305357210 */ /* 0x008fe400007fe435 */
[C---:B------:R-:W-:Y:S01]  /*afa0*/  IADD3 R5, R217.reuse, 0x40, RZ ;  /* 0x00000040d9057810 */ /* 0x040fe20007ffe0ff */
[----:B------:R-:W-:Y:S01]  /*afb0*/  IMAD.SHL.U32 R45, R6, 0x2, RZ ;  /* 0x00000002062d7824 */ /* 0x000fe200078e00ff */
[----:B------:R-:W-:Y:S02]  /*afc0*/  LEA R52, P0, R2, c[0x0][0x1f8], 0x1 ;  /* 0x00007e0002347a11 */ /* 0x000fe400078008ff */
[----:B------:R-:W-:Y:S02]  /*afd0*/  SHF.R.S32.HI R5, RZ, 0x1f, R5 ;  /* 0x0000001fff057819 */ /* 0x000fe40000011405 */
[----:B------:R-:W-:Y:S02]  /*afe0*/  SHF.R.S32.HI R7, RZ, 0x1f, R7 ;  /* 0x0000001fff077819 */ /* 0x000fe40000011407 */
[----:B------:R-:W-:Y:S02]  /*aff0*/  SHF.L.U64.HI R54, R8, 0x1, R5 ;  /* 0x0000000108367819 */ /* 0x000fe40000010205 */
[----:B------:R-:W-:Y:S02]  /*b000*/  SHF.R.S32.HI R5, RZ, 0x1f, R217 ;  /* 0x0000001fff057819 */ /* 0x000fe400000114d9 */
[----:B------:R-:W-:Y:S02]  /*b010*/  LEA.HI.X R53, R2, c[0x0][0x1fc], R53, 0x1, P0 ;  /* 0x00007f0002357a11 */ /* 0x000fe400000f0c35 */
[----:B------:R-:W-:Y:S02]  /*b020*/  SHF.L.U64.HI R39, R6, 0x1, R7 ;  /* 0x0000000106277819 */ /* 0x000fe40000010207 */
[----:B------:R-:W-:Y:S01]  /*b030*/  SHF.L.U64.HI R38, R217, 0x1, R5 ;  /* 0x00000001d9267819 */ /* 0x000fe20000010205 */
[----:B------:R-:W-:-:S05]  /*b040*/  BRA.DIV ~URZ, `(.L_x_626) ;  /* 0x000090727f007947 */ /* 0x000fca000b800000 */
[----:B-1--4-:R1:W2:Y:S02]  /*b050*/  SHFL.IDX PT, R3, R53, RZ, 0x1c1f ;  /* 0x001c1fff35037589 */ /* 0x0122a400000e0000 */
.L_x_681:
[-C--:B------:R-:W-:Y:S01]  /*b060*/  HMMA.16816.F32 R4, R64, R16.reuse, RZ ;  /* 0x000000104004723c */ /* 0x080fe200000018ff */
[----:B------:R-:W3:Y:S01]  /*b070*/  SHFL.IDX PT, R2, R52, RZ, 0x1c1f ;  /* 0x001c1fff34027589 */ /* 0x000ee200000e0000 */
[----:B------:R-:W-:Y:S01]  /*b080*/  BSSY B0, `(.L_x_627) ;  /* 0x0000176000007945 */ /* 0x000fe20003800000 */
[C---:B------:R-:W-:Y:S02]  /*b090*/  ISETP.GE.AND P0, PT, R217.reuse, c[0x0][0x1d4], PT ;  /* 0x00007500d9007a0c */ /* 0x040fe40003f06270 */
[C---:B------:R-:W-:Y:S02]  /*b0a0*/  IADD3 R102, R217.reuse, 0x20, RZ ;  /* 0x00000020d9667810 */ /* 0x040fe40007ffe0ff */
[----:B------:R-:W-:Y:S01]  /*b0b0*/  IADD3 R103, R217, 0x40, RZ ;  /* 0x00000040d9677810 */ /* 0x000fe20007ffe0ff */
[C---:B------:R-:W-:Y:S01]  /*b0c0*/  HMMA.16816.F32 R8, R60.reuse, R16, RZ ;  /* 0x000000103c08723c */ /* 0x040fe200000018ff */
[----:B------:R-:W4:Y:S01]  /*b0d0*/  SHFL.IDX PT, R52, R52, 0x1, 0x1c1f ;  /* 0x003c1f0034347f89 */ /* 0x000f2200000e0000 */
[----:B------:R-:W-:Y:S02]  /*b0e0*/  ISETP.GE.AND P2, PT, R102, c[0x0][0x1d4], PT ;  /* 0x0000750066007a0c */ /* 0x000fe40003f46270 */
[----:B------:R-:W-:Y:S02]  /*b0f0*/  SEL R101, RZ, 0x10, P0 ;  /* 0x00000010ff657807 */ /* 0x000fe40000000000 */
[----:B------:R-:W-:Y:S02]  /*b100*/  SEL R40, RZ, 0x10, P2 ;  /* 0x00000010ff287807 */ /* 0x000fe40001000000 */
[-C--:B------:R-:W-:Y:S01]  /*b110*/  HMMA.16816.F32 R12, R60, R18.reuse, RZ ;  /* 0x000000123c0c723c */ /* 0x080fe200000018ff */
[----:B-1----:R-:W1:Y:S03]  /*b120*/  SHFL.IDX PT, R53, R53, 0x1, 0x1c1f ;  /* 0x003c1f0035357f89 */ /* 0x002e6600000e0000 */
[----:B------:R-:W-:Y:S02]  /*b130*/  IADD3 R46, -R101, 0x10, RZ ;  /* 0x00000010652e7810 */ /* 0x000fe40007ffe1ff */
[----:B------:R-:W-:Y:S02]  /*b140*/  IADD3 R44, -R40, 0x10, RZ ;  /* 0x00000010282c7810 */ /* 0x000fe40007ffe1ff */
[C---:B------:R-:W-:Y:S04]  /*b150*/  HMMA.16816.F32 R16, R64.reuse, R18, RZ ;  /* 0x000000124010723c */ /* 0x040fe800000018ff */
[----:B------:R-:W-:Y:S02]  /*b160*/  LOP3.LUT R46, R46, 0xf, RZ, 0xc0, !PT ;  /* 0x0000000f2e2e7812 */ /* 0x000fe400078ec0ff */
[----:B------:R-:W-:Y:S02]  /*b170*/  LOP3.LUT R44, R44, 0xf, RZ, 0xc0, !PT ;  /* 0x0000000f2c2c7812 */ /* 0x000fe400078ec0ff */
[-C--:B------:R-:W-:Y:S08]  /*b180*/  HMMA.16816.F32 R20, R64, R32.reuse, RZ ;  /* 0x000000204014723c */ /* 0x080ff000000018ff */
[C---:B------:R-:W-:Y:S04]  /*b190*/  HMMA.16816.F32 R24, R60.reuse, R32, RZ ;  /* 0x000000203c18723c */ /* 0x040fe800000018ff */
[C---:B---3--:R-:W-:Y:S02]  /*b1a0*/  IADD3 R28, P1, R2.reuse, R47, RZ ;  /* 0x0000002f021c7210 */ /* 0x048fe40007f3e0ff */
[C---:B------:R-:W-:Y:S02]  /*b1b0*/  IADD3 R36, P6, R2.reuse, R45, RZ ;  /* 0x0000002d02247210 */ /* 0x040fe40007fde0ff */
[----:B--2---:R-:W-:Y:S02]  /*b1c0*/  IADD3.X R29, R3, R38, RZ, P1, !PT ;  /* 0x00000026031d7210 */ /* 0x004fe40000ffe4ff */
[----:B------:R-:W-:Y:S02]  /*b1d0*/  ISETP.GE.AND P1, PT, R103, c[0x0][0x1d4], PT ;  /* 0x0000750067007a0c */ /* 0x000fe40003f26270 */
[C---:B------:R-:W-:Y:S01]  /*b1e0*/  IADD3.X R37, R3.reuse, R39, RZ, P6, !PT ;  /* 0x0000002703257210 */ /* 0x040fe200037fe4ff */
[----:B------:R2:W-:Y:S01]  /*b1f0*/  LDGSTS.E.BYPASS.LTC128B.128 [R218+0x100], [R28.64], !P0 ;  /* 0x001000001cda7fae */ /* 0x0005e2000c101d46 */
[----:B------:R-:W-:Y:S02]  /*b200*/  IADD3 R2, P6, R2, R55, RZ ;  /* 0x0000003702027210 */ /* 0x000fe40007fde0ff */
[----:B----4-:R-:W-:Y:S02]  /*b210*/  IADD3 R46, P5, P0, R46, R52, R47 ;  /* 0x000000342e2e7210 */ /* 0x010fe400078be02f */
[----:B------:R-:W-:Y:S02]  /*b220*/  IADD3.X R3, R3, R54, RZ, P6, !PT ;  /* 0x0000003603037210 */ /* 0x000fe400037fe4ff */
[----:B------:R-:W-:Y:S01]  /*b230*/  ISETP.NE.U32.AND P6, PT, R101, RZ, PT ;  /* 0x000000ff6500720c */ /* 0x000fe20003fc5070 */
[----:B------:R3:W-:Y:S01]  /*b240*/  LDGSTS.E.BYPASS.LTC128B.128 [R218+0x1100], [R36.64], !P2 ;  /* 0x0110000024da7fae */ /* 0x0007e2000d101d46 */
[-C--:B-1----:R-:W-:Y:S02]  /*b250*/  IADD3.X R47, RZ, R53.reuse, R38, P5, P0 ;  /* 0x00000035ff2f7210 */ /* 0x082fe40002fe0426 */
[-C--:B------:R-:W-:Y:S04]  /*b260*/  IADD3 R44, P5, P0, R44, R52.reuse, R45 ;  /* 0x000000342c2c7210 */ /* 0x080fe800078be02d */
[-C--:B------:R-:W-:Y:S01]  /*b270*/  IADD3.X R45, RZ, R53.reuse, R39, P5, P0 ;  /* 0x00000035ff2d7210 */ /* 0x080fe20002fe0427 */
[----:B------:R1:W-:Y:S01]  /*b280*/  LDGSTS.E.BYPASS.LTC128B.128 [R218+0x2100], [R2.64], !P1 ;  /* 0x0210000002da7fae */ /* 0x0003e2000c901d46 */
[----:B------:R-:W-:Y:S07]  /*b290*/  ISETP.NE.U32.AND P0, PT, R40, RZ, PT ;  /* 0x000000ff2800720c */ /* 0x000fee0003f05070 */
[----:B------:R4:W-:Y:S01]  /*b2a0*/  LDGSTS.E.BYPASS.LTC128B.128.ZFILL [R218+0x900], [R46.64], P6 ;  /* 0x009000002eda7fae */ /* 0x0009e2000b141d46 */
[-C--:B--2---:R-:W-:Y:S07]  /*b2b0*/  HMMA.16816.F32 R28, R60, R34.reuse, RZ ;  /* 0x000000223c1c723c */ /* 0x084fee00000018ff */
[----:B------:R4:W-:Y:S01]  /*b2c0*/  LDGSTS.E.BYPASS.LTC128B.128.ZFILL [R218+0x1900], [R44.64], P0 ;  /* 0x019000002cda7fae */ /* 0x0009e20008141d46 */
[C---:B------:R-:W-:Y:S08]  /*b2d0*/  HMMA.16816.F32 R32, R64.reuse, R34, RZ ;  /* 0x000000224020723c */ /* 0x040ff000000018ff */
[-C--:B---3--:R-:W-:Y:S01]  /*b2e0*/  HMMA.16816.F32 R36, R64, R48.reuse, RZ ;  /* 0x000000304024723c */ /* 0x088fe200000018ff */
[----:B-1----:R-:W-:Y:S04]  /*b2f0*/  SEL R2, RZ, 0x10, P1 ;  /* 0x00000010ff027807 */ /* 0x002fe80000800000 */
[C---:B------:R-:W-:Y:S02]  /*b300*/  ISETP.NE.U32.AND P6, PT, R2.reuse, RZ, PT ;  /* 0x000000ff0200720c */ /* 0x040fe40003fc5070 */
[----:B------:R-:W-:Y:S01]  /*b310*/  IADD3 R2, -R2, 0x10, RZ ;  /* 0x0000001002027810 */ /* 0x000fe20007ffe1ff */
[C---:B------:R-:W-:Y:S04]  /*b320*/  HMMA.16816.F32 R40, R60.reuse, R48, RZ ;  /* 0x000000303c28723c */ /* 0x040fe800000018ff */
[----:B------:R-:W-:Y:S04]  /*b330*/  LOP3.LUT R2, R2, 0xf, RZ, 0xc0, !PT ;  /* 0x0000000f02027812 */ /* 0x000fe800078ec0ff */
[-C--:B----4-:R-:W-:Y:S01]  /*b340*/  HMMA.16816.F32 R44, R60, R50.reuse, RZ ;  /* 0x000000323c2c723c */ /* 0x090fe200000018ff */
[----:B------:R-:W-:Y:S04]  /*b350*/  IADD3 R52, P5, P0, R2, R52, R55 ;  /* 0x0000003402347210 */ /* 0x000fe800078be037 */
[----:B------:R-:W-:Y:S02]  /*b360*/  IADD3.X R53, RZ, R53, R54, P5, P0 ;  /* 0x00000035ff357210 */ /* 0x000fe40002fe0436 */
[----:B------:R-:W-:Y:S01]  /*b370*/  ISETP.GE.AND P0, PT, R225, 0x1, PT ;  /* 0x00000001e100780c */ /* 0x000fe20003f06270 */
[C---:B------:R-:W-:Y:S02]  /*b380*/  HMMA.16816.F32 R48, R64.reuse, R50, RZ ;  /* 0x000000324030723c */ /* 0x040fe400000018ff */
[----:B------:R1:W-:Y:S08]  /*b390*/  LDGSTS.E.BYPASS.LTC128B.128.ZFILL [R218+0x2900], [R52.64], P6 ;  /* 0x0290000034da7fae */ /* 0x0003f0000b141d46 */
[----:B------:R-:W0:Y:S01]  /*b3a0*/  LDGDEPBAR ;  /* 0x00000000000079af */ /* 0x000e220000000000 */
[-C--:B-1----:R-:W-:Y:S08]  /*b3b0*/  HMMA.16816.F32 R52, R64, R172.reuse, RZ ;  /* 0x000000ac4034723c */ /* 0x082ff000000018ff */
        /* <DEDUP_REMOVED lines=13> */
[----:B------:R-:W2:Y:S07]  /*b490*/  LDSM.16.M88.4 R188, [R203+0x3000] ;  /* 0x00300000cbbc783b */ /* 0x000eae0000000200 */
        /* <DEDUP_REMOVED lines=10> */
[----:B------:R-:W3:Y:S07]  /*b540*/  LDSM.16.M88.4 R176, [R200+0x1400] ;  /* 0x00140000c8b0783b */ /* 0x000eee0000000200 */
[-C--:B-1----:R-:W-:Y:S08]  /*b550*/  HMMA.16816.F32 R4, R172, R180.reuse, R4 ;  /* 0x000000b4ac04723c */ /* 0x082ff00000001804 */
[C---:B--2---:R-:W-:Y:S08]  /*b560*/  HMMA.16816.F32 R8, R188.reuse, R180, R8 ;  /* 0x000000b4bc08723c */ /* 0x044ff00000001808 */
[-C--:B------:R-:W-:Y:S08]  /*b570*/  HMMA.16816.F32 R12, R188, R182.reuse, R12 ;  /* 0x000000b6bc0c723c */ /* 0x080ff0000000180c */
[C---:B------:R-:W-:Y:S01]  /*b580*/  HMMA.16816.F32 R16, R172.reuse, R182, R16 ;  /* 0x000000b6ac10723c */ /* 0x040fe20000001810 */
[----:B------:R-:W-:Y:S07]  /*b590*/  LDSM.16.M88.4 R180, [R213] ;  /* 0x00000000d5b4783b */ /* 0x000fee0000000200 */
[-C--:B---3--:R-:W-:Y:S08]  /*b5a0*/  HMMA.16816.F32 R20, R172, R176.reuse, R20 ;  /* 0x000000b0ac14723c */ /* 0x088ff00000001814 */
        /* <DEDUP_REMOVED lines=11> */
[-C--:B------:R-:W-:Y:S01]  /*b660*/  HMMA.16816.F32 R60, R188, R194.reuse, R60 ;  /* 0x000000c2bc3c723c */ /* 0x080fe2000000183c */
[----:B------:R-:W-:Y:S07]  /*b670*/  LDSM.16.M88.4 R188, [R211] ;  /* 0x00000000d3bc783b */ /* 0x000fee0000000200 */
[----:B------:R-:W-:Y:S01]  /*b680*/  HMMA.16816.F32 R64, R172, R194, R64 ;  /* 0x000000c2ac40723c */ /* 0x000fe20000001840 */
[----:B------:R-:W3:Y:S07]  /*b690*/  LDSM.16.M88.4 R172, [R212] ;  /* 0x00000000d4ac783b */ /* 0x000eee0000000200 */
[-C--:B-1----:R-:W-:Y:S01]  /*b6a0*/  HMMA.16816.F32 R4, R176, R180.reuse, R4 ;  /* 0x000000b4b004723c */ /* 0x082fe20000001804 */
[----:B------:R-:W1:Y:S07]  /*b6b0*/  LDSM.16.M88.4 R192, [R210] ;  /* 0x00000000d2c0783b */ /* 0x000e6e0000000200 */
[C---:B--2---:R-:W-:Y:S08]  /*b6c0*/  HMMA.16816.F32 R8, R184.reuse, R180, R8 ;  /* 0x000000b4b808723c */ /* 0x044ff00000001808 */
[-C--:B------:R-:W-:Y:S08]  /*b6d0*/  HMMA.16816.F32 R12, R184, R182.reuse, R12 ;  /* 0x000000b6b80c723c */ /* 0x080ff0000000180c */
[C---:B------:R-:W-:Y:S01]  /*b6e0*/  HMMA.16816.F32 R16, R176.reuse, R182, R16 ;  /* 0x000000b6b010723c */ /* 0x040fe20000001810 */
[----:B------:R-:W-:Y:S07]  /*b6f0*/  LDSM.16.M88.4 R180, [R200+0x2000] ;  /* 0x00200000c8b4783b */ /* 0x000fee0000000200 */
[-C--:B---3--:R-:W-:Y:S08]  /*b700*/  HMMA.16816.F32 R20, R176, R172.reuse, R20 ;  /* 0x000000acb014723c */ /* 0x088ff00000001814 */
        /* <DEDUP_REMOVED lines=8> */
[----:B------:R-:W3:Y:S07]  /*b790*/  LDSM.16.M88.4 R188, [R203+0x5000] ;  /* 0x00500000cbbc783b */ /* 0x000eee0000000200 */
[-C--:B-1----:R-:W-:Y:S08]  /*b7a0*/  HMMA.16816.F32 R52, R176, R192.reuse, R52 ;  /* 0x000000c0b034723c */ /* 0x082ff00000001834 */
[C---:B------:R-:W-:Y:S08]  /*b7b0*/  HMMA.16816.F32 R56, R184.reuse, R192, R56 ;  /* 0x000000c0b838723c */ /* 0x040ff00000001838 */
[-C--:B------:R-:W-:Y:S01]  /*b7c0*/  HMMA.16816.F32 R60, R184, R194.reuse, R60 ;  /* 0x000000c2b83c723c */ /* 0x080fe2000000183c */
[----:B------:R-:W1:Y:S07]  /*b7d0*/  LDSM.16.M88.4 R184, [R200+0x2400] ;  /* 0x00240000c8b8783b */ /* 0x000e6e0000000200 */
[----:B------:R-:W-:Y:S01]  /*b7e0*/  HMMA.16816.F32 R64, R176, R194, R64 ;  /* 0x000000c2b040723c */ /* 0x000fe20000001840 */
[----:B------:R-:W4:Y:S07]  /*b7f0*/  LDSM.16.M88.4 R176, [R200+0x2800] ;  /* 0x00280000c8b0783b */ /* 0x000f2e0000000200 */
[-C--:B--2---:R-:W-:Y:S01]  /*b800*/  HMMA.16816.F32 R4, R172, R180.reuse, R4 ;  /* 0x000000b4ac04723c */ /* 0x084fe20000001804 */
[----:B------:R-:W2:Y:S07]  /*b810*/  LDSM.16.M88.4 R192, [R200+0x2c00] ;  /* 0x002c0000c8c0783b */ /* 0x000eae0000000200 */
[C---:B---3--:R-:W-:Y:S08]  /*b820*/  HMMA.16816.F32 R8, R188.reuse, R180, R8 ;  /* 0x000000b4bc08723c */ /* 0x048ff00000001808 */
        /* <DEDUP_REMOVED lines=8> */
[-C--:B----4-:R-:W-:Y:S08]  /*b8b0*/  HMMA.16816.F32 R36, R172, R176.reuse, R36 ;  /* 0x000000b0ac24723c */ /* 0x090ff00000001824 */
[C---:B------:R-:W-:Y:S08]  /*b8c0*/  HMMA.16816.F32 R40, R188.reuse, R176, R40 ;  /* 0x000000b0bc28723c */ /* 0x040ff00000001828 */
[-C--:B------:R-:W-:Y:S08]  /*b8d0*/  HMMA.16816.F32 R44, R188, R178.reuse, R44 ;  /* 0x000000b2bc2c723c */ /* 0x080ff0000000182c */
[C---:B------:R-:W-:Y:S01]  /*b8e0*/  HMMA.16816.F32 R48, R172.reuse, R178, R48 ;  /* 0x000000b2ac30723c */ /* 0x040fe20000001830 */
[----:B------:R-:W3:Y:S07]  /*b8f0*/  LDSM.16.M88.4 R176, [R204+0x5000] ;  /* 0x00500000ccb0783b */ /* 0x000eee0000000200 */
[-C--:B--2---:R-:W-:Y:S08]  /*b900*/  HMMA.16816.F32 R52, R172, R192.reuse, R52 ;  /* 0x000000c0ac34723c */ /* 0x084ff00000001834 */
[C---:B------:R-:W-:Y:S08]  /*b910*/  HMMA.16816.F32 R56, R188.reuse, R192, R56 ;  /* 0x000000c0bc38723c */ /* 0x040ff00000001838 */
[-C--:B------:R-:W-:Y:S08]  /*b920*/  HMMA.16816.F32 R60, R188, R194.reuse, R60 ;  /* 0x000000c2bc3c723c */ /* 0x080ff0000000183c */
[----:B------:R-:W-:Y:S08]  /*b930*/  HMMA.16816.F32 R64, R172, R194, R64 ;  /* 0x000000c2ac40723c */ /* 0x000ff00000001840 */
[-C--:B-1----:R-:W-:Y:S08]  /*b940*/  HMMA.16816.F32 R4, R180, R184.reuse, R4 ;  /* 0x000000b8b404723c */ /* 0x082ff00000001804 */
[C---:B---3--:R-:W-:Y:S08]  /*b950*/  HMMA.16816.F32 R8, R176.reuse, R184, R8 ;  /* 0x000000b8b008723c */ /* 0x048ff00000001808 */
[-C--:B------:R-:W-:Y:S08]  /*b960*/  HMMA.16816.F32 R12, R176, R186.reuse, R12 ;  /* 0x000000bab00c723c */ /* 0x080ff0000000180c */
[----:B------:R-:W-:Y:S01]  /*b970*/  FMUL.FTZ R4, R4, c[0x0][0x320] ;  /* 0x0000c80004047a20 */ /* 0x000fe20000410000 */
[C---:B------:R-:W-:Y:S03]  /*b980*/  HMMA.16816.F32 R16, R180.reuse, R186, R16 ;  /* 0x000000bab410723c */ /* 0x040fe60000001810 */
[----:B------:R-:W-:Y:S01]  /*b990*/  MUFU.TANH R174, R4 ;  /* 0x0000000400ae7308 */ /* 0x000fe20000002400 */
[----:B------:R-:W-:Y:S02]  /*b9a0*/  FMUL.FTZ R5, R5, c[0x0][0x320] ;  /* 0x0000c80005057a20 */ /* 0x000fe40000410000 */
[----:B------:R-:W-:Y:S02]  /*b9b0*/  FMUL.FTZ R6, R6, c[0x0][0x320] ;  /* 0x0000c80006067a20 */ /* 0x000fe40000410000 */
[----:B------:R-:W-:Y:S04]  /*b9c0*/  FMUL.FTZ R7, R7, c[0x0][0x320] ;  /* 0x0000c80007077a20 */ /* 0x000fe80000410000 */
[----:B------:R-:W-:Y:S01]  /*b9d0*/  FMUL.FTZ R8, R8, c[0x0][0x320] ;  /* 0x0000c80008087a20 */ /* 0x000fe20000410000 */
[----:B------:R-:W-:Y:S01]  /*b9e0*/  MUFU.TANH R190, R5 ;  /* 0x0000000500be7308 */ /* 0x000fe20000002400 */
[----:B------:R-:W-:Y:S02]  /*b9f0*/  FMUL.FTZ R9, R9, c[0x0][0x320] ;  /* 0x0000c80009097a20 */ /* 0x000fe40000410000 */
[----:B------:R-:W-:Y:S02]  /*ba00*/  FMUL.FTZ R10, R10, c[0x0][0x320] ;  /* 0x0000c8000a0a7a20 */ /* 0x000fe40000410000 */
[----:B------:R-:W-:Y:S02]  /*ba10*/  FMUL.FTZ R11, R11, c[0x0][0x320] ;  /* 0x0000c8000b0b7a20 */ /* 0x000fe40000410000 */
[----:B------:R-:W-:Y:S02]  /*ba20*/  FMUL.FTZ R12, R12, c[0x0][0x320] ;  /* 0x0000c8000c0c7a20 */ /* 0x000fe40000410000 */
[----:B------:R-:W-:Y:S01]  /*ba30*/  FMUL.FTZ R13, R13, c[0x0][0x320] ;  /* 0x0000c8000d0d7a20 */ /* 0x000fe20000410000 */
[----:B------:R-:W-:Y:S01]  /*ba40*/  MUFU.TANH R173, R6 ;  /* 0x0000000600ad7308 */ /* 0x000fe20000002400 */
[----:B------:R-:W-:Y:S02]  /*ba50*/  FMUL.FTZ R17, R17, c[0x0][0x320] ;  /* 0x0000c80011117a20 */ /* 0x000fe40000410000 */
[----:B------:R-:W-:Y:S02]  /*ba60*/  FMUL.FTZ R18, R18, c[0x0][0x320] ;  /* 0x0000c80012127a20 */ /* 0x000fe40000410000 */
[----:B------:R-:W-:Y:S02]  /*ba70*/  FMUL.FTZ R14, R14, c[0x0][0x320] ;  /* 0x0000c8000e0e7a20 */ /* 0x000fe40000410000 */
[----:B------:R-:W-:Y:S02]  /*ba80*/  FMUL.FTZ R15, R15, c[0x0][0x320] ;  /* 0x0000c8000f0f7a20 */ /* 0x000fe40000410000 */
[----:B------:R-:W-:Y:S01]  /*ba90*/  FMUL.FTZ R16, R16, c[0x0][0x320] ;  /* 0x0000c80010107a20 */ /* 0x000fe20000410000 */
[----:B------:R1:W-:Y:S10]  /*baa0*/  MUFU.TANH R189, R7 ;  /* 0x0000000700bd7308 */ /* 0x0003f40000002400 */
[----:B------:R-:W-:Y:S10]  /*bab0*/  MUFU.TANH R185, R8 ;  /* 0x0000000800b97308 */ /* 0x000ff40000002400 */
[----:B------:R-:W-:Y:S01]  /*bac0*/  MUFU.TANH R191, R9 ;  /* 0x0000000900bf7308 */ /* 0x000fe20000002400 */
[----:B-1----:R-:W1:Y:S09]  /*bad0*/  LDSM.16.M88.4 R4, [R208] ;  /* 0x00000000d004783b */ /* 0x002e720000000200 */
[----:B------:R-:W-:Y:S10]  /*bae0*/  MUFU.TANH R188, R10 ;  /* 0x0000000a00bc7308 */ /* 0x000ff40000002400 */
[----:B------:R2:W-:Y:S10]  /*baf0*/  MUFU.TANH R192, R11 ;  /* 0x0000000b00c07308 */ /* 0x0005f40000002400 */
[----:B------:R3:W-:Y:S10]  /*bb00*/  MUFU.TANH R107, R17 ;  /* 0x00000011006b7308 */ /* 0x0007f40000002400 */
[----:B------:R-:W-:Y:S01]  /*bb10*/  MUFU.TANH R175, R12 ;  /* 0x0000000c00af7308 */ /* 0x000fe20000002400 */
[----:B--2---:R-:W2:Y:S01]  /*bb20*/  LDSM.16.M88.4 R8, [R207] ;  /* 0x00000000cf08783b */ /* 0x004ea20000000200 */
[-C--:B-1----:R-:W-:Y:S08]  /*bb30*/  HMMA.16816.F32 R20, R180, R4.reuse, R20 ;  /* 0x00000004b414723c */ /* 0x082ff00000001814 */
[----:B------:R-:W-:Y:S01]  /*bb40*/  MUFU.TANH R184, R13 ;  /* 0x0000000d00b87308 */ /* 0x000fe20000002400 */
[C---:B------:R-:W-:Y:S04]  /*bb50*/  HMMA.16816.F32 R24, R176.reuse, R4, R24 ;  /* 0x00000004b018723c */ /* 0x040fe80000001818 */
[----:B---3--:R-:W-:Y:S05]  /*bb60*/  FMUL.FTZ R17, R19, c[0x0][0x320] ;  /* 0x0000c80013117a20 */ /* 0x008fea0000410000 */
[----:B------:R-:W-:Y:S01]  /*bb70*/  MUFU.TANH R187, R14 ;  /* 0x0000000e00bb7308 */ /* 0x000fe20000002400 */
[-C--:B------:R-:W-:Y:S08]  /*bb80*/  HMMA.16816.F32 R28, R176, R6.reuse, R28 ;  /* 0x00000006b01c723c */ /* 0x080ff0000000181c */
[C---:B------:R-:W-:Y:S01]  /*bb90*/  HMMA.16816.F32 R32, R180.reuse, R6, R32 ;  /* 0x00000006b420723c */ /* 0x040fe20000001820 */
[----:B------:R-:W-:Y:S01]  /*bba0*/  MUFU.TANH R186, R15 ;  /* 0x0000000f00ba7308 */ /* 0x000fe20000002400 */
[----:B------:R-:W1:Y:S01]  /*bbb0*/  LDSM.16.M88.4 R4, [R206] ;  /* 0x00000000ce04783b */ /* 0x000e620000000200 */
[----:B------:R-:W-:Y:S04]  /*bbc0*/  DEPBAR.LE SB0, 0x0 ;  /* 0x000080000000791a */ /* 0x000fe80000000000 */
[----:B------:R-:W-:Y:S02]  /*bbd0*/  FMUL.FTZ R20, R20, c[0x0][0x320] ;  /* 0x0000c80014147a20 */ /* 0x000fe40000410000 */
[----:B------:R-:W-:Y:S02]  /*bbe0*/  FMUL.FTZ R21, R21, c[0x0][0x320] ;  /* 0x0000c80015157a20 */ /* 0x000fe40000410000 */
[----:B------:R-:W-:Y:S01]  /*bbf0*/  MUFU.TANH R172, R16 ;  /* 0x0000001000ac7308 */ /* 0x000fe20000002400 */
[----:B------:R-:W-:Y:S01]  /*bc00*/  BAR.SYNC.DEFER_BLOCKING 0x0 ;  /* 0x0000000000007b1d */ /* 0x000fe20000010000 */
[----:B------:R-:W-:Y:S01]  /*bc10*/  FMUL.FTZ R22, R22, c[0x0][0x320] ;  /* 0x0000c80016167a20 */ /* 0x000fe20000410000 */
[-C--:B--2---:R-:W-:Y:S05]  /*bc20*/  HMMA.16816.F32 R36, R180, R8.reuse, R36 ;  /* 0x00000008b424723c */ /* 0x084fea0000001824 */
[----:B------:R-:W-:Y:S02]  /*bc30*/  FMUL.FTZ R23, R23, c[0x0][0x320] ;  /* 0x0000c80017177a20 */ /* 0x000fe40000410000 */
[----:B------:R-:W-:Y:S01]  /*bc40*/  MUFU.TANH R18, R18 ;  /* 0x0000001200127308 */ /* 0x000fe20000002400 */
[----:B------:R-:W-:Y:S01]  /*bc50*/  FMUL.FTZ R24, R24, c[0x0][0x320] ;  /* 0x0000c80018187a20 */ /* 0x000fe20000410000 */
[C---:B------:R-:W-:Y:S04]  /*bc60*/  HMMA.16816.F32 R40, R176.reuse, R8, R40 ;  /* 0x00000008b028723c */ /* 0x040fe80000001828 */
[----:B------:R-:W-:Y:S02]  /*bc70*/  FMUL.FTZ R25, R25, c[0x0][0x320] ;  /* 0x0000c80019197a20 */ /* 0x000fe40000410000 */
[----:B------:R-:W-:Y:S02]  /*bc80*/  FMUL.FTZ R26, R26, c[0x0][0x320] ;  /* 0x0000c8001a1a7a20 */ /* 0x000fe40000410000 */
[----:B------:R-:W-:Y:S01]  /*bc90*/  MUFU.TANH R17, R17 ;  /* 0x0000001100117308 */ /* 0x000fe20000002400 */
[-C--:B------:R-:W-:Y:S03]  /*bca0*/  HMMA.16816.F32 R44, R176, R10.reuse, R44 ;  /* 0x0000000ab02c723c */ /* 0x080fe6000000182c */
[----:B------:R-:W-:Y:S02]  /*bcb0*/  FMUL.FTZ R27, R27, c[0x0][0x320] ;  /* 0x0000c8001b1b7a20 */ /* 0x000fe40000410000 */
[----:B------:R-:W-:Y:S02]  /*bcc0*/  FMUL.FTZ R28, R28, c[0x0][0x320] ;  /* 0x0000c8001c1c7a20 */ /* 0x000fe40000410000 */
[----:B------:R-:W-:Y:S01]  /*bcd0*/  FMUL.FTZ R29, R29, c[0x0][0x320] ;  /* 0x0000c8001d1d7a20 */ /* 0x000fe20000410000 */
[C---:B------:R-:W-:Y:S01]  /*bce0*/  HMMA.16816.F32 R48, R180.reuse, R10, R48 ;  /* 0x0000000ab430723c */ /* 0x040fe20000001830 */
[----:B------:R-:W-:Y:S03]  /*bcf0*/  MUFU.TANH R193, R20 ;  /* 0x0000001400c17308 */ /* 0x000fe60000002400 */
[----:B------:R-:W-:Y:S02]  /*bd00*/  FMUL.FTZ R30, R30, c[0x0][0x320] ;  /* 0x0000c8001e1e7a20 */ /* 0x000fe40000410000 */
[----:B------:R-:W-:Y:S02]  /*bd10*/  FMUL.FTZ R31, R31, c[0x0][0x320] ;  /* 0x0000c8001f1f7a20 */ /* 0x000fe40000410000 */
[----:B------:R-:W-:Y:S01]  /*bd20*/  FMUL.FTZ R40, R40, c[0x0][0x320] ;  /* 0x0000c80028287a20 */ /* 0x000fe20000410000 */
[-C--:B-1----:R-:W-:Y:S02]  /*bd30*/  HMMA.16816.F32 R52, R180, R4.reuse, R52 ;  /* 0x00000004b434723c */ /* 0x082fe40000001834 */
[----:B------:R-:W-:Y:S01]  /*bd40*/  MUFU.TANH R196, R21 ;  /* 0x0000001500c47308 */ /* 0x000fe20000002400 */
[----:B------:R-:W-:Y:S02]  /*bd50*/  FMUL.FTZ R41, R41, c[0x0][0x320] ;  /* 0x0000c80029297a20 */ /* 0x000fe40000410000 */
[----:B------:R-:W-:Y:S02]  /*bd60*/  FMUL.FTZ R42, R42, c[0x0][0x320] ;  /* 0x0000c8002a2a7a20 */ /* 0x000fe40000410000 */
[----:B------:R-:W-:Y:S01]  /*bd70*/  FMUL.FTZ R43, R43, c[0x0][0x320] ;  /* 0x0000c8002b2b7a20 */ /* 0x000fe20000410000 */
[C---:B------:R-:W-:Y:S04]  /*bd80*/  HMMA.16816.F32 R56, R176.reuse, R4, R56 ;  /* 0x00000004b038723c */ /* 0x040fe80000001838 */
[----:B------:R-:W1:Y:S01]  /*bd90*/  MUFU.TANH R2, R40 ;  /* 0x0000002800027308 */ /* 0x000e620000002400 */
[----:B------:R-:W-:Y:S02]  /*bda0*/  FMUL.FTZ R46, R46, c[0x0][0x320] ;  /* 0x0000c8002e2e7a20 */ /* 0x000fe40000410000 */
[----:B------:R-:W-:Y:S01]  /*bdb0*/  FMUL.FTZ R47, R47, c[0x0][0x320] ;  /* 0x0000c8002f2f7a20 */ /* 0x000fe20000410000 */
[-C--:B------:R-:W-:Y:S04]  /*bdc0*/  HMMA.16816.F32 R60, R176, R6.reuse, R60 ;  /* 0x00000006b03c723c */ /* 0x080fe8000000183c */
[----:B------:R-:W-:Y:S02]  /*bdd0*/  FMUL.FTZ R32, R32, c[0x0][0x320] ;  /* 0x0000c80020207a20 */ /* 0x000fe40000410000 */
[----:B------:R-:W-:Y:S01]  /*bde0*/  MUFU.TANH R3, R42 ;  /* 0x0000002a00037308 */ /* 0x000fe20000002400 */
[----:B------:R-:W-:Y:S01]  /*bdf0*/  FMUL.FTZ R33, R33, c[0x0][0x320] ;  /* 0x0000c80021217a20 */ /* 0x000fe20000410000 */
[----:B------:R-:W-:Y:S04]  /*be00*/  HMMA.16816.F32 R64, R180, R6, R64 ;  /* 0x00000006b440723c */ /* 0x000fe80000001840 */
[----:B------:R-:W-:Y:S02]  /*be10*/  FMUL.FTZ R34, R34, c[0x0][0x320] ;  /* 0x0000c80022227a20 */ /* 0x000fe40000410000 */
[----:B------:R-:W-:Y:S02]  /*be20*/  FMUL.FTZ R35, R35, c[0x0][0x320] ;  /* 0x0000c80023237a20 */ /* 0x000fe40000410000 */
[----:B------:R-:W-:Y:S01]  /*be30*/  MUFU.TANH R198, R22 ;  /* 0x0000001600c67308 */ /* 0x000fe20000002400 */
[----:B------:R-:W-:Y:S01]  /*be40*/  FMUL.FTZ R36, R36, c[0x0][0x320] ;  /* 0x0000c80024247a20 */ /* 0x000fe20000410000 */
[----:B-1----:R1:W-:Y:S02]  /*be50*/  STL [R1], R2 ;  /* 0x0000000201007387 */ /* 0x0023e40000100800 */
[----:B------:R-:W-:Y:S02]  /*be60*/  FMUL.FTZ R37, R37, c[0x0][0x320] ;  /* 0x0000c80025257a20 */ /* 0x000fe40000410000 */
[----:B------:R-:W-:Y:S02]  /*be70*/  FMUL.FTZ R38, R38, c[0x0][0x320] ;  /* 0x0000c80026267a20 */ /* 0x000fe40000410000 */
[----:B------:R-:W-:Y:S02]  /*be80*/  FMUL.FTZ R39, R39, c[0x0][0x320] ;  /* 0x0000c80027277a20 */ /* 0x000fe40000410000 */
        /* <DEDUP_REMOVED lines=12> */
[----:B-1----:R-:W1:Y:S01]  /*bf50*/  MUFU.TANH R2, R41 ;  /* 0x0000002900027308 */ /* 0x002e620000002400 */
        /* <DEDUP_REMOVED lines=13> */
[----:B------:R-:W-:Y:S01]  /*c030*/  FMUL.FTZ R67, R67, c[0x0][0x320] ;  /* 0x0000c80043437a20 */ /* 0x000fe20000410000 */
[----:B-1----:R1:W-:Y:S04]  /*c040*/  STL [R1+0x4], R2 ;  /* 0x0000040201007387 */ /* 0x0023e80000100800 */
[----:B------:R2:W-:Y:S02]  /*c050*/  STL [R1+0xc], R3 ;  /* 0x00000c0301007387 */ /* 0x0005e40000100800 */
[----:B------:R-:W-:Y:S10]  /*c060*/  MUFU.TANH R234, R27 ;  /* 0x0000001b00ea7308 */ /* 0x000ff40000002400 */
[----:B------:R-:W-:Y:S10]  /*c070*/  MUFU.TANH R224, R28 ;  /* 0x0000001c00e07308 */ /* 0x000ff40000002400 */
[----:B-1----:R-:W1:Y:S10]  /*c080*/  MUFU.TANH R2, R43 ;  /* 0x0000002b00027308 */ /* 0x002e740000002400 */
[----:B--2---:R-:W2:Y:S10]  /*c090*/  MUFU.TANH R3, R46 ;  /* 0x0000002e00037308 */ /* 0x004eb40000002400 */
[----:B------:R-:W-:Y:S01]  /*c0a0*/  MUFU.TANH R227, R29 ;  /* 0x0000001d00e37308 */ /* 0x000fe20000002400 */
[----:B-1----:R1:W-:Y:S09]  /*c0b0*/  STL [R1+0x10], R2 ;  /* 0x0000100201007387 */ /* 0x0023f20000100800 */
[----:B------:R-:W-:Y:S01]  /*c0c0*/  MUFU.TANH R235, R30 ;  /* 0x0000001e00eb7308 */ /* 0x000fe20000002400 */
[----:B--2---:R2:W-:Y:S09]  /*c0d0*/  STL [R1+0x8], R3 ;  /* 0x0000080301007387 */ /* 0x0045f20000100800 */
[----:B------:R-:W-:Y:S10]  /*c0e0*/  MUFU.TANH R236, R31 ;  /* 0x0000001f00ec7308 */ /* 0x000ff40000002400 */
[----:B-1----:R-:W1:Y:S10]  /*c0f0*/  MUFU.TANH R2, R47 ;  /* 0x0000002f00027308 */ /* 0x002e740000002400 */
[----:B------:R2:W3:Y:S10]  /*c100*/  MUFU.TANH R195, R32 ;  /* 0x0000002000c37308 */ /* 0x0004f40000002400 */
[----:B------:R2:W4:Y:S01]  /*c110*/  MUFU.TANH R194, R33 ;  /* 0x0000002100c27308 */ /* 0x0005220000002400 */
[----:B-1----:R2:W-:Y:S09]  /*c120*/  STL [R1+0x14], R2 ;  /* 0x0000140201007387 */ /* 0x0025f20000100800 */
        /* <DEDUP_REMOVED lines=29> */
[----:B---34-:R-:W-:Y:S01]  /*c300*/  SHF.R.S32.HI R7, RZ, 0x1f, R217 ;  /* 0x0000001fff077819 */ /* 0x018fe200000114d9 */
[----:B--2---:R-:W2:Y:S01]  /*c310*/  LDL R3, [R1+0x38] ;  /* 0x0000380001037983 */ /* 0x004ea20000100800 */
[----:B------:R-:W-:Y:S02]  /*c320*/  IMAD.MOV.U32 R228, RZ, RZ, RZ ;  /* 0x000000ffffe47224 */ /* 0x000fe400078e00ff */
[----:B------:R-:W-:Y:S01]  /*c330*/  SHF.L.U64.HI R16, R217, 0x1, R7 ;  /* 0x00000001d9107819 */ /* 0x000fe20000010207 */
[----:B------:R-:W3:Y:S01]  /*c340*/  LDL R2, [R1+0x18] ;  /* 0x0000180001027983 */ /* 0x000ee20000100800 */
[----:B------:R-:W-:Y:S02]  /*c350*/  IMAD.SHL.U32 R20, R103, 0x2, RZ ;  /* 0x0000000267147824 */ /* 0x000fe400078e00ff */
[----:B------:R-:W-:Y:S01]  /*c360*/  IMAD.SHL.U32 R19, R102, 0x2, RZ ;  /* 0x0000000266137824 */ /* 0x000fe200078e00ff */
        /* <DEDUP_REMOVED lines=8> */
[--C-:B------:R-:W-:Y:S01]  /*c3f0*/  IMAD.MOV.U32 R2, RZ, RZ, R3.reuse ;  /* 0x000000ffff027224 */ /* 0x100fe200078e0003 */
        /* <DEDUP_REMOVED lines=8> */
[----:B------:R-:W-:Y:S02]  /*c480*/  SHF.R.S32.HI R8, RZ, 0x1f, R8 ;  /* 0x0000001fff087819 */ /* 0x000fe40000011408 */
[----:B------:R-:W-:Y:S01]  /*c490*/  SHF.R.S32.HI R2, RZ, 0x1f, R230 ;  /* 0x0000001fff027819 */ /* 0x000fe200000114e6 */
[----:B------:R2:W3:Y:S01]  /*c4a0*/  @!P3 LDG.E R228, [R4.64] ;  /* 0x0000000604e4b981 */ /* 0x0004e2000c1e1900 */
[----:B------:R-:W-:Y:S02]  /*c4b0*/  SHF.L.U64.HI R15, R103, 0x1, R8 ;  /* 0x00000001670f7819 */ /* 0x000fe40000010208 */
[----:B------:R-:W-:Y:S04]  /*c4c0*/  IADD3 R8, R217, 0x20, RZ ;  /* 0x00000020d9087810 */ /* 0x000fe80007ffe0ff */
[----:B------:R-:W-:Y:S04]  /*c4d0*/  SHF.R.S32.HI R8, RZ, 0x1f, R8 ;  /* 0x0000001fff087819 */ /* 0x000fe80000011408 */
[----:B------:R-:W-:Y:S01]  /*c4e0*/  SHF.L.U64.HI R14, R102, 0x1, R8 ;  /* 0x00000001660e7819 */ /* 0x000fe20000010208 */
[----:B--2---:R-:W-:Y:S02]  /*c4f0*/  IMAD R4, R2, c[0x0][0x1e0], RZ ;  /* 0x0000780002047a24 */ /* 0x004fe400078e02ff */
[C---:B------:R-:W-:Y:S04]  /*c500*/  IMAD.WIDE.U32 R2, R230.reuse, c[0x0][0x1e0], RZ ;  /* 0x00007800e6027a25 */ /* 0x040fe800078e00ff */
[----:B------:R-:W-:Y:S04]  /*c510*/  IMAD R4, R230, c[0x0][0x1e4], R4 ;  /* 0x00007900e6047a24 */ /* 0x000fe800078e0204 */
[----:B------:R-:W-:Y:S01]  /*c520*/  IMAD.IADD R3, R3, 0x1, R4 ;  /* 0x0000000103037824 */ /* 0x000fe200078e0204 */
[----:B---3--:R-:W-:Y:S03]  /*c530*/  SHF.R.S32.HI R12, RZ, 0x1f, R228 ;  /* 0x0000001fff0c7819 */ /* 0x008fe600000114e4 */
        /* <DEDUP_REMOVED lines=8> */
[----:B------:R2:W3:Y:S02]  /*c5c0*/  SHFL.IDX PT, R5, R12, RZ, 0x1c1f ;  /* 0x001c1fff0c057589 */ /* 0x0004e400000e0000 */
.L_x_682:
[----:B------:R-:W-:-:S05]  /*c5d0*/  BRA.DIV ~URZ, `(.L_x_630) ;  /* 0x00007bc27f007947 */ /* 0x000fca000b800000 */
[----:B------:R-:W4:Y:S01]  /*c5e0*/  SHFL.IDX PT, R2, R13, RZ, 0x1c1f ;  /* 0x001c1fff0d027589 */ /* 0x000f2200000e0000 */
[C---:B------:R-:W-:Y:S02]  /*c5f0*/  IADD3 R6, -R101.reuse, 0x10, RZ ;  /* 0x0000001065067810 */ /* 0x040fe40007ffe1ff */
[----:B------:R-:W-:Y:S02]  /*c600*/  ISETP.NE.U32.AND P0, PT, R101, RZ, PT ;  /* 0x000000ff6500720c */ /* 0x000fe40003f05070 */
[----:B------:R-:W-:Y:S04]  /*c610*/  LOP3.LUT R6, R6, 0xf, RZ, 0xc0, !PT ;  /* 0x0000000f06067812 */ /* 0x000fe800078ec0ff */
[----:B----4-:R-:W-:Y:S04]  /*c620*/  IADD3 R6, P6, P5, R6, R2, R21 ;  /* 0x0000000206067210 */ /* 0x010fe80007dde015 */
[----:B---3--:R-:W-:Y:S02]  /*c630*/  IADD3.X R7, RZ, R5, R16, P6, P5 ;  /* 0x00000005ff077210 */ /* 0x008fe400037ea410 */
[C---:B------:R-:W-:Y:S02]  /*c640*/  IADD3 R10, P6, R2.reuse, R19, RZ ;  /* 0x00000013020a7210 */ /* 0x040fe40007fde0ff */
[----:B------:R-:W-:Y:S01]  /*c650*/  IADD3 R8, P5, R2, R20, RZ ;  /* 0x0000001402087210 */ /* 0x000fe20007fbe0ff */
[----:B------:R-:W-:Y:S01]  /*c660*/  @!PT LDS RZ, [RZ] ;  /* 0x00000000fffff984 */ /* 0x000fe20000000800 */
[----:B------:R-:W-:Y:S01]  /*c670*/  @!PT LDS RZ, [RZ] ;  /* 0x00000000fffff984 */ /* 0x000fe20000000800 */
[----:B------:R3:W-:Y:S02]  /*c680*/  LDGSTS.E.BYPASS.LTC128B.128.ZFILL [R218+0x3100], [R6.64], P0 ;  /* 0x0310000006da7fae */ /* 0x0007e40008141d46 */
[C---:B------:R-:W-:Y:S02]  /*c690*/  IMAD.X R11, R5.reuse, 0x1, R14, P6 ;  /* 0x00000001050b7824 */ /* 0x040fe400030e060e */
[----:B------:R3:W4:Y:S01]  /*c6a0*/  SHFL.IDX PT, R2, R13, 0x1, 0x1c1f ;  /* 0x003c1f000d027f89 */ /* 0x00072200000e0000 */
[----:B------:R-:W-:Y:S03]  /*c6b0*/  IMAD.X R9, R5, 0x1, R15, P5 ;  /* 0x0000000105097824 */ /* 0x000fe600028e060f */
[----:B------:R3:W-:Y:S04]  /*c6c0*/  LDGSTS.E.BYPASS.LTC128B.128 [R218+0x4100], [R10.64], !P2 ;  /* 0x041000000ada7fae */ /* 0x0007e8000d101d46 */
[----:B------:R3:W2:Y:S04]  /*c6d0*/  SHFL.IDX PT, R5, R12, 0x1, 0x1c1f ;  /* 0x003c1f000c057f89 */ /* 0x0006a800000e0000 */
[----:B------:R3:W-:Y:S02]  /*c6e0*/  LDGSTS.E.BYPASS.LTC128B.128 [R218+0x5100], [R8.64], !P1 ;  /* 0x0510000008da7fae */ /* 0x0007e4000c901d46 */
.L_x_683:
[C---:B------:R-:W-:Y:S02]  /*c6f0*/  IADD3 R3, -R101.reuse, 0x10, RZ ;  /* 0x0000001065037810 */ /* 0x040fe40007ffe1ff */
[C---:B---34-:R-:W-:Y:S02]  /*c700*/  IADD3 R8, P6, R2.reuse, R19, RZ ;  /* 0x0000001302087210 */ /* 0x058fe40007fde0ff */
[----:B------:R-:W-:Y:S02]  /*c710*/  IADD3 R6, P5, R2, R20, RZ ;  /* 0x0000001402067210 */ /* 0x000fe40007fbe0ff */
[----:B------:R-:W-:Y:S01]  /*c720*/  ISETP.NE.U32.AND P0, PT, R101, RZ, PT ;  /* 0x000000ff6500720c */ /* 0x000fe20003f05070 */
[----:B--2---:R-:W-:Y:S01]  /*c730*/  IMAD.X R9, R5, 0x1, R14, P6 ;  /* 0x0000000105097824 */ /* 0x004fe200030e060e */
[----:B------:R-:W-:Y:S01]  /*c740*/  LOP3.LUT R3, R3, 0xf, RZ, 0xc0, !PT ;  /* 0x0000000f03037812 */ /* 0x000fe200078ec0ff */
[----:B------:R-:W-:Y:S03]  /*c750*/  IMAD.X R7, R5, 0x1, R15, P5 ;  /* 0x0000000105077824 */ /* 0x000fe600028e060f */
[----:B------:R-:W-:Y:S04]  /*c760*/  IADD3 R2, P6, P5, R3, R2, R21 ;  /* 0x0000000203027210 */ /* 0x000fe80007dde015 */
[----:B------:R-:W-:Y:S05]  /*c770*/  IADD3.X R3, RZ, R5, R16, P6, P5 ;  /* 0x00000005ff037210 */ /* 0x000fea00037ea410 */
[----:B------:R-:W-:Y:S01]  /*c780*/  @!PT LDS RZ, [RZ] ;  /* 0x00000000fffff984 */ /* 0x000fe20000000800 */
[----:B------:R-:W-:Y:S01]  /*c790*/  @!PT LDS RZ, [RZ] ;  /* 0x00000000fffff984 */ /* 0x000fe20000000800 */
[----:B------:R-:W-:Y:S01]  /*c7a0*/  @!PT LDS RZ, [RZ] ;  /* 0x00000000fffff984 */ /* 0x000fe20000000800 */
[----:B------:R2:W-:Y:S04]  /*c7b0*/  LDGSTS.E.BYPASS.LTC128B.128.ZFILL [R218+0x3900], [R2.64], P0 ;  /* 0x0390000002da7fae */ /* 0x0005e80008141d46 */
[----:B------:R2:W-:Y:S04]  /*c7c0*/  LDGSTS.E.BYPASS.LTC128B.128 [R218+0x4900], [R8.64], !P2 ;  /* 0x0490000008da7fae */ /* 0x0005e8000d101d46 */
[----:B------:R2:W-:Y:S02]  /*c7d0*/  LDGSTS.E.BYPASS.LTC128B.128 [R218+0x5900], [R6.64], !P1 ;  /* 0x0590000006da7fae */ /* 0x0005e4000c901d46 */
.L_x_628:
[----:B---34-:R-:W-:Y:S05]  /*c7e0*/  BSYNC B0 ;  /* 0x0000000000007941 */ /* 0x018fea0003800000 */
.L_x_627:
[----:B--2---:R-:W-:Y:S01]  /*c7f0*/  FMNMX.FTZ R3, R174, R0, !PT ;  /* 0x00000000ae037209 */ /* 0x004fe20007810000 */
[----:B------:R-:W2:Y:S01]  /*c800*/  LDL R12, [R1] ;  /* 0x00000000010c7983 */ /* 0x000ea20000100800 */
[----:B------:R-:W-:Y:S02]  /*c810*/  FMNMX.FTZ R2, R173, R100, !PT ;  /* 0x00000064ad027209 */ /* 0x000fe40007810000 */
[----:B------:R-:W-:Y:S01]  /*c820*/  FMNMX.FTZ R4, R185, R105, !PT ;  /* 0x00000069b9047209 */ /* 0x000fe20007810000 */
[----:B------:R-:W3:Y:S01]  /*c830*/  LDL R11, [R1+0xc] ;  /* 0x00000c00010b7983 */ /* 0x000ee20000100800 */
[----:B------:R-:W-:Y:S02]  /*c840*/  FMNMX.FTZ R5, R188, R106, !PT ;  /* 0x0000006abc057209 */ /* 0x000fe40007810000 */
[----:B------:R-:W-:Y:S01]  /*c850*/  FMNMX.FTZ R3, R190, R3, !PT ;  /* 0x00000003be037209 */ /* 0x000fe20007810000 */
[----:B------:R-:W4:Y:S01]  /*c860*/  LDL R10, [R1+0x4] ;  /* 0x00000400010a7983 */ /* 0x000f220000100800 */
[----:B------:R-:W-:Y:S02]  /*c870*/  FMNMX.FTZ R2, R189, R2, !PT ;  /* 0x00000002bd027209 */ /* 0x000fe40007810000 */
[----:B------:R-:W-:Y:S01]  /*c880*/  FMNMX.FTZ R4, R191, R4, !PT ;  /* 0x00000004bf047209 */ /* 0x000fe20007810000 */
[----:B------:R-:W5:Y:S01]  /*c890*/  LDL R9, [R1+0x10] ;  /* 0x0000100001097983 */ /* 0x000f620000100800 */
        /* <DEDUP_REMOVED lines=40> */
[----:B---3--:R-:W-:Y:S02]  /*cb20*/  FMNMX.FTZ R5, R11, R5, !PT ;  /* 0x000000050b057209 */ /* 0x008fe40007810000 */
[----:B----4-:R-:W-:Y:S02]  /*cb30*/  FMNMX.FTZ R4, R10, R4, !PT ;  /* 0x000000040a047209 */ /* 0x010fe40007810000 */
[----:B-----5:R-:W-:Y:S02]  /*cb40*/  FMNMX.FTZ R5, R9, R5, !PT ;  /* 0x0000000509057209 */ /* 0x020fe40007810000 */
        /* <DEDUP_REMOVED lines=17> */
[----:B------:R-:W-:-:S05]  /*cc60*/  BRA.DIV ~URZ, `(.L_x_631) ;  /* 0x000077427f007947 */ /* 0x000fca000b800000 */
[----:B------:R-:W1:Y:S04]  /*cc70*/  SHFL.BFLY PT, R104, R4, 0x2, 0x1f ;  /* 0x0c401f0004687f89 */ /* 0x000e6800000e0000 */
[----:B------:R-:W2:Y:S04]  /*cc80*/  SHFL.BFLY PT, R2, R103, 0x2, 0x1f ;  /* 0x0c401f0067027f89 */ /* 0x000ea800000e0000 */
[----:B------:R-:W3:Y:S04]  /*cc90*/  SHFL.BFLY PT, R3, R102, 0x2, 0x1f ;  /* 0x0c401f0066037f89 */ /* 0x000ee800000e0000 */
[----:B------:R-:W4:Y:S01]  /*cca0*/  SHFL.BFLY PT, R8, R5, 0x2, 0x1f ;  /* 0x0c401f0005087f89 */ /* 0x000f2200000e0000 */
[----:B-1----:R-:W-:Y:S02]  /*ccb0*/  FMNMX.FTZ R104, R4, R104, !PT ;  /* 0x0000006804687209 */ /* 0x002fe40007810000 */
[----:B--2---:R-:W-:Y:S02]  /*ccc0*/  FMNMX.FTZ R103, R103, R2, !PT ;  /* 0x0000000267677209 */ /* 0x004fe40007810000 */
[----:B---3--:R-:W-:Y:S03]  /*ccd0*/  FMNMX.FTZ R102, R102, R3, !PT ;  /* 0x0000000366667209 */ /* 0x008fe60007810000 */
[----:B------:R-:W1:Y:S01]  /*cce0*/  SHFL.BFLY PT, R6, R103, 0x1, 0x1f ;  /* 0x0c201f0067067f89 */ /* 0x000e6200000e0000 */
[----:B----4-:R-:W-:Y:S03]  /*ccf0*/  FMNMX.FTZ R4, R5, R8, !PT ;  /* 0x0000000805047209 */ /* 0x010fe60007810000 */
[----:B------:R-:W2:Y:S04]  /*cd00*/  SHFL.BFLY PT, R3, R104, 0x1, 0x1f ;  /* 0x0c201f0068037f89 */ /* 0x000ea800000e0000 */
[----:B------:R-:W3:Y:S04]  /*cd10*/  SHFL.BFLY PT, R7, R102, 0x1, 0x1f ;  /* 0x0c201f0066077f89 */ /* 0x000ee800000e0000 */
[----:B------:R4:W4:Y:S01]  /*cd20*/  SHFL.BFLY PT, R2, R4, 0x1, 0x1f ;  /* 0x0c201f0004027f89 */ /* 0x00092200000e0000 */
[----:B-1----:R-:W-:Y:S02]  /*cd30*/  FMNMX.FTZ R103, R103, R6, !PT ;  /* 0x0000000667677209 */ /* 0x002fe40007810000 */
[----:B--2---:R-:W-:Y:S02]  /*cd40*/  FMNMX.FTZ R104, R104, R3, !PT ;  /* 0x0000000368687209 */ /* 0x004fe40007810000 */
[----:B---3--:R-:W-:Y:S03]  /*cd50*/  FMNMX.FTZ R102, R102, R7, !PT ;  /* 0x0000000766667209 */ /* 0x008fe60007810000 */
.L_x_684:
[----:B------:R-:W-:Y:S01]  /*cd60*/  FADD.FTZ R0, -R104, R0 ;  /* 0x0000000068007221 */ /* 0x000fe20000010100 */
[----:B----4-:R-:W-:Y:S01]  /*cd70*/  FMNMX.FTZ R2, R2, R4, !PT ;  /* 0x0000000402027209 */ /* 0x010fe20007810000 */
[----:B------:R-:W-:Y:S01]  /*cd80*/  FMUL.FTZ R179, R103, c[0x0][0x2d0] ;  /* 0x0000b40067b37a20 */ /* 0x000fe20000410000 */
[----:B------:R-:W-:Y:S01]  /*cd90*/  WARPSYNC 0xffffffff ;  /* 0xffffffff00007948 */ /* 0x000fe20003800000 */
[----:B------:R-:W-:Y:S01]  /*cda0*/  FMUL.FTZ R0, R0, c[0x0][0x2d0] ;  /* 0x0000b40000007a20 */ /* 0x000fe20000410000 */
[----:B------:R-:W1:Y:S01]  /*cdb0*/  LDSM.16.MT88.4 R20, [R201] ;  /* 0x00000000c914783b */ /* 0x000e620000004200 */
[----:B------:R-:W-:Y:S01]  /*cdc0*/  FMUL.FTZ R176, R104, c[0x0][0x2d0] ;  /* 0x0000b40068b07a20 */ /* 0x000fe20000410000 */
[----:B------:R-:W-:Y:S01]  /*cdd0*/  ISETP.GT.AND P0, PT, R225, RZ, PT ;  /* 0x000000ffe100720c */ /* 0x000fe20003f04270 */
[----:B------:R2:W-:Y:S01]  /*cde0*/  MUFU.EX2 R101, R0 ;  /* 0x0000000000657308 */ /* 0x0005e20000000800 */
[----:B------:R-:W-:Y:S02]  /*cdf0*/  FMUL.FTZ R178, R102, c[0x0][0x2d0] ;  /* 0x0000b40066b27a20 */ /* 0x000fe40000410000 */
[--C-:B------:R-:W-:Y:S02]  /*ce00*/  FFMA.FTZ R3, R190, c[0x0][0x2d0], -R176.reuse ;  /* 0x0000b400be037a23 */ /* 0x100fe400000108b0 */
[----:B------:R-:W-:Y:S01]  /*ce10*/  FMUL.FTZ R177, R2, c[0x0][0x2d0] ;  /* 0x0000b40002b17a20 */ /* 0x000fe20000410000 */
[----:B------:R-:W3:Y:S01]  /*ce20*/  LDSM.16.MT88.4 R36, [R202] ;  /* 0x00000000ca24783b */ /* 0x000ee20000004200 */
[--C-:B------:R-:W-:Y:S02]  /*ce30*/  FFMA.FTZ R6, R172, c[0x0][0x2d0], -R176.reuse ;  /* 0x0000b400ac067a23 */ /* 0x100fe400000108b0 */
[----:B------:R-:W-:Y:S01]  /*ce40*/  FFMA.FTZ R4, R188, c[0x0][0x2d0], -R177 ;  /* 0x0000b400bc047a23 */ /* 0x000fe200000108b1 */
[----:B------:R-:W-:Y:S01]  /*ce50*/  MUFU.EX2 R28, R3 ;  /* 0x00000003001c7308 */ /* 0x000fe20000000800 */
[--C-:B------:R-:W-:Y:S02]  /*ce60*/  FFMA.FTZ R5, R107, c[0x0][0x2d0], -R176.reuse ;  /* 0x0000b4006b057a23 */ /* 0x100fe400000108b0 */
[--C-:B------:R-:W-:Y:S01]  /*ce70*/  FFMA.FTZ R7, R174, c[0x0][0x2d0], -R176.reuse ;  /* 0x0000b400ae077a23 */ /* 0x100fe200000108b0 */
[----:B------:R-:W4:Y:S01]  /*ce80*/  LDSM.16.MT88.4 R52, [R201+0x1000] ;  /* 0x00100000c934783b */ /* 0x000f220000004200 */
[--C-:B------:R-:W-:Y:S02]  /*ce90*/  FFMA.FTZ R48, R193, c[0x0][0x2d0], -R176.reuse ;  /* 0x0000b400c1307a23 */ /* 0x100fe400000108b0 */
[--C-:B------:R-:W-:Y:S02]  /*cea0*/  FFMA.FTZ R56, R198, c[0x0][0x2d0], -R179.reuse ;  /* 0x0000b400c6387a23 */ /* 0x100fe400000108b3 */
[--C-:B------:R-:W-:Y:S01]  /*ceb0*/  FFMA.FTZ R60, R219, c[0x0][0x2d0], -R179.reuse ;  /* 0x0000b400db3c7a23 */ /* 0x100fe200000108b3 */
[----:B------:R5:W-:Y:S01]  /*cec0*/  MUFU.EX2 R10, R6 ;  /* 0x00000006000a7308 */ /* 0x000be20000000800 */
[--C-:B------:R-:W-:Y:S02]  /*ced0*/  FFMA.FTZ R107, R223, c[0x0][0x2d0], -R176.reuse ;  /* 0x0000b400df6b7a23 */ /* 0x100fe400000108b0 */
[----:B------:R-:W-:Y:S02]  /*cee0*/  FFMA.FTZ R64, R194, c[0x0][0x2d0], -R176 ;  /* 0x0000b400c2407a23 */ /* 0x000fe400000108b0 */
[----:B--2---:R-:W-:Y:S04]  /*cef0*/  FADD.FTZ R0, -R103, R100 ;  /* 0x0000006467007221 */ /* 0x004fe80000010100 */
[----:B------:R-:W-:Y:S01]  /*cf00*/  FMUL.FTZ R0, R0, c[0x0][0x2d0] ;  /* 0x0000b40000007a20 */ /* 0x000fe20000410000 */
[----:B------:R2:W-:Y:S10]  /*cf10*/  MUFU.EX2 R40, R5 ;  /* 0x0000000500287308 */ /* 0x0005f40000000800 */
[----:B------:R1:W-:Y:S01]  /*cf20*/  MUFU.EX2 R100, R0 ;  /* 0x0000000000647308 */ /* 0x0003e20000000800 */
[--C-:B-----5:R-:W-:Y:S09]  /*cf30*/  FFMA.FTZ R6, R185, c[0x0][0x2d0], -R178.reuse ;  /* 0x0000b400b9067a23 */ /* 0x120ff200000108b2 */
[----:B------:R-:W-:Y:S01]  /*cf40*/  MUFU.EX2 R25, R7 ;  /* 0x0000000700197308 */ /* 0x000fe20000000800 */
[--C-:B--2---:R-:W-:Y:S09]  /*cf50*/  FFMA.FTZ R5, R191, c[0x0][0x2d0], -R178.reuse ;  /* 0x0000b400bf057a23 */ /* 0x104ff200000108b2 */
[----:B------:R-:W-:Y:S01]  /*cf60*/  MUFU.EX2 R185, R6 ;  /* 0x0000000600b97308 */ /* 0x000fe20000000800 */
[--C-:B-1----:R-:W-:Y:S09]  /*cf70*/  FFMA.FTZ R0, R173, c[0x0][0x2d0], -R179.reuse ;  /* 0x0000b400ad007a23 */ /* 0x102ff200000108b3 */
[----:B------:R1:W-:Y:S10]  /*cf80*/  MUFU.EX2 R190, R0 ;  /* 0x0000000000be7308 */ /* 0x0003f40000000800 */
[----:B------:R-:W2:Y:S01]  /*cf90*/  MUFU.EX2 R191, R5 ;  /* 0x0000000500bf7308 */ /* 0x000ea20000000800 */
[--C-:B-1----:R-:W-:Y:S09]  /*cfa0*/  FFMA.FTZ R0, R189, c[0x0][0x2d0], -R179.reuse ;  /* 0x0000b400bd007a23 */ /* 0x102ff200000108b3 */
[----:B------:R1:W5:Y:S02]  /*cfb0*/  MUFU.EX2 R189, R0 ;  /* 0x0000000000bd7308 */ /* 0x0003640000000800 */
[--C-:B-1----:R-:W-:Y:S01]  /*cfc0*/  FFMA.FTZ R0, R18, c[0x0][0x2d0], -R179.reuse ;  /* 0x0000b40012007a23 */ /* 0x102fe200000108b3 */
[----:B--2---:R-:W-:Y:S01]  /*cfd0*/  F2FP.PACK_AB R172, R191, R185 ;  /* 0x000000b9bfac723e */ /* 0x004fe200000000ff */
[----:B------:R-:W-:Y:S01]  /*cfe0*/  FMUL.FTZ R5, R101, R109 ;  /* 0x0000006d65057220 */ /* 0x000fe20000410000 */
[----:B-----5:R-:W-:Y:S05]  /*cff0*/  F2FP.PACK_AB R109, R189, R190 ;  /* 0x000000bebd6d723e */ /* 0x020fea00000000ff */
[----:B------:R1:W-:Y:S01]  /*d000*/  MUFU.EX2 R9, R0 ;  /* 0x0000000000097308 */ /* 0x0003e20000000800 */
        /* <DEDUP_REMOVED lines=11> */
[C---:B------:R-:W-:Y:S01]  /*d0c0*/  FMUL.FTZ R66, R100.reuse, R170 ;  /* 0x000000aa64427220 */ /* 0x040fe20000410000 */
[----:B------:R-:W-:Y:S01]  /*d0d0*/  MOV R170, R191 ;  /* 0x000000bf00aa7202 */ /* 0x000fe20000000f00 */
[----:B-1----:R-:W-:Y:S02]  /*d0e0*/  FFMA.FTZ R0, R17, c[0x0][0x2d0], -R179 ;  /* 0x0000b40011007a23 */ /* 0x002fe400000108b3 */
[C---:B------:R-:W-:Y:S02]  /*d0f0*/  FMUL.FTZ R17, R101.reuse, R121 ;  /* 0x0000007965117220 */ /* 0x040fe40000410000 */
[----:B------:R1:W-:Y:S01]  /*d100*/  MUFU.EX2 R8, R0 ;  /* 0x0000000000087308 */ /* 0x0003e20000000800 */
[----:B------:R-:W-:Y:S01]  /*d110*/  LDSM.16.MT88.4 R120, [R202+0x400] ;  /* 0x00040000ca78783b */ /* 0x000fe20000004200 */
        /* <DEDUP_REMOVED lines=10> */
[----:B------:R-:W-:Y:S02]  /*d1c0*/  FMUL.FTZ R86, R100, R86 ;  /* 0x0000005664567220 */ /* 0x000fe40000410000 */
[----:B-1----:R-:W-:Y:S02]  /*d1d0*/  FADD.FTZ R0, -R102, R105 ;  /* 0x0000006966007221 */ /* 0x002fe40000010100 */
[----:B------:R-:W-:Y:S02]  /*d1e0*/  FFMA.FTZ R105, R197, c[0x0][0x2d0], -R179 ;  /* 0x0000b400c5697a23 */ /* 0x000fe400000108b3 */
[----:B------:R-:W-:Y:S02]  /*d1f0*/  FMUL.FTZ R0, R0, c[0x0][0x2d0] ;  /* 0x0000b40000007a20 */ /* 0x000fe40000410000 */
[C---:B------:R-:W-:Y:S02]  /*d200*/  FMUL.FTZ R87, R100.reuse, R87 ;  /* 0x0000005764577220 */ /* 0x040fe40000410000 */
[----:B------:R1:W2:Y:S01]  /*d210*/  MUFU.EX2 R3, R0 ;  /* 0x0000000000037308 */ /* 0x0002a20000000800 */
[C---:B------:R-:W-:Y:S02]  /*d220*/  FMUL.FTZ R96, R101.reuse, R96 ;  /* 0x0000006065607220 */ /* 0x040fe40000410000 */
[----:B------:R-:W-:Y:S02]  /*d230*/  FMUL.FTZ R97, R101, R97 ;  /* 0x0000006165617220 */ /* 0x000fe40000410000 */
[C---:B------:R-:W-:Y:S02]  /*d240*/  FMUL.FTZ R98, R100.reuse, R98 ;  /* 0x0000006264627220 */ /* 0x040fe40000410000 */
[----:B------:R-:W-:Y:S02]  /*d250*/  FMUL.FTZ R99, R100, R99 ;  /* 0x0000006364637220 */ /* 0x000fe40000410000 */
[--C-:B-1----:R-:W-:Y:S02]  /*d260*/  FFMA.FTZ R0, R175, c[0x0][0x2d0], -R178.reuse ;  /* 0x0000b400af007a23 */ /* 0x102fe400000108b2 */
[C---:B--2---:R-:W-:Y:S02]  /*d270*/  FMUL.FTZ R12, R3.reuse, R116 ;  /* 0x00000074030c7220 */ /* 0x044fe40000410000 */
[----:B------:R1:W-:Y:S01]  /*d280*/  MUFU.EX2 R34, R0 ;  /* 0x0000000000227308 */ /* 0x0003e20000000800 */
        /* <DEDUP_REMOVED lines=8> */
[C---:B------:R-:W-:Y:S01]  /*d310*/  FMUL.FTZ R72, R3.reuse, R72 ;  /* 0x0000004803487220 */ /* 0x040fe20000410000 */
[----:B------:R2:W-:Y:S01]  /*d320*/  MUFU.EX2 R165, R64 ;  /* 0x0000004000a57308 */ /* 0x0005e20000000800 */
[C---:B------:R-:W-:Y:S02]  /*d330*/  FMUL.FTZ R73, R3.reuse, R73 ;  /* 0x0000004903497220 */ /* 0x040fe40000410000 */
[C---:B------:R-:W-:Y:S02]  /*d340*/  FMUL.FTZ R76, R3.reuse, R76 ;  /* 0x0000004c034c7220 */ /* 0x040fe40000410000 */
[C---:B------:R-:W-:Y:S02]  /*d350*/  FMUL.FTZ R77, R3.reuse, R77 ;  /* 0x0000004d034d7220 */ /* 0x040fe40000410000 */
[C---:B------:R-:W-:Y:S02]  /*d360*/  FMUL.FTZ R88, R3.reuse, R88 ;  /* 0x0000005803587220 */ /* 0x040fe40000410000 */
[----:B-1----:R-:W-:Y:S02]  /*d370*/  FFMA.FTZ R0, R184, c[0x0][0x2d0], -R178 ;  /* 0x0000b400b8007a23 */ /* 0x002fe400000108b2 */
[----:B------:R1:W-:Y:S01]  /*d380*/  MUFU.EX2 R184, R4 ;  /* 0x0000000400b87308 */ /* 0x0003e20000000800 */
[C---:B------:R-:W-:Y:S02]  /*d390*/  FMUL.FTZ R89, R3.reuse, R89 ;  /* 0x0000005903597220 */ /* 0x040fe40000410000 */
[C---:B------:R-:W-:Y:S02]  /*d3a0*/  FMUL.FTZ R92, R3.reuse, R92 ;  /* 0x0000005c035c7220 */ /* 0x040fe40000410000 */
[----:B------:R-:W-:Y:S05]  /*d3b0*/  FMUL.FTZ R93, R3, R93 ;  /* 0x0000005d035d7220 */ /* 0x000fea0000410000 */
[----:B------:R5:W3:Y:S01]  /*d3c0*/  MUFU.EX2 R41, R0 ;  /* 0x0000000000297308 */ /* 0x000ae20000000800 */
[----:B--2---:R-:W-:Y:S02]  /*d3d0*/  FMUL.FTZ R64, R101, R168 ;  /* 0x000000a865407220 */ /* 0x004fe40000410000 */
[--C-:B-1----:R-:W-:Y:S01]  /*d3e0*/  FFMA.FTZ R4, R192, c[0x0][0x2d0], -R177.reuse ;  /* 0x0000b400c0047a23 */ /* 0x102fe200000108b1 */
[----:B------:R-:W-:Y:S06]  /*d3f0*/  MOV R192, R10 ;  /* 0x0000000a00c07202 */ /* 0x000fec0000000f00 */
[----:B------:R1:W2:Y:S01]  /*d400*/  MUFU.EX2 R188, R4 ;  /* 0x0000000400bc7308 */ /* 0x0002a20000000800 */
[-C--:B------:R-:W-:Y:S02]  /*d410*/  F2FP.PACK_AB R110, R40, R192.reuse ;  /* 0x000000c0286e723e */ /* 0x080fe400000000ff */
[----:B------:R-:W-:Y:S01]  /*d420*/  MOV R168, R192 ;  /* 0x000000c000a87202 */ /* 0x000fe20000000f00 */
[----:B-----5:R-:W-:Y:S01]  /*d430*/  FADD.FTZ R0, -R2, R106 ;  /* 0x0000006a02007221 */ /* 0x020fe20000010100 */
[----:B---3--:R-:W-:Y:S01]  /*d440*/  F2FP.PACK_AB R174, R41, R34 ;  /* 0x0000002229ae723e */ /* 0x008fe200000000ff */
[--C-:B------:R-:W-:Y:S01]  /*d450*/  FFMA.FTZ R106, R233, c[0x0][0x2d0], -R176.reuse ;  /* 0x0000b400e96a7a23 */ /* 0x100fe200000108b0 */
[----:B------:R-:W-:Y:S01]  /*d460*/  MOV R136, R41 ;  /* 0x0000002900887202 */ /* 0x000fe20000000f00 */
[----:B------:R-:W-:Y:S02]  /*d470*/  FMUL.FTZ R0, R0, c[0x0][0x2d0] ;  /* 0x0000b40000007a20 */ /* 0x000fe40000410000 */
[----:B------:R-:W-:Y:S02]  /*d480*/  FMUL.FTZ R41, R3, R145 ;  /* 0x0000009103297220 */ /* 0x000fe40000410000 */
[----:B------:R-:W-:Y:S02]  /*d490*/  FFMA.FTZ R145, R181, c[0x0][0x2d0], -R176 ;  /* 0x0000b400b5917a23 */ /* 0x000fe400000108b0 */
[----:B------:R-:W3:Y:S01]  /*d4a0*/  MUFU.EX2 R0, R0 ;  /* 0x0000000000007308 */ /* 0x000ee20000000800 */
[--C-:B-1----:R-:W-:Y:S01]  /*d4b0*/  FFMA.FTZ R4, R187, c[0x0][0x2d0], -R177.reuse ;  /* 0x0000b400bb047a23 */ /* 0x102fe200000108b1 */
[----:B------:R-:W-:Y:S01]  /*d4c0*/  MOV R187, R9 ;  /* 0x0000000900bb7202 */ /* 0x000fe20000000f00 */
[C---:B------:R-:W-:Y:S01]  /*d4d0*/  FMUL.FTZ R9, R3.reuse, R113 ;  /* 0x0000007103097220 */ /* 0x040fe20000410000 */
[----:B--2---:R-:W-:Y:S06]  /*d4e0*/  F2FP.PACK_AB R173, R188, R184 ;  /* 0x000000b8bcad723e */ /* 0x004fec00000000ff */
[----:B------:R-:W1:Y:S01]  /*d4f0*/  MUFU.EX2 R35, R4 ;  /* 0x0000000400237308 */ /* 0x000e620000000800 */
[----:B------:R-:W-:Y:S09]  /*d500*/  MOV R169, R188 ;  /* 0x000000bc00a97202 */ /* 0x000ff20000000f00 */
[----:B------:R-:W-:Y:S01]  /*d510*/  MUFU.EX2 R194, R145 ;  /* 0x0000009100c27308 */ /* 0x000fe20000000800 */
[C---:B---3--:R-:W-:Y:S02]  /*d520*/  FMUL.FTZ R10, R0.reuse, R114 ;  /* 0x00000072000a7220 */ /* 0x048fe40000410000 */
[C---:B------:R-:W-:Y:S02]  /*d530*/  FMUL.FTZ R11, R0.reuse, R115 ;  /* 0x00000073000b7220 */ /* 0x040fe40000410000 */
[C---:B------:R-:W-:Y:S02]  /*d540*/  FMUL.FTZ R14, R0.reuse, R118 ;  /* 0x00000076000e7220 */ /* 0x040fe40000410000 */
[C---:B------:R-:W-:Y:S02]  /*d550*/  FMUL.FTZ R15, R0.reuse, R119 ;  /* 0x00000077000f7220 */ /* 0x040fe40000410000 */
[C---:B------:R-:W-:Y:S01]  /*d560*/  FMUL.FTZ R58, R0.reuse, R162 ;  /* 0x000000a2003a7220 */ /* 0x040fe20000410000 */
[----:B------:R-:W-:Y:S01]  /*d570*/  LDSM.16.MT88.4 R116, [R201+0x2000] ;  /* 0x00200000c974783b */ /* 0x000fe20000004200 */
[----:B------:R2:W-:Y:S01]  /*d580*/  MUFU.EX2 R162, R105 ;  /* 0x0000006900a27308 */ /* 0x0005e20000000800 */
[----:B------:R-:W-:Y:S01]  /*d590*/  FMUL.FTZ R26, R0, R130 ;  /* 0x00000082001a7220 */ /* 0x000fe20000410000 */
[----:B-1----:R-:W-:Y:S01]  /*d5a0*/  MOV R133, R35 ;  /* 0x0000002300857202 */ /* 0x002fe20000000f00 */
[----:B------:R-:W-:Y:S01]  /*d5b0*/  FFMA.FTZ R4, R186, c[0x0][0x2d0], -R177 ;  /* 0x0000b400ba047a23 */ /* 0x000fe200000108b1 */
[----:B------:R-:W-:Y:S01]  /*d5c0*/  MOV R186, R8 ;  /* 0x0000000800ba7202 */ /* 0x000fe20000000f00 */
[C---:B------:R-:W-:Y:S02]  /*d5d0*/  FMUL.FTZ R8, R3.reuse, R112 ;  /* 0x0000007003087220 */ /* 0x040fe40000410000 */
[----:B------:R-:W-:Y:S01]  /*d5e0*/  FMUL.FTZ R27, R0, R131 ;  /* 0x00000083001b7220 */ /* 0x000fe20000410000 */
[----:B------:R-:W-:Y:S01]  /*d5f0*/  F2FP.PACK_AB R111, R186, R187 ;  /* 0x000000bbba6f723e */ /* 0x000fe200000000ff */
[C---:B------:R-:W-:Y:S01]  /*d600*/  FMUL.FTZ R30, R0.reuse, R134 ;  /* 0x00000086001e7220 */ /* 0x040fe20000410000 */
[----:B------:R-:W1:Y:S01]  /*d610*/  MUFU.EX2 R33, R4 ;  /* 0x0000000400217308 */ /* 0x000e620000000800 */
[----:B------:R-:W-:Y:S01]  /*d620*/  MOV R131, R28 ;  /* 0x0000001c00837202 */ /* 0x000fe20000000f00 */
[C---:B------:R-:W-:Y:S01]  /*d630*/  FMUL.FTZ R31, R0.reuse, R135 ;  /* 0x00000087001f7220 */ /* 0x040fe20000410000 */
[----:B------:R-:W-:Y:S01]  /*d640*/  MOV R134, R40 ;  /* 0x0000002800867202 */ /* 0x000fe20000000f00 */
[C---:B------:R-:W-:Y:S01]  /*d650*/  FMUL.FTZ R62, R0.reuse, R166 ;  /* 0x000000a6003e7220 */ /* 0x040fe20000410000 */
[----:B------:R-:W2:Y:S01]  /*d660*/  LDSM.16.MT88.4 R112, [R202+0x1000] ;  /* 0x00100000ca70783b */ /* 0x000ea20000004200 */
[C---:B------:R-:W-:Y:S02]  /*d670*/  FMUL.FTZ R47, R0.reuse, R151 ;  /* 0x00000097002f7220 */ /* 0x040fe40000410000 */
[----:B------:R-:W-:Y:S02]  /*d680*/  FMUL.FTZ R40, R3, R144 ;  /* 0x0000009003287220 */ /* 0x000fe40000410000 */
[----:B------:R-:W5:Y:S01]  /*d690*/  MUFU.EX2 R151, R48 ;  /* 0x0000003000977308 */ /* 0x000f620000000800 */
[C---:B------:R-:W-:Y:S02]  /*d6a0*/  FMUL.FTZ R42, R0.reuse, R146 ;  /* 0x00000092002a7220 */ /* 0x040fe40000410000 */
[C---:B------:R-:W-:Y:S02]  /*d6b0*/  FMUL.FTZ R43, R0.reuse, R147 ;  /* 0x00000093002b7220 */ /* 0x040fe40000410000 */
[----:B--2---:R-:W-:Y:S02]  /*d6c0*/  FFMA.FTZ R105, R199, c[0x0][0x2d0], -R179 ;  /* 0x0000b400c7697a23 */ /* 0x004fe400000108b3 */
[C---:B------:R-:W-:Y:S02]  /*d6d0*/  FMUL.FTZ R46, R0.reuse, R150 ;  /* 0x00000096002e7220 */ /* 0x040fe40000410000 */
[C---:B------:R-:W-:Y:S01]  /*d6e0*/  FMUL.FTZ R59, R0.reuse, R163 ;  /* 0x000000a3003b7220 */ /* 0x040fe20000410000 */
[----:B------:R2:W-:Y:S01]  /*d6f0*/  MUFU.EX2 R166, R105 ;  /* 0x0000006900a67308 */ /* 0x0005e20000000800 */
[C---:B------:R-:W-:Y:S02]  /*d700*/  FMUL.FTZ R63, R0.reuse, R167 ;  /* 0x000000a7003f7220 */ /* 0x040fe40000410000 */
[----:B------:R-:W-:Y:S01]  /*d710*/  FMUL.FTZ R74, R0, R74 ;  /* 0x0000004a004a7220 */ /* 0x000fe20000410000 */
[----:B-1----:R-:W-:Y:S01]  /*d720*/  F2FP.PACK_AB R175, R33, R35 ;  /* 0x0000002321af723e */ /* 0x002fe200000000ff */
[----:B------:R-:W-:Y:S01]  /*d730*/  FMUL.FTZ R4, R101, R108 ;  /* 0x0000006c65047220 */ /* 0x000fe20000410000 */
[----:B------:R-:W-:Y:S01]  /*d740*/  F2FP.PACK_AB R108, R28, R25 ;  /* 0x000000191c6c723e */ /* 0x000fe200000000ff */
[C---:B------:R-:W-:Y:S02]  /*d750*/  FMUL.FTZ R25, R3.reuse, R129 ;  /* 0x0000008103197220 */ /* 0x040fe40000410000 */
[----:B------:R-:W3:Y:S01]  /*d760*/  LDL.LU R129, [R1+0x10] ;  /* 0x0000100001817983 */ /* 0x000ee20000300800 */
[----:B------:R-:W-:Y:S01]  /*d770*/  FMUL.FTZ R28, R3, R132 ;  /* 0x00000084031c7220 */ /* 0x000fe20000410000 */
[----:B------:R-:W-:Y:S01]  /*d780*/  MOV R132, R34 ;  /* 0x0000002200847202 */ /* 0x000fe20000000f00 */
[C---:B------:R-:W-:Y:S01]  /*d790*/  FMUL.FTZ R34, R100.reuse, R138 ;  /* 0x0000008a64227220 */ /* 0x040fe20000410000 */
[-C--:B------:R-:W-:Y:S01]  /*d7a0*/  HMMA.16816.F32 R4, R108, R20.reuse, R4 ;  /* 0x000000146c04723c */ /* 0x080fe20000001804 */
[----:B------:R-:W3:Y:S01]  /*d7b0*/  LDL.LU R130, [R1+0xc] ;  /* 0x00000c0001827983 */ /* 0x000ee20000300800 */
[----:B------:R1:W1:Y:S03]  /*d7c0*/  MUFU.EX2 R150, R56 ;  /* 0x0000003800967308 */ /* 0x0002660000000800 */
[----:B------:R-:W-:Y:S02]  /*d7d0*/  FMUL.FTZ R35, R100, R139 ;  /* 0x0000008b64237220 */ /* 0x000fe40000410000 */
[--C-:B------:R-:W-:Y:S01]  /*d7e0*/  FFMA.FTZ R139, R245, c[0x0][0x2d0], -R178.reuse ;  /* 0x0000b400f58b7a23 */ /* 0x100fe200000108b2 */
[C---:B------:R-:W-:Y:S04]  /*d7f0*/  HMMA.16816.F32 R8, R172.reuse, R20, R8 ;  /* 0x00000014ac08723c */ /* 0x040fe80000001808 */
[----:B------:R-:W-:Y:S01]  /*d800*/  MUFU.EX2 R188, R139 ;  /* 0x0000008b00bc7308 */ /* 0x000fe20000000800 */
[----:B--2---:R-:W-:Y:S02]  /*d810*/  FFMA.FTZ R105, R226, c[0x0][0x2d0], -R178 ;  /* 0x0000b400e2697a23 */ /* 0x004fe400000108b2 */
[C---:B------:R-:W-:Y:S01]  /*d820*/  FMUL.FTZ R20, R101.reuse, R124 ;  /* 0x0000007c65147220 */ /* 0x040fe20000410000 */
[-C--:B------:R-:W-:Y:S04]  /*d830*/  HMMA.16816.F32 R12, R172, R22.reuse, R12 ;  /* 0x00000016ac0c723c */ /* 0x080fe8000000180c */
[--C-:B------:R-:W-:Y:S02]  /*d840*/  FFMA.FTZ R124, R222, c[0x0][0x2d0], -R176.reuse ;  /* 0x0000b400de7c7a23 */ /* 0x100fe400000108b0 */
[C---:B------:R-:W-:Y:S01]  /*d850*/  FMUL.FTZ R21, R101.reuse, R125 ;  /* 0x0000007d65157220 */ /* 0x040fe20000410000 */
[----:B------:R2:W-:Y:S01]  /*d860*/  MUFU.EX2 R149, R105 ;  /* 0x0000006900957308 */ /* 0x0005e20000000800 */
[C---:B------:R-:W-:Y:S04]  /*d870*/  HMMA.16816.F32 R16, R108.reuse, R22, R16 ;  /* 0x000000166c10723c */ /* 0x040fe80000001810 */
[----:B------:R-:W-:Y:S02]  /*d880*/  FMUL.FTZ R48, R101, R152 ;  /* 0x0000009865307220 */ /* 0x000fe40000410000 */
[----:B-1----:R-:W-:Y:S02]  /*d890*/  FMUL.FTZ R56, R3, R160 ;  /* 0x000000a003387220 */ /* 0x002fe40000410000 */
[C---:B------:R-:W-:Y:S04]  /*d8a0*/  FMUL.FTZ R22, R100.reuse, R126 ;  /* 0x0000007e64167220 */ /* 0x040fe80000410000 */
[----:B------:R-:W-:Y:S01]  /*d8b0*/  FMUL.FTZ R23, R100, R127 ;  /* 0x0000007f64177220 */ /* 0x000fe20000410000 */
[----:B------:R-:W-:Y:S01]  /*d8c0*/  MOV R127, R33 ;  /* 0x00000021007f7202 */ /* 0x000fe20000000f00 */
[----:B------:R-:W-:Y:S02]  /*d8d0*/  FMUL.FTZ R33, R101, R137 ;  /* 0x0000008965217220 */ /* 0x000fe40000410000 */
[----:B------:R-:W3:Y:S01]  /*d8e0*/  LDL.LU R137, [R1+0x4] ;  /* 0x0000040001897983 */ /* 0x000ee20000300800 */
[--C-:B------:R-:W-:Y:S01]  /*d8f0*/  FFMA.FTZ R125, R221, c[0x0][0x2d0], -R176.reuse ;  /* 0x0000b400dd7d7a23 */ /* 0x100fe200000108b0 */
[----:B------:R-:W-:Y:S01]  /*d900*/  MOV R193, R127 ;  /* 0x0000007f00c17202 */ /* 0x000fe20000000f00 */
[-C--:B------:R-:W-:Y:S01]  /*d910*/  HMMA.16816.F32 R20, R108, R36.reuse, R20 ;  /* 0x000000246c14723c */ /* 0x080fe20000001814 */
[----:B------:R-:W3:Y:S01]  /*d920*/  LDL.LU R138, [R1] ;  /* 0x00000000018a7983 */ /* 0x000ee20000300800 */
[----:B------:R-:W-:Y:S01]  /*d930*/  MUFU.EX2 R226, R125 ;  /* 0x0000007d00e27308 */ /* 0x000fe20000000800 */
[----:B------:R-:W-:Y:S02]  /*d940*/  FFMA.FTZ R126, R220, c[0x0][0x2d0], -R176 ;  /* 0x0000b400dc7e7a23 */ /* 0x000fe400000108b0 */
[C---:B------:R-:W-:Y:S02]  /*d950*/  FMUL.FTZ R75, R0.reuse, R75 ;  /* 0x0000004b004b7220 */ /* 0x040fe40000410000 */
[C---:B------:R-:W-:Y:S01]  /*d960*/  FMUL.FTZ R78, R0.reuse, R78 ;  /* 0x0000004e004e7220 */ /* 0x040fe20000410000 */
[C---:B------:R-:W-:Y:S04]  /*d970*/  HMMA.16816.F32 R24, R172.reuse, R36, R24 ;  /* 0x00000024ac18723c */ /* 0x040fe80000001818 */
[C---:B------:R-:W-:Y:S02]  /*d980*/  FMUL.FTZ R79, R0.reuse, R79 ;  /* 0x0000004f004f7220 */ /* 0x040fe40000410000 */
[C---:B------:R-:W-:Y:S02]  /*d990*/  FMUL.FTZ R90, R0.reuse, R90 ;  /* 0x0000005a005a7220 */ /* 0x040fe40000410000 */
[-C--:B------:R-:W-:Y:S04]  /*d9a0*/  HMMA.16816.F32 R28, R172, R38.reuse, R28 ;  /* 0x00000026ac1c723c */ /* 0x080fe8000000181c */
[C---:B------:R-:W-:Y:S02]  /*d9b0*/  FMUL.FTZ R36, R101.reuse, R140 ;  /* 0x0000008c65247220 */ /* 0x040fe40000410000 */
[----:B------:R-:W-:Y:S02]  /*d9c0*/  FMUL.FTZ R37, R101, R141 ;  /* 0x0000008d65257220 */ /* 0x000fe40000410000 */
[C---:B------:R-:W-:Y:S04]  /*d9d0*/  HMMA.16816.F32 R32, R108.reuse, R38, R32 ;  /* 0x000000266c20723c */ /* 0x040fe80000001820 */
[--C-:B--2---:R-:W-:Y:S02]  /*d9e0*/  FFMA.FTZ R105, R229, c[0x0][0x2d0], -R178.reuse ;  /* 0x0000b400e5697a23 */ /* 0x104fe400000108b2 */
[----:B------:R-:W-:Y:S02]  /*d9f0*/  FMUL.FTZ R91, R0, R91 ;  /* 0x0000005b005b7220 */ /* 0x000fe40000410000 */
[C---:B------:R-:W-:Y:S04]  /*da00*/  FMUL.FTZ R38, R100.reuse, R142 ;  /* 0x0000008e64267220 */ /* 0x040fe80000410000 */
[----:B------:R-:W-:Y:S01]  /*da10*/  FMUL.FTZ R39, R100, R143 ;  /* 0x0000008f64277220 */ /* 0x000fe20000410000 */
[----:B------:R-:W-:Y:S01]  /*da20*/  MOV R143, R128 ;  /* 0x00000080008f7202 */ /* 0x000fe20000000f00 */
[C---:B------:R-:W-:Y:S02]  /*da30*/  FMUL.FTZ R94, R0.reuse, R94 ;  /* 0x0000005e005e7220 */ /* 0x040fe40000410000 */
[----:B------:R-:W-:Y:S02]  /*da40*/  FMUL.FTZ R95, R0, R95 ;  /* 0x0000005f005f7220 */ /* 0x000fe40000410000 */
[----:B------:R-:W-:Y:S01]  /*da50*/  FFMA.FTZ R140, R242, c[0x0][0x2d0], -R178 ;  /* 0x0000b400f28c7a23 */ /* 0x000fe200000108b2 */
[-C--:B----4-:R-:W-:Y:S03]  /*da60*/  HMMA.16816.F32 R36, R108, R52.reuse, R36 ;  /* 0x000000346c24723c */ /* 0x090fe60000001824 */
[--C-:B------:R-:W-:Y:S01]  /*da70*/  FFMA.FTZ R144, R241, c[0x0][0x2d0], -R177.reuse ;  /* 0x0000b400f1907a23 */ /* 0x100fe200000108b1 */
[----:B-----5:R-:W-:Y:S01]  /*da80*/  MOV R241, R151 ;  /* 0x0000009700f17202 */ /* 0x020fe20000000f00 */
[--C-:B------:R-:W-:Y:S01]  /*da90*/  FFMA.FTZ R142, R243, c[0x0][0x2d0], -R177.reuse ;  /* 0x0000b400f38e7a23 */ /* 0x100fe200000108b1 */
[----:B------:R-:W-:Y:S01]  /*daa0*/  MOV R243, R150 ;  /* 0x0000009600f37202 */ /* 0x000fe20000000f00 */
[--C-:B------:R-:W-:Y:S01]  /*dab0*/  FFMA.FTZ R141, R249, c[0x0][0x2d0], -R177.reuse ;  /* 0x0000b400f98d7a23 */ /* 0x100fe200000108b1 */
[C---:B------:R-:W-:Y:S07]  /*dac0*/  HMMA.16816.F32 R40, R172.reuse, R52, R40 ;  /* 0x00000034ac28723c */ /* 0x040fee0000001828 */
[----:B------:R-:W-:Y:S01]  /*dad0*/  FFMA.FTZ R52, R196, c[0x0][0x2d0], -R176 ;  /* 0x0000b400c4347a23 */ /* 0x000fe200000108b0 */
[-C--:B------:R-:W-:Y:S03]  /*dae0*/  HMMA.16816.F32 R44, R172, R54.reuse, R44 ;  /* 0x00000036ac2c723c */ /* 0x080fe6000000182c */
[----:B------:R1:W2:Y:S01]  /*daf0*/  MUFU.EX2 R147, R52 ;  /* 0x0000003400937308 */ /* 0x0002a20000000800 */
[C---:B------:R-:W-:Y:S04]  /*db00*/  FMUL.FTZ R53, R101.reuse, R157 ;  /* 0x0000009d65357220 */ /* 0x040fe80000410000 */
[C---:B------:R-:W-:Y:S07]  /*db10*/  HMMA.16816.F32 R48, R108.reuse, R54, R48 ;  /* 0x000000366c30723c */ /* 0x040fee0000001830 */
[C---:B------:R-:W-:Y:S02]  /*db20*/  FMUL.FTZ R55, R100.reuse, R159 ;  /* 0x0000009f64377220 */ /* 0x040fe40000410000 */
[----:B------:R4:W-:Y:S03]  /*db30*/  MUFU.EX2 R159, R105 ;  /* 0x00000069009f7308 */ /* 0x0009e60000000800 */
[----:B------:R-:W-:Y:S07]  /*db40*/  FMUL.FTZ R54, R100, R158 ;  /* 0x0000009e64367220 */ /* 0x000fee0000410000 */
[----:B------:R5:W5:Y:S01]  /*db50*/  MUFU.EX2 R158, R60 ;  /* 0x0000003c009e7308 */ /* 0x000b620000000800 */
[----:B-1----:R-:W-:Y:S01]  /*db60*/  FMUL.FTZ R52, R101, R156 ;  /* 0x0000009c65347220 */ /* 0x002fe20000410000 */
[----:B------:R-:W-:Y:S02]  /*db70*/  MOV R156, R193 ;  /* 0x000000c1009c7202 */ /* 0x000fe40000000f00 */
[----:B--2---:R-:W-:Y:S04]  /*db80*/  MOV R242, R147 ;  /* 0x0000009300f27202 */ /* 0x004fe80000000f00 */
[-C--:B------:R-:W-:Y:S03]  /*db90*/  HMMA.16816.F32 R52, R108, R112.reuse, R52 ;  /* 0x000000706c34723c */ /* 0x080fe60000001834 */
[----:B----4-:R-:W-:Y:S05]  /*dba0*/  FFMA.FTZ R105, R224, c[0x0][0x2d0], -R178 ;  /* 0x0000b400e0697a23 */ /* 0x010fea00000108b2 */
[C---:B------:R-:W-:Y:S01]  /*dbb0*/  HMMA.16816.F32 R56, R172.reuse, R112, R56 ;  /* 0x00000070ac38723c */ /* 0x040fe20000001838 */
[----:B------:R-:W-:Y:S03]  /*dbc0*/  MUFU.EX2 R224, R126 ;  /* 0x0000007e00e07308 */ /* 0x000fe60000000800 */
[----:B-----5:R-:W-:Y:S01]  /*dbd0*/  FFMA.FTZ R60, R195, c[0x0][0x2d0], -R176 ;  /* 0x0000b400c33c7a23 */ /* 0x020fe200000108b0 */
[----:B------:R-:W-:Y:S06]  /*dbe0*/  MOV R245, R158 ;  /* 0x0000009e00f57202 */ /* 0x000fec0000000f00 */
[----:B------:R1:W-:Y:S10]  /*dbf0*/  MUFU.EX2 R163, R105 ;  /* 0x0000006900a37308 */ /* 0x0003f40000000800 */
[----:B------:R2:W-:Y:S01]  /*dc00*/  MUFU.EX2 R161, R60 ;  /* 0x0000003c00a17308 */ /* 0x0005e20000000800 */
[----:B-1----:R-:W-:Y:S09]  /*dc10*/  FFMA.FTZ R105, R227, c[0x0][0x2d0], -R178 ;  /* 0x0000b400e3697a23 */ /* 0x002ff200000108b2 */
[----:B------:R1:W-:Y:S01]  /*dc20*/  MUFU.EX2 R167, R105 ;  /* 0x0000006900a77308 */ /* 0x0003e20000000800 */
[----:B--2---:R-:W-:Y:S07]  /*dc30*/  FMUL.FTZ R60, R3, R164 ;  /* 0x000000a4033c7220 */ /* 0x004fee0000410000 */
[-C--:B------:R-:W-:Y:S08]  /*dc40*/  HMMA.16816.F32 R60, R172, R114.reuse, R60 ;  /* 0x00000072ac3c723c */ /* 0x080ff0000000183c */
[C---:B------:R-:W-:Y:S01]  /*dc50*/  HMMA.16816.F32 R64, R108.reuse, R114, R64 ;  /* 0x000000726c40723c */ /* 0x040fe20000001840 */
[----:B------:R-:W2:Y:S03]  /*dc60*/  LDSM.16.MT88.4 R112, [R202+0x2000] ;  /* 0x00200000ca70783b */ /* 0x000ea60000004200 */
[--C-:B-1----:R-:W-:Y:S02]  /*dc70*/  FFMA.FTZ R105, R231, c[0x0][0x2d0], -R177.reuse ;  /* 0x0000b400e7697a23 */ /* 0x102fe400000108b1 */
[----:B------:R-:W-:Y:S02]  /*dc80*/  MUFU.EX2 R231, R124 ;  /* 0x0000007c00e77308 */ /* 0x000fe40000000800 */
[-C--:B------:R-:W-:Y:S08]  /*dc90*/  HMMA.16816.F32 R68, R108, R116.reuse, R68 ;  /* 0x000000746c44723c */ /* 0x080ff00000001844 */
[C---:B------:R-:W-:Y:S01]  /*dca0*/  HMMA.16816.F32 R72, R172.reuse, R116, R72 ;  /* 0x00000074ac48723c */ /* 0x040fe20000001848 */
[----:B------:R1:W4:Y:S07]  /*dcb0*/  MUFU.EX2 R148, R105 ;  /* 0x0000006900947308 */ /* 0x00032e0000000800 */
[-C--:B------:R-:W-:Y:S08]  /*dcc0*/  HMMA.16816.F32 R76, R172, R118.reuse, R76 ;  /* 0x00000076ac4c723c */ /* 0x080ff0000000184c */
[C---:B------:R-:W-:Y:S01]  /*dcd0*/  HMMA.16816.F32 R80, R108.reuse, R118, R80 ;  /* 0x000000766c50723c */ /* 0x040fe20000001850 */
[----:B------:R-:W5:Y:S07]  /*dce0*/  LDSM.16.MT88.4 R116, [R201+0x400] ;  /* 0x00040000c974783b */ /* 0x000f6e0000004200 */
[-C--:B--2---:R-:W-:Y:S04]  /*dcf0*/  HMMA.16816.F32 R84, R108, R112.reuse, R84 ;  /* 0x000000706c54723c */ /* 0x084fe80000001854 */
[--C-:B-1----:R-:W-:Y:S01]  /*dd00*/  FFMA.FTZ R105, R234, c[0x0][0x2d0], -R177.reuse ;  /* 0x0000b400ea697a23 */ /* 0x102fe200000108b1 */
[----:B----4-:R-:W-:Y:S01]  /*dd10*/  MOV R249, R148 ;  /* 0x0000009400f97202 */ /* 0x010fe20000000f00 */
[----:B------:R1:W-:Y:S02]  /*dd20*/  MUFU.EX2 R234, R106 ;  /* 0x0000006a00ea7308 */ /* 0x0003e40000000800 */
[C---:B------:R-:W-:Y:S08]  /*dd30*/  HMMA.16816.F32 R88, R172.reuse, R112, R88 ;  /* 0x00000070ac58723c */ /* 0x040ff00000001858 */
[----:B------:R2:W4:Y:S01]  /*dd40*/  MUFU.EX2 R160, R105 ;  /* 0x0000006900a07308 */ /* 0x0005220000000800 */
[-C--:B------:R-:W-:Y:S03]  /*dd50*/  HMMA.16816.F32 R92, R172, R114.reuse, R92 ;  /* 0x00000072ac5c723c */ /* 0x080fe6000000185c */
[----:B------:R-:W-:Y:S04]  /*dd60*/  F2FP.PACK_AB R112, R159, R149 ;  /* 0x000000959f70723e */ /* 0x000fe800000000ff */
[----:B------:R-:W-:Y:S01]  /*dd70*/  F2FP.PACK_AB R172, R224, R226 ;  /* 0x000000e2e0ac723e */ /* 0x000fe200000000ff */
[----:B------:R-:W-:Y:S04]  /*dd80*/  HMMA.16816.F32 R96, R108, R114, R96 ;  /* 0x000000726c60723c */ /* 0x000fe80000001860 */
[----:B------:R-:W-:Y:S01]  /*dd90*/  MOV R175, R187 ;  /* 0x000000bb00af7202 */ /* 0x000fe20000000f00 */
[----:B-1----:R-:W3:Y:S01]  /*dda0*/  LDL.LU R106, [R1+0x8] ;  /* 0x00000800016a7983 */ /* 0x002ee20000300800 */
[----:B------:R-:W-:Y:S01]  /*ddb0*/  MUFU.EX2 R187, R140 ;  /* 0x0000008c00bb7308 */ /* 0x000fe20000000800 */
[----:B------:R-:W-:Y:S02]  /*ddc0*/  F2FP.PACK_AB R108, R147, R151 ;  /* 0x00000097936c723e */ /* 0x000fe400000000ff */
[----:B------:R-:W3:Y:S03]  /*ddd0*/  LDL.LU R124, [R1+0x14] ;  /* 0x00001400017c7983 */ /* 0x000ee60000300800 */
[----:B------:R-:W-:Y:S02]  /*dde0*/  F2FP.PACK_AB R109, R158, R150 ;  /* 0x000000969e6d723e */ /* 0x000fe400000000ff */
[----:B------:R-:W-:Y:S01]  /*ddf0*/  F2FP.PACK_AB R110, R165, R161 ;  /* 0x000000a1a56e723e */ /* 0x000fe200000000ff */
[--C-:B--2---:R-:W-:Y:S01]  /*de00*/  FFMA.FTZ R105, R235, c[0x0][0x2d0], -R177.reuse ;  /* 0x0000b400eb697a23 */ /* 0x104fe200000108b1 */
[----:B------:R-:W-:Y:S02]  /*de10*/  F2FP.PACK_AB R111, R166, R162 ;  /* 0x000000a2a66f723e */ /* 0x000fe400000000ff */
[----:B------:R-:W-:Y:S01]  /*de20*/  F2FP.PACK_AB R114, R167, R163 ;  /* 0x000000a3a772723e */ /* 0x000fe200000000ff */
[----:B------:R1:W-:Y:S01]  /*de30*/  MUFU.EX2 R164, R105 ;  /* 0x0000006900a47308 */ /* 0x0003e20000000800 */
[----:B----4-:R-:W-:Y:S03]  /*de40*/  F2FP.PACK_AB R113, R160, R148 ;  /* 0x00000094a071723e */ /* 0x010fe600000000ff */
[-C--:B-----5:R-:W-:Y:S03]  /*de50*/  HMMA.16816.F32 R4, R108, R116.reuse, R4 ;  /* 0x000000746c04723c */ /* 0x0a0fe60000001804 */
[----:B-1----:R-:W-:Y:S04]  /*de60*/  FFMA.FTZ R105, R236, c[0x0][0x2d0], -R177 ;  /* 0x0000b400ec697a23 */ /* 0x002fe800000108b1 */
[----:B------:R1:W2:Y:S02]  /*de70*/  MUFU.EX2 R135, R105 ;  /* 0x0000006900877308 */ /* 0x0002a40000000800 */
[--C-:B-1----:R-:W-:Y:S03]  /*de80*/  FFMA.FTZ R105, R232, c[0x0][0x2d0], -R176.reuse ;  /* 0x0000b400e8697a23 */ /* 0x102fe600000108b0 */
[----:B--2---:R-:W-:Y:S01]  /*de90*/  F2FP.PACK_AB R115, R135, R164 ;  /* 0x000000a48773723e */ /* 0x004fe200000000ff */
[----:B------:R-:W-:Y:S04]  /*dea0*/  FFMA.FTZ R176, R180, c[0x0][0x2d0], -R176 ;  /* 0x0000b400b4b07a23 */ /* 0x000fe800000108b0 */
[----:B------:R1:W-:Y:S02]  /*deb0*/  MUFU.EX2 R232, R107 ;  /* 0x0000006b00e87308 */ /* 0x0003e40000000800 */
[C---:B------:R-:W-:Y:S08]  /*dec0*/  HMMA.16816.F32 R8, R112.reuse, R116, R8 ;  /* 0x000000747008723c */ /* 0x040ff00000001808 */
[----:B------:R2:W-:Y:S01]  /*ded0*/  MUFU.EX2 R236, R105 ;  /* 0x0000006900ec7308 */ /* 0x0005e20000000800 */
[-C--:B------:R-:W-:Y:S09]  /*dee0*/  HMMA.16816.F32 R12, R112, R118.reuse, R12 ;  /* 0x00000076700c723c */ /* 0x080ff2000000180c */
[----:B------:R-:W4:Y:S01]  /*def0*/  MUFU.EX2 R193, R176 ;  /* 0x000000b000c17308 */ /* 0x000f220000000800 */
[C---:B------:R-:W-:Y:S01]  /*df00*/  HMMA.16816.F32 R16, R108.reuse, R118, R16 ;  /* 0x000000766c10723c */ /* 0x040fe20000001810 */
[----:B------:R-:W5:Y:S03]  /*df10*/  LDSM.16.MT88.4 R116, [R201+0x1400] ;  /* 0x00140000c974783b */ /* 0x000f660000004200 */
[--C-:B-1----:R-:W-:Y:S04]  /*df20*/  FFMA.FTZ R107, R183, c[0x0][0x2d0], -R179.reuse ;  /* 0x0000b400b76b7a23 */ /* 0x102fe800000108b3 */
[-C--:B------:R-:W-:Y:S01]  /*df30*/  HMMA.16816.F32 R20, R108, R120.reuse, R20 ;  /* 0x000000786c14723c */ /* 0x080fe20000001814 */
[----:B------:R-:W-:Y:S03]  /*df40*/  MUFU.EX2 R192, R107 ;  /* 0x0000006b00c07308 */ /* 0x000fe60000000800 */
[--C-:B--2---:R-:W-:Y:S01]  /*df50*/  FFMA.FTZ R105, R240, c[0x0][0x2d0], -R179.reuse ;  /* 0x0000b400f0697a23 */ /* 0x104fe200000108b3 */
[----:B------:R-:W-:Y:S03]  /*df60*/  MOV R240, R135 ;  /* 0x0000008700f07202 */ /* 0x000fe60000000f00 */
[C---:B------:R-:W-:Y:S03]  /*df70*/  HMMA.16816.F32 R24, R112.reuse, R120, R24 ;  /* 0x000000787018723c */ /* 0x040fe60000001818 */
[----:B------:R1:W-:Y:S01]  /*df80*/  MUFU.EX2 R233, R105 ;  /* 0x0000006900e97308 */ /* 0x0003e20000000800 */
[----:B----4-:R-:W-:Y:S04]  /*df90*/  F2FP.PACK_AB R174, R193, R194 ;  /* 0x000000c2c1ae723e */ /* 0x010fe800000000ff */
[-C--:B------:R-:W-:Y:S05]  /*dfa0*/  HMMA.16816.F32 R28, R112, R122.reuse, R28 ;  /* 0x0000007a701c723c */ /* 0x080fea000000181c */
[----:B------:R-:W-:Y:S03]  /*dfb0*/  MUFU.EX2 R107, R144 ;  /* 0x00000090006b7308 */ /* 0x000fe60000000800 */
[C---:B------:R-:W-:Y:S01]  /*dfc0*/  HMMA.16816.F32 R32, R108.reuse, R122, R32 ;  /* 0x0000007a6c20723c */ /* 0x040fe20000001820 */
[----:B------:R-:W2:Y:S07]  /*dfd0*/  LDSM.16.MT88.4 R120, [R202+0x1400] ;  /* 0x00140000ca78783b */ /* 0x000eae0000004200 */
[-C--:B-----5:R-:W-:Y:S04]  /*dfe0*/  HMMA.16816.F32 R36, R108, R116.reuse, R36 ;  /* 0x000000746c24723c */ /* 0x0a0fe80000001824 */
[--C-:B-1----:R-:W-:Y:S01]  /*dff0*/  FFMA.FTZ R105, R239, c[0x0][0x2d0], -R179.reuse ;  /* 0x0000b400ef697a23 */ /* 0x102fe200000108b3 */
[----:B------:R-:W-:Y:S03]  /*e000*/  MOV R239, R134 ;  /* 0x0000008600ef7202 */ /* 0x000fe60000000f00 */
[----:B------:R1:W4:Y:S01]  /*e010*/  MUFU.EX2 R235, R105 ;  /* 0x0000006900eb7308 */ /* 0x0003220000000800 */
[C---:B------:R-:W-:Y:S08]  /*e020*/  HMMA.16816.F32 R40, R112.reuse, R116, R40 ;  /* 0x000000747028723c */ /* 0x040ff00000001828 */
[-C--:B------:R-:W-:Y:S08]  /*e030*/  HMMA.16816.F32 R44, R112, R118.reuse, R44 ;  /* 0x00000076702c723c */ /* 0x080ff0000000182c */
[C---:B------:R-:W-:Y:S01]  /*e040*/  HMMA.16816.F32 R48, R108.reuse, R118, R48 ;  /* 0x000000766c30723c */ /* 0x040fe20000001830 */
[----:B------:R-:W5:Y:S03]  /*e050*/  LDSM.16.MT88.4 R116, [R201+0x2400] ;  /* 0x00240000c974783b */ /* 0x000f660000004200 */
[--C-:B-1----:R-:W-:Y:S04]  /*e060*/  FFMA.FTZ R105, R237, c[0x0][0x2d0], -R179.reuse ;  /* 0x0000b400ed697a23 */ /* 0x102fe800000108b3 */
[-C--:B--2---:R-:W-:Y:S01]  /*e070*/  HMMA.16816.F32 R52, R108, R120.reuse, R52 ;  /* 0x000000786c34723c */ /* 0x084fe20000001834 */
[----:B------:R1:W-:Y:S03]  /*e080*/  MUFU.EX2 R229, R105 ;  /* 0x0000006900e57308 */ /* 0x0003e60000000800 */
[----:B------:R-:W-:Y:S04]  /*e090*/  MOV R237, R133 ;  /* 0x0000008500ed7202 */ /* 0x000fe80000000f00 */
[C---:B------:R-:W-:Y:S08]  /*e0a0*/  HMMA.16816.F32 R56, R112.reuse, R120, R56 ;  /* 0x000000787038723c */ /* 0x040ff00000001838 */
[-C--:B------:R-:W-:Y:S08]  /*e0b0*/  HMMA.16816.F32 R60, R112, R122.reuse, R60 ;  /* 0x0000007a703c723c */ /* 0x080ff0000000183c */
[C---:B------:R-:W-:Y:S01]  /*e0c0*/  HMMA.16816.F32 R64, R108.reuse, R122, R64 ;  /* 0x0000007a6c40723c */ /* 0x040fe20000001840 */
[----:B------:R-:W2:Y:S03]  /*e0d0*/  LDSM.16.MT88.4 R120, [R202+0x2400] ;  /* 0x00240000ca78783b */ /* 0x000ea60000004200 */
[--C-:B-1----:R-:W-:Y:S01]  /*e0e0*/  FFMA.FTZ R105, R238, c[0x0][0x2d0], -R179.reuse ;  /* 0x0000b400ee697a23 */ /* 0x102fe200000108b3 */
[----:B------:R-:W-:Y:S03]  /*e0f0*/  MOV R238, R132 ;  /* 0x0000008400ee7202 */ /* 0x000fe60000000f00 */
[----:B------:R3:W1:Y:S01]  /*e100*/  MUFU.EX2 R227, R105 ;  /* 0x0000006900e37308 */ /* 0x0006620000000800 */
[-C--:B-----5:R-:W-:Y:S01]  /*e110*/  HMMA.16816.F32 R68, R108, R116.reuse, R68 ;  /* 0x000000746c44723c */ /* 0x0a0fe20000001844 */
[----:B------:R-:W-:Y:S07]  /*e120*/  LDSM.16.MT88.4 R132, [R201+0x2800] ;  /* 0x00280000c984783b */ /* 0x000fee0000004200 */
[C---:B------:R-:W-:Y:S08]  /*e130*/  HMMA.16816.F32 R72, R112.reuse, R116, R72 ;  /* 0x000000747048723c */ /* 0x040ff00000001848 */
[-C--:B------:R-:W-:Y:S04]  /*e140*/  HMMA.16816.F32 R76, R112, R118.reuse, R76 ;  /* 0x00000076704c723c */ /* 0x080fe8000000184c */
[--C-:B---3--:R-:W-:Y:S04]  /*e150*/  FFMA.FTZ R105, R138, c[0x0][0x2d0], -R178.reuse ;  /* 0x0000b4008a697a23 */ /* 0x108fe800000108b2 */
[C---:B------:R-:W-:Y:S01]  /*e160*/  HMMA.16816.F32 R80, R108.reuse, R118, R80 ;  /* 0x000000766c50723c */ /* 0x040fe20000001850 */
[----:B------:R-:W4:Y:S01]  /*e170*/  LDSM.16.MT88.4 R116, [R201+0x800] ;  /* 0x00080000c974783b */ /* 0x000f220000004200 */
[----:B------:R5:W-:Y:S02]  /*e180*/  MUFU.EX2 R221, R105 ;  /* 0x0000006900dd7308 */ /* 0x000be40000000800 */
[--C-:B------:R-:W-:Y:S01]  /*e190*/  FFMA.FTZ R138, R246, c[0x0][0x2d0], -R178.reuse ;  /* 0x0000b400f68a7a23 */ /* 0x100fe200000108b2 */
[----:B------:R-:W-:Y:S03]  /*e1a0*/  MOV R246, R159 ;  /* 0x0000009f00f67202 */ /* 0x000fe60000000f00 */
[-C--:B--2---:R-:W-:Y:S08]  /*e1b0*/  HMMA.16816.F32 R84, R108, R120.reuse, R84 ;  /* 0x000000786c54723c */ /* 0x084ff00000001854 */
[C---:B------:R-:W-:Y:S08]  /*e1c0*/  HMMA.16816.F32 R88, R112.reuse, R120, R88 ;  /* 0x000000787058723c */ /* 0x040ff00000001858 */
[-C--:B------:R-:W-:Y:S04]  /*e1d0*/  HMMA.16816.F32 R92, R112, R122.reuse, R92 ;  /* 0x0000007a705c723c */ /* 0x080fe8000000185c */
[--C-:B-----5:R-:W-:Y:S01]  /*e1e0*/  FFMA.FTZ R105, R137, c[0x0][0x2d0], -R178.reuse ;  /* 0x0000b40089697a23 */ /* 0x120fe200000108b2 */
[----:B------:R-:W-:Y:S02]  /*e1f0*/  MOV R137, R136 ;  /* 0x0000008800897202 */ /* 0x000fe40000000f00 */
[----:B------:R-:W-:Y:S01]  /*e200*/  MOV R136, R131 ;  /* 0x0000008300887202 */ /* 0x000fe20000000f00 */
[----:B------:R-:W-:Y:S01]  /*e210*/  HMMA.16816.F32 R96, R108, R122, R96 ;  /* 0x0000007a6c60723c */ /* 0x000fe20000001860 */
[----:B------:R2:W5:Y:S01]  /*e220*/  MUFU.EX2 R219, R105 ;  /* 0x0000006900db7308 */ /* 0x0005620000000800 */
[----:B------:R-:W3:Y:S02]  /*e230*/  LDL.LU R131, [R1+0x20] ;  /* 0x0000200001837983 */ /* 0x000ee40000300800 */
[----:B------:R-:W-:Y:S01]  /*e240*/  MOV R152, R136 ;  /* 0x0000008800987202 */ /* 0x000fe20000000f00 */
[--C-:B------:R-:W-:Y:S01]  /*e250*/  FFMA.FTZ R136, R182, c[0x0][0x2d0], -R179.reuse ;  /* 0x0000b400b6887a23 */ /* 0x100fe200000108b3 */
[----:B------:R-:W-:Y:S01]  /*e260*/  LDSM.16.MT88.4 R120, [R202+0x1800] ;  /* 0x00180000ca78783b */ /* 0x000fe20000004200 */
[----:B------:R-:W-:Y:S02]  /*e270*/  F2FP.PACK_AB R108, R236, R234 ;  /* 0x000000eaec6c723e */ /* 0x000fe400000000ff */
[----:B----4-:R-:W-:Y:S02]  /*e280*/  F2FP.PACK_AB R109, R235, R233 ;  /* 0x000000e9eb6d723e */ /* 0x010fe400000000ff */
[----:B------:R-:W-:Y:S01]  /*e290*/  MUFU.EX2 R191, R136 ;  /* 0x0000008800bf7308 */ /* 0x000fe20000000800 */
[----:B------:R-:W-:Y:S02]  /*e2a0*/  F2FP.PACK_AB R110, R231, R232 ;  /* 0x000000e8e76e723e */ /* 0x000fe400000000ff */
[----:B-1----:R-:W-:Y:S01]  /*e2b0*/  F2FP.PACK_AB R111, R227, R229 ;  /* 0x000000e5e36f723e */ /* 0x002fe200000000ff */
[----:B------:R-:W-:Y:S01]  /*e2c0*/  LDSM.16.MT88.4 R180, [R201+0x2c00] ;  /* 0x002c0000c9b4783b */ /* 0x000fe20000004200 */
[----:B------:R-:W-:Y:S01]  /*e2d0*/  MOV R146, R137 ;  /* 0x0000008900927202 */ /* 0x000fe20000000f00 */
[--C-:B------:R-:W-:Y:S01]  /*e2e0*/  FFMA.FTZ R137, R248, c[0x0][0x2d0], -R178.reuse ;  /* 0x0000b400f8897a23 */ /* 0x100fe200000108b2 */
[----:B------:R-:W-:Y:S02]  /*e2f0*/  MOV R248, R160 ;  /* 0x000000a000f87202 */ /* 0x000fe40000000f00 */
[----:B------:R-:W-:Y:S01]  /*e300*/  MOV R157, R146 ;  /* 0x00000092009d7202 */ /* 0x000fe20000000f00 */
[-C--:B------:R-:W-:Y:S03]  /*e310*/  HMMA.16816.F32 R4, R108, R116.reuse, R4 ;  /* 0x000000746c04723c */ /* 0x080fe60000001804 */
[----:B------:R-:W-:Y:S01]  /*e320*/  MOV R146, R186 ;  /* 0x000000ba00927202 */ /* 0x000fe20000000f00 */
[--C-:B--2---:R-:W-:Y:S01]  /*e330*/  FFMA.FTZ R105, R252, c[0x0][0x2d0], -R178.reuse ;  /* 0x0000b400fc697a23 */ /* 0x104fe200000108b2 */
[----:B-----5:R-:W-:Y:S01]  /*e340*/  F2FP.PACK_AB R112, R219, R221 ;  /* 0x000000dddb70723e */ /* 0x020fe200000000ff */
[----:B------:R-:W-:Y:S01]  /*e350*/  MUFU.EX2 R186, R141 ;  /* 0x0000008d00ba7308 */ /* 0x000fe20000000800 */
[----:B------:R-:W-:Y:S09]  /*e360*/  MOV R252, R164 ;  /* 0x000000a400fc7202 */ /* 0x000ff20000000f00 */
[----:B------:R1:W-:Y:S02]  /*e370*/  MUFU.EX2 R222, R105 ;  /* 0x0000006900de7308 */ /* 0x0003e40000000800 */
[----:B-1----:R-:W-:Y:S01]  /*e380*/  FFMA.FTZ R105, R251, c[0x0][0x2d0], -R178 ;  /* 0x0000b400fb697a23 */ /* 0x002fe200000108b2 */
[----:B------:R-:W-:Y:S02]  /*e390*/  F2FP.PACK_AB R178, R187, R188 ;  /* 0x000000bcbbb2723e */ /* 0x000fe400000000ff */
[----:B------:R-:W-:Y:S05]  /*e3a0*/  MOV R251, R163 ;  /* 0x000000a300fb7202 */ /* 0x000fea0000000f00 */
[----:B------:R1:W2:Y:S02]  /*e3b0*/  MUFU.EX2 R223, R105 ;  /* 0x0000006900df7308 */ /* 0x0002a40000000800 */
[----:B-1----:R-:W-:Y:S01]  /*e3c0*/  FFMA.FTZ R105, R244, c[0x0][0x2d0], -R179 ;  /* 0x0000b400f4697a23 */ /* 0x002fe200000108b3 */
[----:B--2---:R-:W-:Y:S02]  /*e3d0*/  F2FP.PACK_AB R114, R223, R222 ;  /* 0x000000dedf72723e */ /* 0x004fe400000000ff */
[----:B------:R-:W-:Y:S05]  /*e3e0*/  MOV R244, R162 ;  /* 0x000000a200f47202 */ /* 0x000fea0000000f00 */
[----:B------:R1:W-:Y:S02]  /*e3f0*/  MUFU.EX2 R220, R105 ;  /* 0x0000006900dc7308 */ /* 0x0003e40000000800 */
[--C-:B-1----:R-:W-:Y:S02]  /*e400*/  FFMA.FTZ R105, R130, c[0x0][0x2d0], -R177.reuse ;  /* 0x0000b40082697a23 */ /* 0x102fe400000108b1 */
[----:B------:R-:W2:Y:S06]  /*e410*/  LDL.LU R130, [R1+0x2c] ;  /* 0x00002c0001827983 */ /* 0x000eac0000300800 */
[----:B------:R1:W-:Y:S02]  /*e420*/  MUFU.EX2 R199, R105 ;  /* 0x0000006900c77308 */ /* 0x0003e40000000800 */
[--C-:B-1----:R-:W-:Y:S02]  /*e430*/  FFMA.FTZ R105, R129, c[0x0][0x2d0], -R177.reuse ;  /* 0x0000b40081697a23 */ /* 0x102fe400000108b1 */
[----:B------:R-:W4:Y:S06]  /*e440*/  LDL.LU R129, [R1+0x28] ;  /* 0x0000280001817983 */ /* 0x000f2c0000300800 */
[----:B------:R1:W5:Y:S01]  /*e450*/  MUFU.EX2 R197, R105 ;  /* 0x0000006900c57308 */ /* 0x0003620000000800 */
[----:B------:R-:W4:Y:S01]  /*e460*/  LDL.LU R128, [R1+0x24] ;  /* 0x0000240001807983 */ /* 0x000f220000300800 */
[----:B-1----:R-:W-:Y:S01]  /*e470*/  FFMA.FTZ R105, R106, c[0x0][0x2d0], -R177 ;  /* 0x0000b4006a697a23 */ /* 0x002fe200000108b1 */
[----:B-----5:R-:W-:Y:S01]  /*e480*/  F2FP.PACK_AB R113, R197, R199 ;  /* 0x000000c7c571723e */ /* 0x020fe200000000ff */
[----:B------:R-:W-:Y:S01]  /*e490*/  FFMA.FTZ R106, R250, c[0x0][0x2d0], -R179 ;  /* 0x0000b400fa6a7a23 */ /* 0x000fe200000108b3 */
[----:B------:R-:W-:Y:S05]  /*e4a0*/  MOV R250, R161 ;  /* 0x000000a100fa7202 */ /* 0x000fea0000000f00 */
[----:B------:R1:W-:Y:S10]  /*e4b0*/  MUFU.EX2 R198, R105 ;  /* 0x0000006900c67308 */ /* 0x0003f40000000800 */
[----:B------:R-:W5:Y:S01]  /*e4c0*/  MUFU.EX2 R195, R106 ;  /* 0x0000006a00c37308 */ /* 0x000f620000000800 */
[--C-:B-1----:R-:W-:Y:S02]  /*e4d0*/  FFMA.FTZ R105, R124, c[0x0][0x2d0], -R177.reuse ;  /* 0x0000b4007c697a23 */ /* 0x102fe400000108b1 */
[----:B------:R-:W1:Y:S07]  /*e4e0*/  LDSM.16.MT88.4 R124, [R202+0x800] ;  /* 0x00080000ca7c783b */ /* 0x000e6e0000004200 */
[----:B------:R-:W1:Y:S01]  /*e4f0*/  MUFU.EX2 R196, R105 ;  /* 0x0000006900c47308 */ /* 0x000e620000000800 */
[----:B-----5:R-:W-:Y:S02]  /*e500*/  F2FP.PACK_AB R173, R195, R220 ;  /* 0x000000dcc3ad723e */ /* 0x020fe400000000ff */
[----:B-1----:R-:W-:Y:S01]  /*e510*/  F2FP.PACK_AB R115, R196, R198 ;  /* 0x000000c6c473723e */ /* 0x002fe200000000ff */
[----:B------:R-:W-:Y:S01]  /*e520*/  FFMA.FTZ R105, R247, c[0x0][0x2d0], -R177 ;  /* 0x0000b400f7697a23 */ /* 0x000fe200000108b1 */
[----:B------:R-:W-:Y:S05]  /*e530*/  MOV R247, R149 ;  /* 0x0000009500f77202 */ /* 0x000fea0000000f00 */
[C---:B------:R-:W-:Y:S08]  /*e540*/  HMMA.16816.F32 R8, R112.reuse, R116, R8 ;  /* 0x000000747008723c */ /* 0x040ff00000001808 */
[-C--:B------:R-:W-:Y:S08]  /*e550*/  HMMA.16816.F32 R12, R112, R118.reuse, R12 ;  /* 0x00000076700c723c */ /* 0x080ff0000000180c */
[C---:B------:R-:W-:Y:S01]  /*e560*/  HMMA.16816.F32 R16, R108.reuse, R118, R16 ;  /* 0x000000766c10723c */ /* 0x040fe20000001810 */
[----:B------:R-:W-:Y:S07]  /*e570*/  LDSM.16.MT88.4 R116, [R202+0x2800] ;  /* 0x00280000ca74783b */ /* 0x000fee0000004200 */
[-C--:B------:R-:W-:Y:S08]  /*e580*/  HMMA.16816.F32 R20, R108, R124.reuse, R20 ;  /* 0x0000007c6c14723c */ /* 0x080ff00000001814 */
[C---:B------:R-:W-:Y:S08]  /*e590*/  HMMA.16816.F32 R24, R112.reuse, R124, R24 ;  /* 0x0000007c7018723c */ /* 0x040ff00000001818 */
[-C--:B------:R-:W-:Y:S08]  /*e5a0*/  HMMA.16816.F32 R28, R112, R126.reuse, R28 ;  /* 0x0000007e701c723c */ /* 0x080ff0000000181c */
[C---:B------:R-:W-:Y:S04]  /*e5b0*/  HMMA.16816.F32 R32, R108.reuse, R126, R32 ;  /* 0x0000007e6c20723c */ /* 0x040fe80000001820 */
[----:B---3--:R-:W-:Y:S04]  /*e5c0*/  FFMA.FTZ R101, R101, R131, R143 ;  /* 0x0000008365657223 */ /* 0x008fe8000001008f */
[----:B------:R-:W-:Y:S01]  /*e5d0*/  FADD.FTZ R106, R152, R101 ;  /* 0x00000065986a7221 */ /* 0x000fe20000010000 */
[----:B------:R-:W-:Y:S02]  /*e5e0*/  MOV R152, R189 ;  /* 0x000000bd00987202 */ /* 0x000fe40000000f00 */
[----:B------:R-:W-:Y:S01]  /*e5f0*/  MUFU.EX2 R189, R138 ;  /* 0x0000008a00bd7308 */ /* 0x000fe20000000800 */
[----:B--2---:R-:W-:Y:S09]  /*e600*/  FFMA.FTZ R100, R100, R130, R190 ;  /* 0x0000008264647223 */ /* 0x004ff200000100be */
[----:B------:R1:W2:Y:S02]  /*e610*/  MUFU.EX2 R190, R137 ;  /* 0x0000008900be7308 */ /* 0x0002a40000000800 */
[----:B-1----:R-:W-:Y:S01]  /*e620*/  LDSM.16.MT88.4 R136, [R202+0xc00] ;  /* 0x000c0000ca88783b */ /* 0x002fe20000004200 */
[----:B--2---:R-:W-:Y:S01]  /*e630*/  F2FP.PACK_AB R176, R189, R190 ;  /* 0x000000bebdb0723e */ /* 0x004fe200000000ff */
[----:B----4-:R-:W-:Y:S02]  /*e640*/  FFMA.FTZ R143, R3, R129, R185 ;  /* 0x00000081038f7223 */ /* 0x010fe400000100b9 */
[----:B------:R-:W-:Y:S04]  /*e650*/  FADD.FTZ R3, R152, R100 ;  /* 0x0000006498037221 */ /* 0x000fe80000010000 */
[----:B------:R-:W1:Y:S01]  /*e660*/  MUFU.EX2 R185, R105 ;  /* 0x0000006900b97308 */ /* 0x000e620000000800 */
[----:B------:R-:W-:Y:S02]  /*e670*/  FFMA.FTZ R0, R0, R128, R184 ;  /* 0x0000008000007223 */ /* 0x000fe400000100b8 */
[----:B------:R-:W2:Y:S01]  /*e680*/  LDSM.16.MT88.4 R128, [R201+0x1800] ;  /* 0x00180000c980783b */ /* 0x000ea20000004200 */
[----:B------:R-:W-:Y:S02]  /*e690*/  FADD.FTZ R101, R170, R143 ;  /* 0x0000008faa657221 */ /* 0x000fe40000010000 */
[----:B------:R-:W-:Y:S02]  /*e6a0*/  FADD.FTZ R100, R169, R0 ;  /* 0x00000000a9647221 */ /* 0x000fe40000010000 */
[----:B------:R-:W-:Y:S01]  /*e6b0*/  FADD.FTZ R0, R168, R106 ;  /* 0x0000006aa8007221 */ /* 0x000fe20000010000 */
[----:B------:R-:W-:Y:S01]  /*e6c0*/  MOV R106, R156 ;  /* 0x0000009c006a7202 */ /* 0x000fe20000000f00 */
[----:B------:R-:W-:Y:S01]  /*e6d0*/  FADD.FTZ R3, R175, R3 ;  /* 0x00000003af037221 */ /* 0x000fe20000010000 */
[----:B------:R-:W-:Y:S01]  /*e6e0*/  LDSM.16.MT88.4 R152, [R201+0x1c00] ;  /* 0x001c0000c998783b */ /* 0x000fe20000004200 */
[----:B------:R-:W-:Y:S01]  /*e6f0*/  F2FP.PACK_AB R175, R191, R192 ;  /* 0x000000c0bfaf723e */ /* 0x000fe200000000ff */
[----:B------:R-:W3:Y:S06]  /*e700*/  MUFU.EX2 R184, R142 ;  /* 0x0000008e00b87308 */ /* 0x000eec0000000800 */
[----:B------:R-:W-:Y:S01]  /*e710*/  LDSM.16.MT88.4 R168, [R202+0x1c00] ;  /* 0x001c0000caa8783b */ /* 0x000fe20000004200 */
[----:B-1----:R-:W-:Y:S01]  /*e720*/  F2FP.PACK_AB R177, R185, R186 ;  /* 0x000000bab9b1723e */ /* 0x002fe200000000ff */
[----:B------:R-:W-:Y:S01]  /*e730*/  FADD.FTZ R105, R238, R101 ;  /* 0x00000065ee697221 */ /* 0x000fe20000010000 */
[----:B------:R-:W-:Y:S01]  /*e740*/  MOV R238, R165 ;  /* 0x000000a500ee7202 */ /* 0x000fe20000000f00 */
[----:B------:R-:W-:Y:S01]  /*e750*/  FADD.FTZ R101, R237, R100 ;  /* 0x00000064ed657221 */ /* 0x000fe20000010000 */
[----:B------:R-:W-:Y:S01]  /*e760*/  MOV R237, R166 ;  /* 0x000000a600ed7202 */ /* 0x000fe20000000f00 */
[----:B------:R-:W-:Y:S01]  /*e770*/  FADD.FTZ R100, R239, R0 ;  /* 0x00000000ef647221 */ /* 0x000fe20000010000 */
[----:B------:R-:W-:Y:S02]  /*e780*/  MOV R239, R167 ;  /* 0x000000a700ef7202 */ /* 0x000fe40000000f00 */
[----:B------:R-:W-:Y:S02]  /*e790*/  MOV R0, R157 ;  /* 0x0000009d00007202 */ /* 0x000fe40000000f00 */
[----:B---3--:R-:W-:Y:S01]  /*e7a0*/  F2FP.PACK_AB R179, R107, R184 ;  /* 0x000000b86bb3723e */ /* 0x008fe200000000ff */
[-C--:B--2---:R-:W-:Y:S08]  /*e7b0*/  HMMA.16816.F32 R36, R108, R128.reuse, R36 ;  /* 0x000000806c24723c */ /* 0x084ff00000001824 */
[C---:B------:R-:W-:Y:S08]  /*e7c0*/  HMMA.16816.F32 R40, R112.reuse, R128, R40 ;  /* 0x000000807028723c */ /* 0x040ff00000001828 */
[-C--:B------:R-:W-:Y:S08]  /*e7d0*/  HMMA.16816.F32 R44, R112, R130.reuse, R44 ;  /* 0x00000082702c723c */ /* 0x080ff0000000182c */
[C---:B------:R-:W-:Y:S08]  /*e7e0*/  HMMA.16816.F32 R48, R108.reuse, R130, R48 ;  /* 0x000000826c30723c */ /* 0x040ff00000001830 */
[-C--:B------:R-:W-:Y:S08]  /*e7f0*/  HMMA.16816.F32 R52, R108, R120.reuse, R52 ;  /* 0x000000786c34723c */ /* 0x080ff00000001834 */
        /* <DEDUP_REMOVED lines=12> */
[-C--:B-1----:R-:W-:Y:S01]  /*e8c0*/  HMMA.16816.F32 R108, R172, R120.reuse, R4 ;  /* 0x00000078ac6c723c */ /* 0x082fe20000001804 */
[----:B------:R-:W1:Y:S07]  /*e8d0*/  LDSM.16.MT88.4 R4, [R202+0x2c00] ;  /* 0x002c0000ca04783b */ /* 0x000e6e0000004200 */
[C---:B------:R-:W-:Y:S07]  /*e8e0*/  HMMA.16816.F32 R112, R176.reuse, R120, R8 ;  /* 0x00000078b070723c */ /* 0x040fee0000001808 */
[----:B------:R-:W-:Y:S01]  /*e8f0*/  MOV R11, R146 ;  /* 0x00000092000b7202 */ /* 0x000fe20000000f00 */
[-C--:B------:R-:W-:Y:S04]  /*e900*/  HMMA.16816.F32 R116, R176, R122.reuse, R12 ;  /* 0x0000007ab074723c */ /* 0x080fe8000000180c */
[----:B------:R-:W-:Y:S02]  /*e910*/  FADD.FTZ R3, R11, R3 ;  /* 0x000000030b037221 */ /* 0x000fe40000010000 */
[----:B------:R-:W-:Y:S01]  /*e920*/  FADD.FTZ R10, R0, R105 ;  /* 0x00000069000a7221 */ /* 0x000fe20000010000 */
[----:B------:R-:W-:Y:S01]  /*e930*/  MOV R105, R102 ;  /* 0x0000006600697202 */ /* 0x000fe20000000f00 */
[C---:B------:R-:W-:Y:S04]  /*e940*/  HMMA.16816.F32 R120, R172.reuse, R122, R16 ;  /* 0x0000007aac78723c */ /* 0x040fe80000001810 */
[----:B------:R-:W-:Y:S01]  /*e950*/  FADD.FTZ R0, R106, R101 ;  /* 0x000000656a007221 */ /* 0x000fe20000010000 */
[-C--:B------:R-:W-:Y:S01]  /*e960*/  MOV R101, R2.reuse ;  /* 0x0000000200657202 */ /* 0x080fe20000000f00 */
[----:B------:R-:W-:Y:S01]  /*e970*/  FADD.FTZ R3, R243, R3 ;  /* 0x00000003f3037221 */ /* 0x000fe20000010000 */
[----:B------:R-:W-:Y:S01]  /*e980*/  MOV R106, R2 ;  /* 0x00000002006a7202 */ /* 0x000fe20000000f00 */
        /* <DEDUP_REMOVED lines=13> */
[----:B------:R-:W-:Y:S01]  /*ea60*/  FADD.FTZ R8, R241, R100 ;  /* 0x00000064f1087221 */ /* 0x000fe20000010000 */
[----:B------:R-:W-:Y:S03]  /*ea70*/  MOV R100, R103 ;  /* 0x0000006700647202 */ /* 0x000fe60000000f00 */
        /* <DEDUP_REMOVED lines=30> */
[----:B------:R-:W-:Y:S01]  /*ec60*/  FADD.FTZ R8, R186, R8 ;  /* 0x00000008ba087221 */ /* 0x000fe20000010000 */
        /* <DEDUP_REMOVED lines=19> */
[----:B------:R-:W-:Y:S03]  /*eda0*/  FADD.FTZ R0, R185, R8 ;  /* 0x00000008b9007221 */ /* 0x000fe60000010000 */
[----:B------:R2:W-:Y:S01]  /*edb0*/  STL [R1+0x2c], R6 ;  /* 0x00002c0601007387 */ /* 0x0005e20000100800 */
[----:B------:R-:W-:Y:S01]  /*edc0*/  FADD.FTZ R3, R184, R0 ;  /* 0x00000000b8037221 */ /* 0x000fe20000010000 */
[----:B------:R-:W-:Y:S03]  /*edd0*/  IADD3 R0, R225, -0x1, RZ ;  /* 0xffffffffe1007810 */ /* 0x000fe60007ffe0ff */
[----:B------:R-:W-:Y:S01]  /*ede0*/  FADD.FTZ R3, R107, R3 ;  /* 0x000000036b037221 */ /* 0x000fe20000010000 */
[----:B------:R-:W-:Y:S02]  /*edf0*/  MOV R225, R0 ;  /* 0x0000000000e17202 */ /* 0x000fe40000000f00 */
[----:B------:R-:W-:Y:S01]  /*ee00*/  MOV R0, R104 ;  /* 0x0000006800007202 */ /* 0x000fe20000000f00 */
[----:B-1----:R-:W-:Y:S05]  /*ee10*/  FADD.FTZ R4, R187, R5 ;  /* 0x00000005bb047221 */ /* 0x002fea0000010000 */
[----:B------:R2:W-:Y:S04]  /*ee20*/  STL [R1+0x28], R4 ;  /* 0x0000280401007387 */ /* 0x0005e80000100800 */
[----:B------:R2:W-:Y:S02]  /*ee30*/  STL [R1+0x24], R3 ;  /* 0x0000240301007387 */ /* 0x0005e40000100800 */
[----:B--2---:R-:W-:-:S05]  /*ee40*/  @P0 BRA `(.L_x_632) ;  /* 0xffffbf4000000947 */ /* 0x004fca000383ffff */
.L_x_625:
[----:B------:R-:W-:Y:S05]  /*ee50*/  BRA.DIV ~URZ, `(.L_x_633) ;  /* 0x000057927f007947 */ /* 0x000fea000b800000 */
[----:B-1----:R-:W2:Y:S04]  /*ee60*/  LDL R0, [R1+0x20] ;  /* 0x0000200001007983 */ /* 0x002ea80000100800 */
[----:B--2---:R1:W2:Y:S02]  /*ee70*/  SHFL.BFLY PT, R5, R0, 0x2, 0x1f ;  /* 0x0c401f0000057f89 */ /* 0x0042a400000e0000 */
.L_x_685:
[----:B-1----:R-:W3:Y:S02]  /*ee80*/  LDL.LU R0, [R1+0x20] ;  /* 0x0000200001007983 */ /* 0x002ee40000300800 */
[----:B--23--:R-:W-:Y:S01]  /*ee90*/  FADD.FTZ R5, R5, R0 ;  /* 0x0000000005057221 */ /* 0x00cfe20000010000 */
[----:B------:R-:W-:Y:S05]  /*eea0*/  BRA.DIV ~URZ, `(.L_x_634) ;  /* 0x000057a27f007947 */ /* 0x000fea000b800000 */
[----:B------:R-:W2:Y:S04]  /*eeb0*/  LDL.LU R2, [R1+0x2c] ;  /* 0x00002c0001027983 */ /* 0x000ea80000300800 */
[----:B------:R-:W3:Y:S04]  /*eec0*/  LDL.LU R0, [R1+0x28] ;  /* 0x0000280001007983 */ /* 0x000ee80000300800 */
[----:B------:R-:W4:Y:S04]  /*eed0*/  LDL.LU R9, [R1+0x24] ;  /* 0x0000240001097983 */ /* 0x000f280000300800 */
[----:B--2---:R-:W1:Y:S04]  /*eee0*/  SHFL.BFLY PT, R7, R2, 0x2, 0x1f ;  /* 0x0c401f0002077f89 */ /* 0x004e6800000e0000 */
[----:B---3--:R-:W2:Y:S04]  /*eef0*/  SHFL.BFLY PT, R8, R0, 0x2, 0x1f ;  /* 0x0c401f0000087f89 */ /* 0x008ea800000e0000 */
[----:B----4-:R-:W3:Y:S01]  /*ef00*/  SHFL.BFLY PT, R4, R9, 0x2, 0x1f ;  /* 0x0c401f0009047f89 */ /* 0x010ee200000e0000 */
[----:B-1----:R-:W-:-:S02]  /*ef10*/  FADD.FTZ R7, R7, R2 ;  /* 0x0000000207077221 */ /* 0x002fc40000010000 */
[----:B--2---:R-:W-:-:S03]  /*ef20*/  FADD.FTZ R8, R8, R0 ;  /* 0x0000000008087221 */ /* 0x004fc60000010000 */
[----:B------:R-:W1:Y:S01]  /*ef30*/  SHFL.BFLY PT, R2, R7, 0x1, 0x1f ;  /* 0x0c201f0007027f89 */ /* 0x000e6200000e0000 */
[----:B---3--:R-:W-:-:S03]  /*ef40*/  FADD.FTZ R4, R4, R9 ;  /* 0x0000000904047221 */ /* 0x008fc60000010000 */
[----:B------:R-:W2:Y:S04]  /*ef50*/  SHFL.BFLY PT, R0, R5, 0x1, 0x1f ;  /* 0x0c201f0005007f89 */ /* 0x000ea800000e0000 */
[----:B------:R-:W3:Y:S04]  /*ef60*/  SHFL.BFLY PT, R3, R8, 0x1, 0x1f ;  /* 0x0c201f0008037f89 */ /* 0x000ee800000e0000 */
[----:B------:R4:W4:Y:S01]  /*ef70*/  SHFL.BFLY PT, R6, R4, 0x1, 0x1f ;  /* 0x0c201f0004067f89 */ /* 0x00092200000e0000 */
[----:B-1----:R-:W-:Y:S02]  /*ef80*/  FADD.FTZ R7, R7, R2 ;  /* 0x0000000207077221 */ /* 0x002fe40000010000 */
[----:B--2---:R-:W-:-:S02]  /*ef90*/  FADD.FTZ R5, R5, R0 ;  /* 0x0000000005057221 */ /* 0x004fc40000010000 */
[----:B---3--:R-:W-:-:S03]  /*efa0*/  FADD.FTZ R8, R8, R3 ;  /* 0x0000000308087221 */ /* 0x008fc60000010000 */
.L_x_686:
[----:B------:R-:W-:Y:S01]  /*efb0*/  FSETP.NE.FTZ.AND P3, PT, R5, RZ, PT ;  /* 0x000000ff0500720b */ /* 0x000fe20003f75000 */
[----:B------:R-:W-:Y:S01]  /*efc0*/  CS2R R2, SRZ ;  /* 0x0000000000027805 */ /* 0x000fe2000001ff00 */
[----:B------:R-:W-:Y:S01]  /*efd0*/  FSETP.NE.FTZ.AND P2, PT, R7, RZ, PT ;  /* 0x000000ff0700720b */ /* 0x000fe20003f55000 */
[----:B----4-:R-:W-:Y:S01]  /*efe0*/  FADD.FTZ R6, R6, R4 ;  /* 0x0000000406067221 */ /* 0x010fe20000010000 */
[----:B------:R-:W-:Y:S02]  /*eff0*/  FSETP.NE.FTZ.AND P1, PT, R8, RZ, PT ;  /* 0x000000ff0800720b */ /* 0x000fe40003f35000 */
[----:B------:R-:W-:Y:S02]  /*f000*/  MOV R0, RZ ;  /* 0x000000ff00007202 */ /* 0x000fe40000000f00 */
[----:B------:R-:W-:Y:S02]  /*f010*/  FSETP.NE.FTZ.AND P0, PT, R6, RZ, PT ;  /* 0x000000ff0600720b */ /* 0x000fe40003f15000 */
[----:B------:R-:W-:-:S02]  /*f020*/  MOV R47, 0xff800000 ;  /* 0xff800000002f7802 */ /* 0x000fc40000000f00 */
[----:B------:R-:W-:Y:S01]  /*f030*/  MOV R46, 0xff800000 ;  /* 0xff800000002e7802 */ /* 0x000fe20000000f00 */
[----:B------:R-:W1:Y:S01]  /*f040*/  @P3 MUFU.RCP R0, R5 ;  /* 0x0000000500003308 */ /* 0x000e620000001000 */
[----:B------:R-:W-:Y:S02]  /*f050*/  MOV R45, 0xff800000 ;  /* 0xff800000002d7802 */ /* 0x000fe40000000f00 */
[----:B------:R-:W-:Y:S02]  /*f060*/  @P2 MOV R4, 0x3f317218 ;  /* 0x3f31721800042802 */ /* 0x000fe40000000f00 */
[----:B------:R-:W-:Y:S02]  /*f070*/  @P1 MOV R13, 0x3f317218 ;  /* 0x3f317218000d1802 */ /* 0x000fe40000000f00 */
[----:B------:R-:W-:Y:S01]  /*f080*/  MOV R44, 0xff800000 ;  /* 0xff800000002c7802 */ /* 0x000fe20000000f00 */
[----:B------:R-:W2:Y:S01]  /*f090*/  @P2 MUFU.RCP R3, R7 ;  /* 0x0000000700032308 */ /* 0x000ea20000001000 */
[----:B------:R-:W-:-:S07]  /*f0a0*/  @P2 FMUL.FTZ R4, R4, c[0x0][0x2d0] ;  /* 0x0000b40004042a20 */ /* 0x000fce0000410000 */
[----:B------:R-:W3:Y:S01]  /*f0b0*/  @P1 MUFU.RCP R2, R8 ;  /* 0x0000000800021308 */ /* 0x000ee20000001000 */
[C---:B-1----:R-:W-:Y:S02]  /*f0c0*/  FMUL.FTZ R108, R0.reuse, R108 ;  /* 0x0000006c006c7220 */ /* 0x042fe40000410000 */
[C---:B------:R-:W-:Y:S02]  /*f0d0*/  FMUL.FTZ R43, R0.reuse, R109 ;  /* 0x0000006d002b7220 */ /* 0x040fe40000410000 */
[C---:B------:R-:W-:Y:S02]  /*f0e0*/  FMUL.FTZ R120, R0.reuse, R120 ;  /* 0x0000007800787220 */ /* 0x040fe40000410000 */
[C---:B------:R-:W-:Y:S01]  /*f0f0*/  FMUL.FTZ R40, R0.reuse, R121 ;  /* 0x0000007900287220 */ /* 0x040fe20000410000 */
[----:B------:R-:W1:Y:S01]  /*f100*/  @P3 MUFU.LG2 R5, R5 ;  /* 0x0000000500053308 */ /* 0x000e620000000c00 */
[C---:B------:R-:W-:Y:S02]  /*f110*/  FMUL.FTZ R124, R0.reuse, R124 ;  /* 0x0000007c007c7220 */ /* 0x040fe40000410000 */
[----:B------:R-:W-:-:S02]  /*f120*/  FMUL.FTZ R37, R0, R125 ;  /* 0x0000007d00257220 */ /* 0x000fc40000410000 */
[C---:B------:R-:W-:Y:S02]  /*f130*/  FMUL.FTZ R136, R0.reuse, R136 ;  /* 0x0000008800887220 */ /* 0x040fe40000410000 */
[C---:B------:R-:W-:Y:S01]  /*f140*/  FMUL.FTZ R34, R0.reuse, R137 ;  /* 0x0000008900227220 */ /* 0x040fe20000410000 */
[----:B------:R-:W4:Y:S01]  /*f150*/  @P1 MUFU.LG2 R8, R8 ;  /* 0x0000000800081308 */ /* 0x000f220000000c00 */
[C---:B------:R-:W-:Y:S02]  /*f160*/  FMUL.FTZ R140, R0.reuse, R140 ;  /* 0x0000008c008c7220 */ /* 0x040fe40000410000 */
[C---:B------:R-:W-:Y:S02]  /*f170*/  FMUL.FTZ R31, R0.reuse, R141 ;  /* 0x0000008d001f7220 */ /* 0x040fe40000410000 */
[C---:B------:R-:W-:Y:S02]  /*f180*/  FMUL.FTZ R152, R0.reuse, R152 ;  /* 0x0000009800987220 */ /* 0x040fe40000410000 */
[C---:B------:R-:W-:Y:S01]  /*f190*/  FMUL.FTZ R28, R0.reuse, R153 ;  /* 0x00000099001c7220 */ /* 0x040fe20000410000 */
[----:B------:R-:W5:Y:S01]  /*f1a0*/  @P2 MUFU.LG2 R7, R7 ;  /* 0x0000000700072308 */ /* 0x000f620000000c00 */
        /* <DEDUP_REMOVED lines=12> */
[----:B------:R-:W-:Y:S01]  /*f270*/  MOV R0, RZ ;  /* 0x000000ff00007202 */ /* 0x000fe20000000f00 */
[----:B--2---:R-:W-:-:S02]  /*f280*/  FMUL.FTZ R110, R3, R110 ;  /* 0x0000006e036e7220 */ /* 0x004fc40000410000 */
[C---:B------:R-:W-:Y:S02]  /*f290*/  FMUL.FTZ R42, R3.reuse, R111 ;  /* 0x0000006f032a7220 */ /* 0x040fe40000410000 */
[C---:B------:R-:W-:Y:S01]  /*f2a0*/  FMUL.FTZ R122, R3.reuse, R122 ;  /* 0x0000007a037a7220 */ /* 0x040fe20000410000 */
[----:B------:R-:W-:Y:S01]  /*f2b0*/  @P0 MUFU.RCP R0, R6 ;  /* 0x0000000600000308 */ /* 0x000fe20000001000 */
        /* <DEDUP_REMOVED lines=21> */
[----:B------:R-:W-:Y:S01]  /*f410*/  @P3 MOV R3, 0x3f317218 ;  /* 0x3f31721800033802 */ /* 0x000fe20000000f00 */
[----:B---3--:R-:W-:-:S02]  /*f420*/  FMUL.FTZ R112, R2, R112 ;  /* 0x0000007002707220 */ /* 0x008fc40000410000 */
        /* <DEDUP_REMOVED lines=22> */
[----:B------:R-:W-:Y:S02]  /*f590*/  FMUL.FTZ R93, R2, R93 ;  /* 0x0000005d025d7220 */ /* 0x000fe40000410000 */
[----:B------:R-:W2:Y:S01]  /*f5a0*/  @P0 MUFU.LG2 R2, R6 ;  /* 0x0000000600020308 */ /* 0x000ea20000000c00 */
[----:B-1----:R-:W-:-:S02]  /*f5b0*/  @P3 FMUL.FTZ R9, R5, 0.69314718246459960938 ;  /* 0x3f31721805093820 */ /* 0x002fc40000410000 */
[----:B------:R-:W-:Y:S02]  /*f5c0*/  @P3 FMUL.FTZ R5, R3, c[0x0][0x2d0] ;  /* 0x0000b40003053a20 */ /* 0x000fe40000410000 */
[----:B----4-:R-:W-:Y:S02]  /*f5d0*/  @P1 FMUL.FTZ R8, R8, 0.69314718246459960938 ;  /* 0x3f31721808081820 */ /* 0x010fe40000410000 */
[----:B------:R-:W-:Y:S02]  /*f5e0*/  @P1 FMUL.FTZ R3, R13, c[0x0][0x2d0] ;  /* 0x0000b4000d031a20 */ /* 0x000fe40000410000 */
[----:B-----5:R-:W-:Y:S02]  /*f5f0*/  @P2 FMUL.FTZ R7, R7, 0.69314718246459960938 ;  /* 0x3f31721807072820 */ /* 0x020fe40000410000 */
[----:B------:R-:W-:Y:S01]  /*f600*/  @P1 FFMA.FTZ R47, R3, R102, R8 ;  /* 0x00000066032f1223 */ /* 0x000fe20000010008 */
[----:B------:R-:W-:Y:S01]  /*f610*/  @P0 MOV R3, 0x3f317218 ;  /* 0x3f31721800030802 */ /* 0x000fe20000000f00 */
[----:B------:R-:W-:Y:S01]  /*f620*/  @P2 FFMA.FTZ R46, R4, R103, R7 ;  /* 0x00000067042e2223 */ /* 0x000fe20000010007 */
[----:B------:R-:W-:Y:S01]  /*f630*/  MOV R4, 0x1 ;  /* 0x0000000100047802 */ /* 0x000fe20000000f00 */
[----:B------:R-:W-:-:S02]  /*f640*/  @P3 FFMA.FTZ R45, R5, R104, R9 ;  /* 0x00000068052d3223 */ /* 0x000fc40000010009 */
[----:B--2---:R-:W-:Y:S02]  /*f650*/  @P0 FMUL.FTZ R2, R2, 0.69314718246459960938 ;  /* 0x3f31721802020820 */ /* 0x004fe40000410000 */
[----:B------:R-:W-:Y:S02]  /*f660*/  @P0 FMUL.FTZ R3, R3, c[0x0][0x2d0] ;  /* 0x0000b40003030a20 */ /* 0x000fe40000410000 */
        /* <DEDUP_REMOVED lines=24> */
[----:B------:R-:W-:Y:S01]  /*f7f0*/  PRMT R0, R4, 0x7610, R0 ;  /* 0x0000761004007816 */ /* 0x000fe20000000000 */
[----:B------:R-:W-:Y:S02]  /*f800*/  @P0 FFMA.FTZ R44, R3, R101, R2 ;  /* 0x00000065032c0223 */ /* 0x000fe40000010002 */
.L_x_594:
[----:B------:R2:W5:Y:S01]  /*f810*/  LDL R8, [R1+0x7c] ;  /* 0x00007c0001087983 */ /* 0x0005620000100800 */
[----:B------:R-:W-:Y:S03]  /*f820*/  BSSY B0, `(.L_x_635) ;  /* 0x0000012000007945 */ /* 0x000fe60003800000 */
[----:B------:R-:W3:Y:S02]  /*f830*/  S2R R49, SR_TID.X ;  /* 0x0000000000317919 */ /* 0x000ee40000002100 */
[----:B---3--:R-:W-:-:S13]  /*f840*/  LOP3.LUT P6, RZ, R49, 0x7f, RZ, 0xc0, !PT ;  /* 0x0000007f31ff7812 */ /* 0x008fda00078cc0ff */
[----:B------:R-:W-:Y:S05]  /*f850*/  @P6 BRA `(.L_x_636) ;  /* 0x000000e000006947 */ /* 0x000fea0003800000 */
[----:B--2---:R-:W2:Y:S01]  /*f860*/  S2R R4, SR_LANEID ;  /* 0x0000000000047919 */ /* 0x004ea20000000000 */
[----:B------:R-:W-:Y:S01]  /*f870*/  VOTEU.ANY UR4, UPT, PT ;  /* 0x0000000000047886 */ /* 0x000fe200038e0100 */
[----:B-1----:R-:W-:Y:S01]  /*f880*/  IMAD.MOV.U32 R6, RZ, RZ, c[0x0][0x580] ;  /* 0x00016000ff067624 */ /* 0x002fe200078e00ff */
[----:B------:R-:W2:Y:S01]  /*f890*/  FLO.U32 R3, UR4 ;  /* 0x0000000400037d00 */ /* 0x000ea200080e0000 */
[----:B------:R-:W-:-:S07]  /*f8a0*/  IMAD.MOV.U32 R7, RZ, RZ, c[0x0][0x584] ;  /* 0x00016100ff077624 */ /* 0x000fce00078e00ff */
[----:B------:R-:W1:Y:S01]  /*f8b0*/  POPC R2, UR4 ;  /* 0x0000000400027d09 */ /* 0x000e620008000000 */
[----:B--2---:R-:W-:-:S13]  /*f8c0*/  ISETP.EQ.U32.AND P0, PT, R3, R4, PT ;  /* 0x000000040300720c */ /* 0x004fda0003f02070 */
[----:B-1----:R-:W2:Y:S04]  /*f8d0*/  @P0 ATOMG.E.ADD.STRONG.GPU PT, R2, [R6.64], R2 ;  /* 0x00000002060209a8 */ /* 0x002ea800081ee1c6 */
[----:B------:R-:W1:Y:S04]  /*f8e0*/  S2R R4, SR_LTMASK ;  /* 0x0000000000047919 */ /* 0x000e680000003900 */
[----:B--2---:R1:W2:Y:S02]  /*f8f0*/  SHFL.IDX PT, R3, R2, R3, 0x1f ;  /* 0x00001f0302037589 */ /* 0x0042a400000e0000 */
[----:B-1----:R-:W-:-:S06]  /*f900*/  LOP3.LUT R2, R4, UR4, RZ, 0xc0, !PT ;  /* 0x0000000404027c12 */ /* 0x002fcc000f8ec0ff */
[----:B------:R-:W2:Y:S02]  /*f910*/  POPC R2, R2 ;  /* 0x0000000200027309 */ /* 0x000ea40000000000 */
[----:B--2--5:R-:W-:-:S05]  /*f920*/  IADD3 R8, R3, c[0x0][0xc], R2 ;  /* 0x0000030003087a10 */ /* 0x024fca0007ffe002 */
[----:B------:R1:W-:Y:S02]  /*f930*/  STL [R1+0x7c], R8 ;  /* 0x00007c0801007387 */ /* 0x0003e40000100800 */
.L_x_636:
[----:B--2---:R-:W-:Y:S05]  /*f940*/  BSYNC B0 ;  /* 0x0000000000007941 */ /* 0x004fea0003800000 */
.L_x_635:
[----:B------:R-:W-:Y:S01]  /*f950*/  PRMT R0, R0, 0x9910, RZ ;  /* 0x0000991000007816 */ /* 0x000fe200000000ff */
[----:B------:R-:W-:Y:S01]  /*f960*/  BSSY B1, `(.L_x_637) ;  /* 0x00001ef000017945 */ /* 0x000fe20003800000 */
[----:B-----5:R-:W-:Y:S02]  /*f970*/  IMAD.MOV.U32 R64, RZ, RZ, R8 ;  /* 0x000000ffff407224 */ /* 0x020fe400078e0008 */
[----:B------:R-:W-:-:S13]  /*f980*/  ISETP.NE.AND P0, PT, R0, RZ, PT ;  /* 0x000000ff0000720c */ /* 0x000fda0003f05270 */
[----:B------:R-:W-:Y:S05]  /*f990*/  @!P0 BRA `(.L_x_638) ;  /* 0x0000130000008947 */ /* 0x000fea0003800000 */
[----:B------:R-:W2:Y:S04]  /*f9a0*/  LDL R52, [R1+0x6c] ;  /* 0x00006c0001347983 */ /* 0x000ea80000100800 */
[----:B------:R-:W3:Y:S04]  /*f9b0*/  LDL R51, [R1+0x70] ;  /* 0x0000700001337983 */ /* 0x000ee80000100800 */
[----:B------:R-:W4:Y:S04]  /*f9c0*/  LDL R50, [R1+0x78] ;  /* 0x0000780001327983 */ /* 0x000f280000100800 */
[----:B------:R-:W5:Y:S01]  /*f9d0*/  LDL R48, [R1+0x74] ;  /* 0x0000740001307983 */ /* 0x000f620000100800 */
[----:B------:R-:W-:Y:S01]  /*f9e0*/  WARPSYNC 0xffffffff ;  /* 0xffffffff00007948 */ /* 0x000fe20003800000 */
[----:B------:R-:W-:-:S02]  /*f9f0*/  F2FP.PACK_AB R43, R43, R108 ;  /* 0x0000006c2b2b723e */ /* 0x000fc400000000ff */
[----:B------:R-:W-:Y:S01]  /*fa00*/  BAR.SYNC.DEFER_BLOCKING 0x1, 0x80 ;  /* 0x0042000000007b1d */ /* 0x000fe20000010000 */
        /* <DEDUP_REMOVED lines=39> */
[----:B-1----:R-:W-:Y:S02]  /*fc80*/  F2FP.PACK_AB R8, R85, R84 ;  /* 0x000000545508723e */ /* 0x002fe400000000ff */
[----:B------:R-:W-:Y:S02]  /*fc90*/  F2FP.PACK_AB R7, R87, R86 ;  /* 0x000000565707723e */ /* 0x000fe400000000ff */
[----:B------:R-:W-:-:S02]  /*fca0*/  F2FP.PACK_AB R4, R97, R96 ;  /* 0x000000606104723e */ /* 0x000fc400000000ff */
[----:B------:R-:W-:Y:S02]  /*fcb0*/  F2FP.PACK_AB R3, R99, R98 ;  /* 0x000000626303723e */ /* 0x000fe400000000ff */
[----:B------:R-:W-:Y:S02]  /*fcc0*/  F2FP.PACK_AB R6, R89, R88 ;  /* 0x000000585906723e */ /* 0x000fe400000000ff */
[----:B------:R-:W-:Y:S02]  /*fcd0*/  F2FP.PACK_AB R5, R5, R90 ;  /* 0x0000005a0505723e */ /* 0x000fe400000000ff */
[----:B------:R-:W-:Y:S02]  /*fce0*/  F2FP.PACK_AB R2, R93, R92 ;  /* 0x0000005c5d02723e */ /* 0x000fe400000000ff */
[----:B------:R-:W-:Y:S01]  /*fcf0*/  F2FP.PACK_AB R0, R95, R94 ;  /* 0x0000005e5f00723e */ /* 0x000fe200000000ff */
[----:B--2---:R1:W-:Y:S04]  /*fd00*/  STS [R52+0x80], R43 ;  /* 0x0000802b34007388 */ /* 0x0043e80000000800 */
[----:B------:R1:W-:Y:S04]  /*fd10*/  STS [R52+0x280], R42 ;  /* 0x0002802a34007388 */ /* 0x0003e80000000800 */
[----:B---3--:R1:W-:Y:S04]  /*fd20*/  STS [R51], R40 ;  /* 0x0000002833007388 */ /* 0x0083e80000000800 */
[----:B------:R1:W-:Y:S04]  /*fd30*/  STS [R51+0x200], R39 ;  /* 0x0002002733007388 */ /* 0x0003e80000000800 */
[----:B------:R1:W-:Y:S04]  /*fd40*/  STS [R52+0x1080], R41 ;  /* 0x0010802934007388 */ /* 0x0003e80000000800 */
[----:B------:R1:W-:Y:S04]  /*fd50*/  STS [R52+0x1280], R114 ;  /* 0x0012807234007388 */ /* 0x0003e80000000800 */
[----:B------:R1:W-:Y:S04]  /*fd60*/  STS [R51+0x1000], R38 ;  /* 0x0010002633007388 */ /* 0x0003e80000000800 */
[----:B------:R1:W-:Y:S04]  /*fd70*/  STS [R51+0x1200], R118 ;  /* 0x0012007633007388 */ /* 0x0003e80000000800 */
[----:B----4-:R1:W-:Y:S04]  /*fd80*/  STS [R50+0x80], R37 ;  /* 0x0000802532007388 */ /* 0x0103e80000000800 */
[----:B------:R1:W-:Y:S04]  /*fd90*/  STS [R50+0x280], R36 ;  /* 0x0002802432007388 */ /* 0x0003e80000000800 */
[----:B-----5:R1:W-:Y:S04]  /*fda0*/  STS [R48], R34 ;  /* 0x0000002230007388 */ /* 0x0203e80000000800 */
[----:B------:R1:W-:Y:S04]  /*fdb0*/  STS [R48+0x200], R33 ;  /* 0x0002002130007388 */ /* 0x0003e80000000800 */
        /* <DEDUP_REMOVED lines=36> */
[----:B------:R-:W-:Y:S06]  /*10000*/  BAR.SYNC.DEFER_BLOCKING 0x1, 0x80 ;  /* 0x0042000000007b1d */ /* 0x000fec0000010000 */
[----:B------:R-:W-:Y:S05]  /*10010*/  BRA.CONV ~URZ, `(.L_x_639) ;  /* 0x000000837f007947 */ /* 0x000fea000b800000 */
[----:B-1----:R-:W-:Y:S01]  /*10020*/  SHF.R.S32.HI R48, RZ, 0x1f, R49 ;  /* 0x0000001fff307819 */ /* 0x002fe20000011431 */
[----:B------:R-:W-:Y:S01]  /*10030*/  IMAD.MOV.U32 R6, RZ, RZ, RZ ;  /* 0x000000ffff067224 */ /* 0x000fe200078e00ff */
[----:B------:R-:W-:Y:S01]  /*10040*/  MOV R2, 0x100a0 ;  /* 0x000100a000027802 */ /* 0x000fe20000000f00 */
[----:B------:R-:W-:Y:S01]  /*10050*/  IMAD.MOV.U32 R3, RZ, RZ, 0x1f ;  /* 0x0000001fff037424 */ /* 0x000fe200078e00ff */
[----:B------:R-:W-:-:S04]  /*10060*/  LEA.HI R48, R48, R49, RZ, 0x7 ;  /* 0x0000003130307211 */ /* 0x000fc800078f38ff */
[----:B------:R-:W-:-:S05]  /*10070*/  SHF.R.S32.HI R48, RZ, 0x7, R48 ;  /* 0x00000007ff307819 */ /* 0x000fca0000011430 */
[----:B------:R-:W-:Y:S02]  /*10080*/  IMAD.MOV.U32 R4, RZ, RZ, R48 ;  /* 0x000000ffff047224 */ /* 0x000fe400078e0030 */
[----:B------:R-:W-:Y:S05]  /*10090*/  CALL.REL.NOINC `($__internal_4_$__cuda_sm70_shflsync_idx_p) ;  /* 0x00004c3000007944 */ /* 0x000fea0003c00000 */
.L_x_639:
[----:B-1----:R-:W2:Y:S04]  /*100a0*/  LDL R2, [R1+0x68] ;  /* 0x0000680001027983 */ /* 0x002ea80000100800 */
[----:B------:R-:W3:Y:S04]  /*100b0*/  LDL.LU R8, [R1+0x60] ;  /* 0x0000600001087983 */ /* 0x000ee80000300800 */
[----:B------:R-:W4:Y:S04]  /*100c0*/  LDL.LU R15, [R1+0x5c] ;  /* 0x00005c00010f7983 */ /* 0x000f280000300800 */
[----:B------:R-:W2:Y:S04]  /*100d0*/  LDL R14, [R1+0x18] ;  /* 0x00001800010e7983 */ /* 0x000ea80000100800 */
[----:B------:R-:W2:Y:S01]  /*100e0*/  LDL.LU R19, [R1+0x58] ;  /* 0x0000580001137983 */ /* 0x000ea20000300800 */
[----:B-----5:R-:W-:-:S03]  /*100f0*/  IMAD.MOV.U32 R0, RZ, RZ, 0x1 ;  /* 0x00000001ff007424 */ /* 0x020fc600078e00ff */
[----:B------:R-:W4:Y:S02]  /*10100*/  LDL R13, [R1+0x88] ;  /* 0x00008800010d7983 */ /* 0x000f240000100800 */
[----:B------:R-:W-:Y:S02]  /*10110*/  ISETP.NE.AND P1, PT, R0, c[0x0][0x4e8], PT ;  /* 0x00013a0000007a0c */ /* 0x000fe40003f25270 */
[----:B------:R-:W4:Y:S01]  /*10120*/  LDL R18, [R1+0x80] ;  /* 0x0000800001127983 */ /* 0x000f220000100800 */
[----:B------:R-:W-:Y:S02]  /*10130*/  ULDC UR5, c[0x0][0x4e8] ;  /* 0x00013a0000057ab9 */ /* 0x000fe40000000800 */
[----:B------:R-:W-:Y:S02]  /*10140*/  ULDC UR4, c[0x0][0x388] ;  /* 0x0000e20000047ab9 */ /* 0x000fe40000000800 */
[----:B------:R-:W-:Y:S01]  /*10150*/  UIMAD UR4, UR5, UR4, URZ ;  /* 0x00000004050472a4 */ /* 0x000fe2000f8e023f */
[----:B------:R-:W1:Y:S01]  /*10160*/  S2R R20, SR_TID.X ;  /* 0x0000000000147919 */ /* 0x000e620000002100 */
[C---:B------:R-:W-:Y:S01]  /*10170*/  IADD3 R67, R217.reuse, 0x20, RZ ;  /* 0x00000020d9437810 */ /* 0x040fe20007ffe0ff */
[----:B------:R-:W-:Y:S01]  /*10180*/  BSSY B0, `(.L_x_640) ;  /* 0x0000078000007945 */ /* 0x000fe20003800000 */
[----:B------:R-:W-:-:S02]  /*10190*/  IADD3 R65, R217, 0x40, RZ ;  /* 0x00000040d9417810 */ /* 0x000fc40007ffe0ff */
[----:B------:R-:W-:Y:S02]  /*101a0*/  IADD3 R66, R217, 0x20, RZ ;  /* 0x00000020d9427810 */ /* 0x000fe40007ffe0ff */
[----:B------:R-:W-:Y:S02]  /*101b0*/  SHF.R.S32.HI R67, RZ, 0x1f, R67 ;  /* 0x0000001fff437819 */ /* 0x000fe40000011443 */
[----:B------:R-:W-:Y:S02]  /*101c0*/  SHF.R.S32.HI R68, RZ, 0x1f, R217 ;  /* 0x0000001fff447819 */ /* 0x000fe400000114d9 */
[----:B---3--:R-:W-:-:S05]  /*101d0*/  SHF.R.S32.HI R5, RZ, 0x1f, R8 ;  /* 0x0000001fff057819 */ /* 0x008fca0000011408 */
[----:B------:R-:W-:Y:S02]  /*101e0*/  IMAD R6, R5, c[0x0][0x490], RZ ;  /* 0x0001240005067a24 */ /* 0x000fe400078e02ff */
[----:B--2---:R-:W-:-:S04]  /*101f0*/  IMAD.IADD R4, R2, 0x1, R19 ;  /* 0x0000000102047824 */ /* 0x004fc800078e0213 */
[----:B------:R-:W-:-:S04]  /*10200*/  @P1 IMAD.HI.U32 R7, R4, c[0x0][0x4ec], RZ ;  /* 0x00013b0004071a27 */ /* 0x000fc800078e00ff */
[----:B------:R-:W-:-:S04]  /*10210*/  IMAD.WIDE.U32 R2, R8, c[0x0][0x490], RZ ;  /* 0x0001240008027a25 */ /* 0x000fc800078e00ff */
[----:B------:R-:W-:Y:S01]  /*10220*/  IMAD.MOV.U32 R0, RZ, RZ, R4 ;  /* 0x000000ffff007224 */ /* 0x000fe200078e0004 */
[----:B------:R-:W-:Y:S01]  /*10230*/  @P1 SHF.R.U32.HI R0, RZ, c[0x0][0x4f0], R7 ;  /* 0x00013c00ff001a19 */ /* 0x000fe20000011607 */
[----:B------:R-:W-:-:S03]  /*10240*/  IMAD R6, R8, c[0x0][0x494], R6 ;  /* 0x0001250008067a24 */ /* 0x000fc600078e0206 */
[----:B------:R-:W-:Y:S01]  /*10250*/  IADD3 R7, -R0, RZ, RZ ;  /* 0x000000ff00077210 */ /* 0x000fe20007ffe1ff */
[----:B------:R-:W-:Y:S02]  /*10260*/  IMAD.IADD R3, R3, 0x1, R6 ;  /* 0x0000000103037824 */ /* 0x000fe400078e0206 */
[----:B------:R-:W-:Y:S01]  /*10270*/  IMAD R6, R5, c[0x0][0x3e8], RZ ;  /* 0x0000fa0005067a24 */ /* 0x000fe200078e02ff */
[----:B----4-:R-:W-:Y:S01]  /*10280*/  SHF.R.S32.HI R5, RZ, 0x1f, R15 ;  /* 0x0000001fff057819 */ /* 0x010fe2000001140f */
[----:B------:R-:W-:Y:S02]  /*10290*/  IMAD R4, R7, c[0x0][0x4e8], R4 ;  /* 0x00013a0007047a24 */ /* 0x000fe400078e0204 */
[----:B------:R-:W-:Y:S02]  /*102a0*/  IMAD R10, R8, c[0x0][0x3ec], R6 ;  /* 0x0000fb00080a7a24 */ /* 0x000fe400078e0206 */
[----:B------:R-:W-:Y:S02]  /*102b0*/  IMAD R11, R5, c[0x0][0x498], RZ ;  /* 0x00012600050b7a24 */ /* 0x000fe400078e02ff */
[----:B------:R-:W-:-:S04]  /*102c0*/  IMAD.WIDE.U32 R6, R15, c[0x0][0x498], R2 ;  /* 0x000126000f067a25 */ /* 0x000fc800078e0002 */
[----:B------:R-:W-:Y:S01]  /*102d0*/  IMAD.WIDE.U32 R8, R8, c[0x0][0x3e8], RZ ;  /* 0x0000fa0008087a25 */ /* 0x000fe200078e00ff */
[----:B------:R-:W-:-:S03]  /*102e0*/  IADD3 R6, P0, R0, R6, RZ ;  /* 0x0000000600067210 */ /* 0x000fc60007f1e0ff */
[----:B------:R-:W-:Y:S01]  /*102f0*/  IMAD R12, R5, c[0x0][0x3f0], RZ ;  /* 0x0000fc00050c7a24 */ /* 0x000fe200078e02ff */
[----:B------:R-:W-:Y:S01]  /*10300*/  SHF.R.S32.HI R5, RZ, 0x1f, R0 ;  /* 0x0000001fff057819 */ /* 0x000fe20000011400 */
[----:B------:R-:W-:Y:S02]  /*10310*/  IMAD R11, R15, c[0x0][0x49c], R11 ;  /* 0x000127000f0b7a24 */ /* 0x000fe400078e020b */
[----:B------:R-:W-:Y:S02]  /*10320*/  IMAD.IADD R3, R9, 0x1, R10 ;  /* 0x0000000109037824 */ /* 0x000fe400078e020a */
[----:B------:R-:W-:Y:S01]  /*10330*/  IMAD.MOV.U32 R2, RZ, RZ, R8 ;  /* 0x000000ffff027224 */ /* 0x000fe200078e0008 */
[----:B------:R-:W-:Y:S01]  /*10340*/  IADD3.X R7, R5, R7, R11, P0, !PT ;  /* 0x0000000705077210 */ /* 0x000fe200007fe40b */
[C---:B------:R-:W-:Y:S02]  /*10350*/  IMAD R11, R15.reuse, c[0x0][0x3f4], R12 ;  /* 0x0000fd000f0b7a24 */ /* 0x040fe400078e020c */
[----:B------:R-:W-:-:S02]  /*10360*/  IMAD.WIDE.U32 R8, R15, c[0x0][0x3f0], R2 ;  /* 0x0000fc000f087a25 */ /* 0x000fc400078e0002 */
[----:B------:R-:W2:Y:S01]  /*10370*/  S2R R15, SR_TID.X ;  /* 0x00000000000f7919 */ /* 0x000ea20000002100 */
[----:B------:R-:W-:Y:S01]  /*10380*/  SHF.R.S32.HI R0, RZ, 0x1f, R4 ;  /* 0x0000001fff007819 */ /* 0x000fe20000011404 */
[----:B------:R-:W-:-:S04]  /*10390*/  IMAD.IADD R5, R14, 0x1, R19 ;  /* 0x000000010e057824 */ /* 0x000fc800078e0213 */
[----:B------:R-:W-:Y:S02]  /*103a0*/  IMAD R0, R0, c[0x0][0x488], RZ ;  /* 0x0001220000007a24 */ /* 0x000fe400078e02ff */
[----:B------:R-:W-:-:S04]  /*103b0*/  IMAD.WIDE.U32 R2, R4, c[0x0][0x488], R6 ;  /* 0x0001220004027a25 */ /* 0x000fc800078e0006 */
[----:B------:R-:W-:Y:S02]  /*103c0*/  IMAD R10, R4, c[0x0][0x48c], R0 ;  /* 0x00012300040a7a24 */ /* 0x000fe400078e0200 */
[----:B------:R-:W-:Y:S01]  /*103d0*/  @P1 IMAD.HI.U32 R6, R5, c[0x0][0x4ec], RZ ;  /* 0x00013b0005061a27 */ /* 0x000fe200078e00ff */
[----:B------:R-:W-:-:S03]  /*103e0*/  LEA R4, P0, R2, c[0x0][0x450], 0x2 ;  /* 0x0001140002047a11 */ /* 0x000fc600078010ff */
[----:B------:R-:W-:Y:S01]  /*103f0*/  IMAD.IADD R3, R3, 0x1, R10 ;  /* 0x0000000103037824 */ /* 0x000fe200078e020a */
[----:B--2---:R-:W-:-:S04]  /*10400*/  SHF.R.S32.HI R14, RZ, 0x1f, R15 ;  /* 0x0000001fff0e7819 */ /* 0x004fc8000001140f */
[----:B------:R-:W-:Y:S02]  /*10410*/  LEA.HI R14, R14, R15, RZ, 0x5 ;  /* 0x0000000f0e0e7211 */ /* 0x000fe400078f28ff */
[----:B------:R-:W-:Y:S02]  /*10420*/  MOV R0, R5 ;  /* 0x0000000500007202 */ /* 0x000fe40000000f00 */
[----:B------:R-:W-:Y:S02]  /*10430*/  LOP3.LUT R14, R14, 0xffffffe0, RZ, 0xc0, !PT ;  /* 0xffffffe00e0e7812 */ /* 0x000fe400078ec0ff */
[----:B------:R-:W-:Y:S01]  /*10440*/  @P1 SHF.R.U32.HI R0, RZ, c[0x0][0x4f0], R6 ;  /* 0x00013c00ff001a19 */ /* 0x000fe20000011606 */
[----:B------:R-:W-:Y:S01]  /*10450*/  IMAD.MOV.U32 R6, RZ, RZ, R8 ;  /* 0x000000ffff067224 */ /* 0x000fe200078e0008 */
[----:B------:R-:W-:Y:S02]  /*10460*/  LEA.HI.X R3, R2, c[0x0][0x454], R3, 0x2, P0 ;  /* 0x0001150002037a11 */ /* 0x000fe400000f1403 */
[----:B------:R-:W-:-:S02]  /*10470*/  IADD3 R14, -R14, R15, RZ ;  /* 0x0000000f0e0e7210 */ /* 0x000fc40007ffe1ff */
[----:B------:R-:W-:Y:S01]  /*10480*/  SHF.R.S32.HI R8, RZ, 0x1f, R0 ;  /* 0x0000001fff087819 */ /* 0x000fe20000011400 */
[----:B------:R-:W-:Y:S01]  /*10490*/  IMAD.IADD R2, R13, 0x1, R19 ;  /* 0x000000010d027824 */ /* 0x000fe200078e0213 */
[----:B------:R-:W-:Y:S01]  /*104a0*/  SHFL.IDX PT, R12, R4, RZ, 0x1c1f ;  /* 0x001c1fff040c7589 */ /* 0x000fe200000e0000 */
[----:B------:R-:W-:Y:S01]  /*104b0*/  IMAD.IADD R7, R9, 0x1, R11 ;  /* 0x0000000109077824 */ /* 0x000fe200078e020b */
[----:B------:R-:W-:Y:S02]  /*104c0*/  LOP3.LUT P0, RZ, R14, 0x3, RZ, 0xc0, !PT ;  /* 0x000000030eff7812 */ /* 0x000fe4000780c0ff */
[----:B------:R-:W2:Y:S01]  /*104d0*/  SHFL.IDX PT, R13, R3, RZ, 0x1c1f ;  /* 0x001c1fff030d7589 */ /* 0x000ea200000e0000 */
[----:B------:R-:W-:-:S03]  /*104e0*/  IMAD R16, R8, c[0x0][0x3e0], RZ ;  /* 0x0000f80008107a24 */ /* 0x000fc600078e02ff */
[----:B------:R-:W-:Y:S04]  /*104f0*/  SHFL.IDX PT, R10, R4, 0x1, 0x1c1f ;  /* 0x003c1f00040a7f89 */ /* 0x000fe800000e0000 */
[----:B------:R-:W3:Y:S04]  /*10500*/  SHFL.IDX PT, R11, R3, 0x1, 0x1c1f ;  /* 0x003c1f00030b7f89 */ /* 0x000ee800000e0000 */
[----:B------:R-:W-:Y:S04]  /*10510*/  SHFL.IDX PT, R14, R4, 0x2, 0x1c1f ;  /* 0x005c1f00040e7f89 */ /* 0x000fe800000e0000 */
[----:B------:R-:W4:Y:S04]  /*10520*/  SHFL.IDX PT, R15, R3, 0x2, 0x1c1f ;  /* 0x005c1f00030f7f89 */ /* 0x000f2800000e0000 */
[----:B------:R-:W-:Y:S04]  /*10530*/  SHFL.IDX PT, R8, R4, 0x3, 0x1c1f ;  /* 0x007c1f0004087f89 */ /* 0x000fe800000e0000 */
[----:B------:R1:W2:Y:S01]  /*10540*/  SHFL.IDX PT, R9, R3, 0x3, 0x1c1f ;  /* 0x007c1f0003097f89 */ /* 0x0002a200000e0000 */
[----:B------:R-:W-:-:S02]  /*10550*/  IADD3 R17, R2, 0x8, RZ ;  /* 0x0000000802117810 */ /* 0x000fc40007ffe0ff */
[----:B------:R-:W-:Y:S02]  /*10560*/  ISETP.GE.OR P3, PT, R2, UR4, P0 ;  /* 0x0000000402007c0c */ /* 0x000fe40008766670 */
[----:B------:R-:W-:Y:S01]  /*10570*/  ISETP.GE.OR P2, PT, R17, UR4, P0 ;  /* 0x0000000411007c0c */ /* 0x000fe20008746670 */
[C---:B------:R-:W-:Y:S02]  /*10580*/  IMAD R16, R0.reuse, c[0x0][0x3e4], R16 ;  /* 0x0000f90000107a24 */ /* 0x040fe400078e0210 */
[----:B------:R-:W-:Y:S01]  /*10590*/  IMAD.WIDE.U32 R6, R0, c[0x0][0x3e0], R6 ;  /* 0x0000f80000067a25 */ /* 0x000fe200078e0006 */
[C---:B-1----:R-:W-:Y:S02]  /*105a0*/  IADD3 R3, R2.reuse, 0x40, RZ ;  /* 0x0000004002037810 */ /* 0x042fe40007ffe0ff */
[----:B------:R-:W-:Y:S02]  /*105b0*/  IADD3 R2, R2, 0x48, RZ ;  /* 0x0000004802027810 */ /* 0x000fe40007ffe0ff */
[----:B------:R-:W-:-:S02]  /*105c0*/  ISETP.GE.OR P1, PT, R3, UR4, P0 ;  /* 0x0000000403007c0c */ /* 0x000fc40008726670 */
[----:B------:R-:W-:Y:S01]  /*105d0*/  ISETP.GE.OR P0, PT, R2, UR4, P0 ;  /* 0x0000000402007c0c */ /* 0x000fe20008706670 */
[----:B------:R-:W-:Y:S01]  /*105e0*/  IMAD.MOV R4, RZ, RZ, -R0 ;  /* 0x000000ffff047224 */ /* 0x000fe200078e0a00 */
[----:B--2---:R1:W-:Y:S01]  /*105f0*/  @!P3 ST.E [R12.64], R45 ;  /* 0x0000002d0c00b985 */ /* 0x0043e2000c101906 */
[----:B------:R-:W-:Y:S02]  /*10600*/  IMAD.SHL.U32 R0, R18, 0x2, RZ ;  /* 0x0000000212007824 */ /* 0x000fe400078e00ff */
[----:B------:R-:W-:Y:S01]  /*10610*/  IMAD R4, R4, c[0x0][0x4e8], R5 ;  /* 0x00013a0004047a24 */ /* 0x000fe200078e0205 */
[----:B---3--:R2:W-:Y:S05]  /*10620*/  @!P2 ST.E [R10.64], R46 ;  /* 0x0000002e0a00a985 */ /* 0x0085ea000c101906 */
[----:B----4-:R3:W-:Y:S01]  /*10630*/  @!P1 ST.E [R14.64], R47 ;  /* 0x0000002f0e009985 */ /* 0x0107e2000c101906 */
[----:B------:R-:W-:-:S03]  /*10640*/  SHF.R.S32.HI R5, RZ, 0x1f, R4 ;  /* 0x0000001fff057819 */ /* 0x000fc60000011404 */
[----:B------:R3:W-:Y:S01]  /*10650*/  @!P0 ST.E [R8.64], R44 ;  /* 0x0000002c08008985 */ /* 0x0007e2000c101906 */
[----:B------:R-:W-:-:S03]  /*10660*/  SHF.R.S32.HI R18, RZ, 0x1f, R20 ;  /* 0x0000001fff127819 */ /* 0x000fc60000011414 */
[----:B------:R3:W4:Y:S04]  /*10670*/  LDS.128 R36, [R0+0x880] ;  /* 0x0008800000247984 */ /* 0x0007280000000c00 */
[----:B------:R3:W2:Y:S04]  /*10680*/  LDS.128 R48, [R0+0x1080] ;  /* 0x0010800000307984 */ /* 0x0006a80000000c00 */
[----:B------:R3:W3:Y:S04]  /*10690*/  LDS.128 R56, [R0+0x1880] ;  /* 0x0018800000387984 */ /* 0x0006e80000000c00 */
[----:B------:R1:W3:Y:S04]  /*106a0*/  LDS.128 R32, [R0+0x2880] ;  /* 0x0028800000207984 */ /* 0x0002e80000000c00 */
[----:B------:R1:W3:Y:S04]  /*106b0*/  LDS.128 R44, [R0+0x3080] ;  /* 0x00308000002c7984 */ /* 0x0002e80000000c00 */
[----:B------:R1:W3:Y:S04]  /*106c0*/  LDS.128 R52, [R0+0x3880] ;  /* 0x0038800000347984 */ /* 0x0002e80000000c00 */
[----:B------:R3:W3:Y:S04]  /*106d0*/  LDS.128 R28, [R0+0x4880] ;  /* 0x00488000001c7984 */ /* 0x0006e80000000c00 */
[----:B------:R3:W3:Y:S04]  /*106e0*/  LDS.128 R40, [R0+0x5080] ;  /* 0x0050800000287984 */ /* 0x0006e80000000c00 */
[----:B------:R3:W3:Y:S01]  /*106f0*/  LDS.128 R60, [R0+0x5880] ;  /* 0x00588000003c7984 */ /* 0x0006e20000000c00 */
[----:B------:R-:W-:Y:S01]  /*10700*/  IADD3 R3, R7, R16, RZ ;  /* 0x0000001007037210 */ /* 0x000fe20007ffe0ff */
[----:B------:R-:W-:Y:S01]  /*10710*/  IMAD.MOV.U32 R2, RZ, RZ, R6 ;  /* 0x000000ffff027224 */ /* 0x000fe200078e0006 */
[----:B------:R-:W-:Y:S01]  /*10720*/  LEA.HI R18, R18, R20, RZ, 0x2 ;  /* 0x0000001412127211 */ /* 0x000fe200078f10ff */
[----:B------:R-:W-:-:S02]  /*10730*/  IMAD R5, R5, c[0x0][0x3d8], RZ ;  /* 0x0000f60005057a24 */ /* 0x000fc400078e02ff */
[----:B------:R-:W-:Y:S01]  /*10740*/  IMAD.WIDE.U32 R2, R4, c[0x0][0x3d8], R2 ;  /* 0x0000f60004027a25 */ /* 0x000fe200078e0002 */
[----:B------:R-:W-:-:S03]  /*10750*/  SHF.R.S32.HI R18, RZ, 0x2, R18 ;  /* 0x00000002ff127819 */ /* 0x000fc60000011412 */
[----:B------:R-:W-:Y:S01]  /*10760*/  IMAD R5, R4, c[0x0][0x3dc], R5 ;  /* 0x0000f70004057a24 */ /* 0x000fe200078e0205 */
[----:B-1----:R-:W-:Y:S01]  /*10770*/  LEA R12, P0, R2, c[0x0][0x380], 0x1 ;  /* 0x0000e000020c7a11 */ /* 0x002fe200078008ff */
[----:B--2---:R-:W-:-:S03]  /*10780*/  IMAD.IADD R11, R18, 0x1, R19 ;  /* 0x00000001120b7824 */ /* 0x004fc600078e0213 */
[----:B------:R-:W-:-:S04]  /*10790*/  IADD3 R3, R3, R5, RZ ;  /* 0x0000000503037210 */ /* 0x000fc80007ffe0ff */
[----:B------:R-:W-:Y:S02]  /*107a0*/  LEA.HI.X R10, R2, c[0x0][0x384], R3, 0x1, P0 ;  /* 0x0000e100020a7a11 */ /* 0x000fe400000f0c03 */
[----:B------:R-:W-:Y:S01]  /*107b0*/  ISETP.GE.AND P0, PT, R11, UR4, PT ;  /* 0x000000040b007c0c */ /* 0x000fe2000bf06270 */
[----:B------:R1:W2:Y:S01]  /*107c0*/  SHFL.IDX PT, R2, R12, RZ, 0x1c1f ;  /* 0x001c1fff0c027589 */ /* 0x0002a200000e0000 */
[----:B------:R-:W-:-:S03]  /*107d0*/  IADD3 R13, R217, 0x40, RZ ;  /* 0x00000040d90d7810 */ /* 0x000fc60007ffe0ff */
[----:B------:R1:W1:Y:S01]  /*107e0*/  SHFL.IDX PT, R3, R10, RZ, 0x1c1f ;  /* 0x001c1fff0a037589 */ /* 0x00026200000e0000 */
[----:B------:R-:W-:-:S07]  /*107f0*/  SHF.R.S32.HI R13, RZ, 0x1f, R13 ;  /* 0x0000001fff0d7819 */ /* 0x000fce000001140d */
[----:B------:R-:W-:Y:S05]  /*10800*/  @P0 BRA `(.L_x_641) ;  /* 0x000000f000000947 */ /* 0x000fea0003800000 */
[----:B----4-:R-:W4:Y:S01]  /*10810*/  LDS.128 R24, [R0+0x80] ;  /* 0x0000800000187984 */ /* 0x010f220000000c00 */
[----:B------:R-:W-:Y:S02]  /*10820*/  ISETP.GE.AND P5, PT, R217, c[0x0][0x3c8], PT ;  /* 0x0000f200d9007a0c */ /* 0x000fe40003fa6270 */
[----:B------:R-:W-:Y:S01]  /*10830*/  ISETP.GE.AND P4, PT, R66, c[0x0][0x3c8], PT ;  /* 0x0000f20042007a0c */ /* 0x000fe20003f86270 */
[----:B------:R-:W5:Y:S01]  /*10840*/  LDS.128 R20, [R0+0x2080] ;  /* 0x0020800000147984 */ /* 0x000f620000000c00 */
[----:B------:R-:W-:-:S03]  /*10850*/  ISETP.GE.AND P3, PT, R65, c[0x0][0x3c8], PT ;  /* 0x0000f20041007a0c */ /* 0x000fc60003f66270 */
[----:B------:R-:W3:Y:S06]  /*10860*/  LDS.128 R16, [R0+0x4080] ;  /* 0x0040800000107984 */ /* 0x000eec0000000c00 */
[-C--:B--2---:R-:W-:Y:S02]  /*10870*/  @!P5 LEA R6, P2, R217, R2.reuse, 0x1 ;  /* 0x00000002d906d211 */ /* 0x084fe400078408ff */
[-C--:B------:R-:W-:Y:S02]  /*10880*/  @!P4 LEA R4, P1, R66, R2.reuse, 0x1 ;  /* 0x000000024204c211 */ /* 0x080fe400078208ff */
[----:B------:R-:W-:-:S02]  /*10890*/  @!P3 LEA R2, P0, R65, R2, 0x1 ;  /* 0x000000024102b211 */ /* 0x000fc400078008ff */
[-C--:B-1----:R-:W-:Y:S02]  /*108a0*/  @!P5 LEA.HI.X R7, R217, R3.reuse, R68, 0x1, P2 ;  /* 0x00000003d907d211 */ /* 0x082fe400010f0c44 */
[-C--:B------:R-:W-:Y:S02]  /*108b0*/  @!P4 LEA.HI.X R5, R66, R3.reuse, R67, 0x1, P1 ;  /* 0x000000034205c211 */ /* 0x080fe400008f0c43 */
[----:B------:R-:W-:Y:S01]  /*108c0*/  @!P3 LEA.HI.X R3, R65, R3, R13, 0x1, P0 ;  /* 0x000000034103b211 */ /* 0x000fe200000f0c0d */
[----:B----4-:R1:W-:Y:S04]  /*108d0*/  @!P5 ST.E.128 [R6.64], R24 ;  /* 0x000000180600d985 */ /* 0x0103e8000c101d06 */
[----:B-----5:R1:W-:Y:S04]  /*108e0*/  @!P4 ST.E.128 [R4.64], R20 ;  /* 0x000000140400c985 */ /* 0x0203e8000c101d06 */
[----:B---3--:R1:W-:Y:S02]  /*108f0*/  @!P3 ST.E.128 [R2.64], R16 ;  /* 0x000000100200b985 */ /* 0x0083e4000c101d06 */
.L_x_641:
[----:B----4-:R-:W-:Y:S05]  /*10900*/  BSYNC B0 ;  /* 0x0000000000007941 */ /* 0x010fea0003800000 */
.L_x_640:
[----:B-1----:R-:W-:Y:S01]  /*10910*/  IADD3 R3, R11, 0x20, RZ ;  /* 0x000000200b037810 */ /* 0x002fe20007ffe0ff */
[----:B--2---:R1:W2:Y:S01]  /*10920*/  SHFL.IDX PT, R2, R10, 0x1, 0x1c1f ;  /* 0x003c1f000a027f89 */ /* 0x0042a200000e0000 */
[----:B------:R-:W-:Y:S02]  /*10930*/  BSSY B0, `(.L_x_642) ;  /* 0x0000010000007945 */ /* 0x000fe40003800000 */
[----:B------:R-:W-:Y:S01]  /*10940*/  ISETP.GE.AND P0, PT, R3, UR4, PT ;  /* 0x0000000403007c0c */ /* 0x000fe2000bf06270 */
[----:B---3--:R1:W3:-:S12]  /*10950*/  SHFL.IDX PT, R0, R12, 0x1, 0x1c1f ;  /* 0x003c1f000c007f89 */ /* 0x0082d800000e0000 */
[----:B------:R-:W-:Y:S05]  /*10960*/  @P0 BRA `(.L_x_643) ;  /* 0x000000c000000947 */ /* 0x000fea0003800000 */
[----:B------:R-:W-:Y:S02]  /*10970*/  ISETP.GE.AND P2, PT, R217, c[0x0][0x3c8], PT ;  /* 0x0000f200d9007a0c */ /* 0x000fe40003f46270 */
[----:B------:R-:W-:Y:S02]  /*10980*/  ISETP.GE.AND P1, PT, R66, c[0x0][0x3c8], PT ;  /* 0x0000f20042007a0c */ /* 0x000fe40003f26270 */
[----:B------:R-:W-:-:S09]  /*10990*/  ISETP.GE.AND P0, PT, R65, c[0x0][0x3c8], PT ;  /* 0x0000f20041007a0c */ /* 0x000fd20003f06270 */
[-C--:B---3--:R-:W-:Y:S02]  /*109a0*/  @!P2 LEA R8, P5, R217, R0.reuse, 0x1 ;  /* 0x00000000d908a211 */ /* 0x088fe400078a08ff */
[CC--:B------:R-:W-:Y:S02]  /*109b0*/  @!P1 LEA R6, P4, R66.reuse, R0.reuse, 0x1 ;  /* 0x0000000042069211 */ /* 0x0c0fe400078808ff */
[----:B------:R-:W-:Y:S02]  /*109c0*/  @!P0 LEA R4, P3, R65, R0, 0x1 ;  /* 0x0000000041048211 */ /* 0x000fe400078608ff */
[-C--:B--2---:R-:W-:Y:S02]  /*109d0*/  @!P2 LEA.HI.X R9, R217, R2.reuse, R68, 0x1, P5 ;  /* 0x00000002d909a211 */ /* 0x084fe400028f0c44 */
[-C--:B------:R-:W-:Y:S02]  /*109e0*/  @!P1 LEA.HI.X R7, R66, R2.reuse, R67, 0x1, P4 ;  /* 0x0000000242079211 */ /* 0x080fe400020f0c43 */
[----:B------:R-:W-:Y:S01]  /*109f0*/  @!P0 LEA.HI.X R5, R65, R2, R13, 0x1, P3 ;  /* 0x0000000241058211 */ /* 0x000fe200018f0c0d */
[----:B------:R2:W-:Y:S04]  /*10a00*/  @!P2 ST.E.128 [R8.64], R36 ;  /* 0x000000240800a985 */ /* 0x0005e8000c101d06 */
[----:B------:R2:W-:Y:S04]  /*10a10*/  @!P1 ST.E.128 [R6.64], R32 ;  /* 0x0000002006009985 */ /* 0x0005e8000c101d06 */
[----:B------:R2:W-:Y:S02]  /*10a20*/  @!P0 ST.E.128 [R4.64], R28 ;  /* 0x0000001c04008985 */ /* 0x0005e4000c101d06 */
.L_x_643:
[----:B------:R-:W-:Y:S05]  /*10a30*/  BSYNC B0 ;  /* 0x0000000000007941 */ /* 0x000fea0003800000 */
.L_x_642:
[----:B------:R-:W-:Y:S01]  /*10a40*/  IADD3 R3, R11, 0x40, RZ ;  /* 0x000000400b037810 */ /* 0x000fe20007ffe0ff */
[----:B--2---:R2:W4:Y:S01]  /*10a50*/  SHFL.IDX PT, R2, R10, 0x2, 0x1c1f ;  /* 0x005c1f000a027f89 */ /* 0x00452200000e0000 */
        /* <DEDUP_REMOVED lines=10> */
[-C--:B----4-:R-:W-:Y:S02]  /*10b00*/  @!P2 LEA.HI.X R9, R217, R2.reuse, R68, 0x1, P5 ;  /* 0x00000002d909a211 */ /* 0x090fe400028f0c44 */
[-C--:B------:R-:W-:Y:S02]  /*10b10*/  @!P1 LEA.HI.X R7, R66, R2.reuse, R67, 0x1, P4 ;  /* 0x0000000242079211 */ /* 0x080fe400020f0c43 */
[----:B------:R-:W-:Y:S01]  /*10b20*/  @!P0 LEA.HI.X R5, R65, R2, R13, 0x1, P3 ;  /* 0x0000000241058211 */ /* 0x000fe200018f0c0d */
[----:B------:R3:W-:Y:S04]  /*10b30*/  @!P2 ST.E.128 [R8.64], R48 ;  /* 0x000000300800a985 */ /* 0x0007e8000c101d06 */
[----:B------:R3:W-:Y:S04]  /*10b40*/  @!P1 ST.E.128 [R6.64], R44 ;  /* 0x0000002c06009985 */ /* 0x0007e8000c101d06 */
[----:B------:R3:W-:Y:S02]  /*10b50*/  @!P0 ST.E.128 [R4.64], R40 ;  /* 0x0000002804008985 */ /* 0x0007e4000c101d06 */
.L_x_645:
[----:B------:R-:W-:Y:S05]  /*10b60*/  BSYNC B0 ;  /* 0x0000000000007941 */ /* 0x000fea0003800000 */
.L_x_644:
[----:B------:R-:W-:Y:S01]  /*10b70*/  IADD3 R3, R11, 0x60, RZ ;  /* 0x000000600b037810 */ /* 0x000fe20007ffe0ff */
[----:B----4-:R4:W1:Y:S03]  /*10b80*/  SHFL.IDX PT, R2, R10, 0x3, 0x1c1f ;  /* 0x007c1f000a027f89 */ /* 0x01086600000e0000 */
[----:B------:R-:W-:Y:S01]  /*10b90*/  ISETP.GE.AND P0, PT, R3, UR4, PT ;  /* 0x0000000403007c0c */ /* 0x000fe2000bf06270 */
[----:B---3--:R4:W3:-:S12]  /*10ba0*/  SHFL.IDX PT, R0, R12, 0x3, 0x1c1f ;  /* 0x007c1f000c007f89 */ /* 0x0088d800000e0000 */
[----:B------:R-:W-:Y:S05]  /*10bb0*/  @P0 BRA `(.L_x_646) ;  /* 0x00000c9000000947 */ /* 0x000fea0003800000 */
[----:B------:R-:W-:Y:S02]  /*10bc0*/  ISETP.GE.AND P1, PT, R217, c[0x0][0x3c8], PT ;  /* 0x0000f200d9007a0c */ /* 0x000fe40003f26270 */
[----:B------:R-:W-:-:S11]  /*10bd0*/  ISETP.GE.AND P0, PT, R66, c[0x0][0x3c8], PT ;  /* 0x0000f20042007a0c */ /* 0x000fd60003f06270 */
[CC--:B---3--:R-:W-:Y:S02]  /*10be0*/  @!P1 LEA R6, P3, R217.reuse, R0.reuse, 0x1 ;  /* 0x00000000d9069211 */ /* 0x0c8fe400078608ff */
[C---:B------:R-:W-:Y:S02]  /*10bf0*/  @!P0 LEA R4, P2, R66.reuse, R0, 0x1 ;  /* 0x0000000042048211 */ /* 0x040fe400078408ff */
[-C--:B-1----:R-:W-:Y:S02]  /*10c00*/  @!P1 LEA.HI.X R7, R217, R2.reuse, R68, 0x1, P3 ;  /* 0x00000002d9079211 */ /* 0x082fe400018f0c44 */
[----:B------:R-:W-:-:S03]  /*10c10*/  @!P0 LEA.HI.X R5, R66, R2, R67, 0x1, P2 ;  /* 0x0000000242058211 */ /* 0x000fc600010f0c43 */
[----:B------:R1:W-:Y:S04]  /*10c20*/  @!P1 ST.E.128 [R6.64], R56 ;  /* 0x0000003806009985 */ /* 0x0003e8000c101d06 */
[----:B------:R1:W-:Y:S01]  /*10c30*/  @!P0 ST.E.128 [R4.64], R52 ;  /* 0x0000003404008985 */ /* 0x0003e2000c101d06 */
[----:B------:R-:W-:-:S13]  /*10c40*/  ISETP.GE.AND P0, PT, R65, c[0x0][0x3c8], PT ;  /* 0x0000f20041007a0c */ /* 0x000fda0003f06270 */
[----:B------:R-:W-:Y:S05]  /*10c50*/  @P0 BRA `(.L_x_646) ;  /* 0x00000bf000000947 */ /* 0x000fea0003800000 */
[----:B-1----:R-:W-:-:S04]  /*10c60*/  LEA R4, P0, R65, R0, 0x1 ;  /* 0x0000000041047211 */ /* 0x002fc800078008ff */
[----:B------:R-:W-:-:S05]  /*10c70*/  LEA.HI.X R5, R65, R2, R13, 0x1, P0 ;  /* 0x0000000241057211 */ /* 0x000fca00000f0c0d */
[----:B------:R1:W-:Y:S01]  /*10c80*/  ST.E.128 [R4.64], R60 ;  /* 0x0000003c04007985 */ /* 0x0003e2000c101d06 */
[----:B------:R-:W-:Y:S05]  /*10c90*/  BRA `(.L_x_646) ;  /* 0x00000bb000007947 */ /* 0x000fea0003800000 */
.L_x_638:
[----:B------:R-:W2:Y:S04]  /*10ca0*/  LDL R2, [R1+0x60] ;  /* 0x0000600001027983 */ /* 0x000ea80000100800 */
[----:B------:R-:W3:Y:S04]  /*10cb0*/  LDL R0, [R1+0x5c] ;  /* 0x00005c0001007983 */ /* 0x000ee80000100800 */
[----:B------:R-:W4:Y:S04]  /*10cc0*/  LDL R4, [R1+0x58] ;  /* 0x0000580001047983 */ /* 0x000f280000100800 */
[----:B------:R-:W5:Y:S01]  /*10cd0*/  S2R R3, SR_TID.X ;  /* 0x0000000000037919 */ /* 0x000f620000002100 */
[----:B------:R-:W-:Y:S01]  /*10ce0*/  BSSY B0, `(.L_x_647) ;  /* 0x0000026000007945 */ /* 0x000fe20003800000 */
[----:B-----5:R-:W-:Y:S01]  /*10cf0*/  ISETP.GE.AND P0, PT, R3, 0x80, PT ;  /* 0x000000800300780c */ /* 0x020fe20003f06270 */
[----:B--2---:R-:W-:-:S02]  /*10d00*/  IMAD.MOV.U32 R12, RZ, RZ, R2 ;  /* 0x000000ffff0c7224 */ /* 0x004fc400078e0002 */
[----:B---3--:R-:W-:-:S03]  /*10d10*/  IMAD.MOV.U32 R11, RZ, RZ, R0 ;  /* 0x000000ffff0b7224 */ /* 0x008fc600078e0000 */
[----:B-1----:R-:W-:Y:S01]  /*10d20*/  SHF.R.S32.HI R8, RZ, 0x1f, R12 ;  /* 0x0000001fff087819 */ /* 0x002fe2000001140c */
[----:B----4-:R-:W-:Y:S01]  /*10d30*/  IMAD.MOV.U32 R13, RZ, RZ, R4 ;  /* 0x000000ffff0d7224 */ /* 0x010fe200078e0004 */
[----:B------:R-:W-:-:S05]  /*10d40*/  SHF.R.S32.HI R10, RZ, 0x1f, R11 ;  /* 0x0000001fff0a7819 */ /* 0x000fca000001140b */
[----:B------:R-:W-:Y:S05]  /*10d50*/  @P0 BRA `(.L_x_648) ;  /* 0x000001e000000947 */ /* 0x000fea0003800000 */
[----:B------:R-:W-:Y:S02]  /*10d60*/  MOV R2, c[0x0][0x4e8] ;  /* 0x00013a0000027a02 */ /* 0x000fe40000000f00 */
[----:B------:R-:W-:-:S03]  /*10d70*/  IADD3 R6, R13, R3, RZ ;  /* 0x000000030d067210 */ /* 0x000fc60007ffe0ff */
[----:B------:R-:W-:-:S05]  /*10d80*/  IMAD R0, R2, c[0x0][0x388], RZ ;  /* 0x0000e20002007a24 */ /* 0x000fca00078e02ff */
[----:B------:R-:W-:-:S13]  /*10d90*/  ISETP.GE.AND P0, PT, R6, R0, PT ;  /* 0x000000000600720c */ /* 0x000fda0003f06270 */
[----:B------:R-:W-:Y:S05]  /*10da0*/  @P0 BRA `(.L_x_648) ;  /* 0x0000019000000947 */ /* 0x000fea0003800000 */
[----:B------:R-:W-:Y:S01]  /*10db0*/  ISETP.NE.AND P0, PT, R2, 0x1, PT ;  /* 0x000000010200780c */ /* 0x000fe20003f05270 */
[----:B------:R-:W-:Y:S01]  /*10dc0*/  IMAD R4, R8, c[0x0][0x490], RZ ;  /* 0x0001240008047a24 */ /* 0x000fe200078e02ff */
[----:B------:R-:W-:Y:S01]  /*10dd0*/  MOV R0, R6 ;  /* 0x0000000600007202 */ /* 0x000fe20000000f00 */
[----:B------:R-:W-:-:S04]  /*10de0*/  IMAD.WIDE.U32 R2, R12, c[0x0][0x490], RZ ;  /* 0x000124000c027a25 */ /* 0x000fc800078e00ff */
[----:B------:R-:W-:Y:S02]  /*10df0*/  IMAD R4, R12, c[0x0][0x494], R4 ;  /* 0x000125000c047a24 */ /* 0x000fe400078e0204 */
[----:B------:R-:W-:-:S03]  /*10e00*/  IMAD R9, R10, c[0x0][0x498], RZ ;  /* 0x000126000a097a24 */ /* 0x000fc600078e02ff */
[----:B------:R-:W-:Y:S01]  /*10e10*/  IADD3 R3, R3, R4, RZ ;  /* 0x0000000403037210 */ /* 0x000fe20007ffe0ff */
[----:B------:R-:W-:-:S05]  /*10e20*/  @P0 IMAD.HI.U32 R5, R6, c[0x0][0x4ec], RZ ;  /* 0x00013b0006050a27 */ /* 0x000fca00078e00ff */
[----:B------:R-:W-:Y:S01]  /*10e30*/  @P0 SHF.R.U32.HI R0, RZ, c[0x0][0x4f0], R5 ;  /* 0x00013c00ff000a19 */ /* 0x000fe20000011605 */
[----:B------:R-:W-:-:S03]  /*10e40*/  IMAD.WIDE.U32 R4, R11, c[0x0][0x498], R2 ;  /* 0x000126000b047a25 */ /* 0x000fc600078e0002 */
[C---:B------:R-:W-:Y:S01]  /*10e50*/  IADD3 R7, -R0.reuse, RZ, RZ ;  /* 0x000000ff00077210 */ /* 0x040fe20007ffe1ff */
[----:B------:R-:W-:Y:S01]  /*10e60*/  IMAD R3, R11, c[0x0][0x49c], R9 ;  /* 0x000127000b037a24 */ /* 0x000fe200078e0209 */
[----:B------:R-:W-:-:S03]  /*10e70*/  IADD3 R4, P0, R0, R4, RZ ;  /* 0x0000000400047210 */ /* 0x000fc60007f1e0ff */
[----:B------:R-:W-:Y:S01]  /*10e80*/  IMAD R2, R7, c[0x0][0x4e8], R6 ;  /* 0x00013a0007027a24 */ /* 0x000fe200078e0206 */
[----:B------:R-:W-:-:S04]  /*10e90*/  SHF.R.S32.HI R6, RZ, 0x1f, R0 ;  /* 0x0000001fff067819 */ /* 0x000fc80000011400 */
[----:B------:R-:W-:Y:S02]  /*10ea0*/  SHF.R.S32.HI R0, RZ, 0x1f, R2 ;  /* 0x0000001fff007819 */ /* 0x000fe40000011402 */
[----:B------:R-:W-:-:S03]  /*10eb0*/  IADD3.X R5, R6, R5, R3, P0, !PT ;  /* 0x0000000506057210 */ /* 0x000fc600007fe403 */
[----:B------:R-:W-:-:S04]  /*10ec0*/  IMAD R0, R0, c[0x0][0x488], RZ ;  /* 0x0001220000007a24 */ /* 0x000fc800078e02ff */
[C---:B------:R-:W-:Y:S02]  /*10ed0*/  IMAD R0, R2.reuse, c[0x0][0x48c], R0 ;  /* 0x0001230002007a24 */ /* 0x040fe400078e0200 */
[----:B------:R-:W-:-:S05]  /*10ee0*/  IMAD.WIDE.U32 R2, R2, c[0x0][0x488], R4 ;  /* 0x0001220002027a25 */ /* 0x000fca00078e0004 */
[----:B------:R-:W-:Y:S02]  /*10ef0*/  IADD3 R0, R3, R0, RZ ;  /* 0x0000000003007210 */ /* 0x000fe40007ffe0ff */
[----:B------:R-:W-:-:S04]  /*10f00*/  LEA R4, P0, R2, c[0x0][0x450], 0x2 ;  /* 0x0001140002047a11 */ /* 0x000fc800078010ff */
[----:B------:R-:W-:Y:S02]  /*10f10*/  LEA.HI.X R5, R2, c[0x0][0x454], R0, 0x2, P0 ;  /* 0x0001150002057a11 */ /* 0x000fe400000f1400 */
[----:B------:R-:W-:-:S05]  /*10f20*/  MOV R0, 0xff800000 ;  /* 0xff80000000007802 */ /* 0x000fca0000000f00 */
[----:B------:R1:W-:Y:S02]  /*10f30*/  STG.E [R4.64], R0 ;  /* 0x0000000004007986 */ /* 0x0003e4000c101906 */
.L_x_648:
[----:B------:R-:W-:Y:S05]  /*10f40*/  BSYNC B0 ;  /* 0x0000000000007941 */ /* 0x000fea0003800000 */
.L_x_647:
[----:B------:R-:W2:Y:S01]  /*10f50*/  LDL R2, [R1+0x18] ;  /* 0x0000180001027983 */ /* 0x000ea20000100800 */
[----:B-1----:R-:W-:Y:S01]  /*10f60*/  MOV R0, c[0x0][0x4e8] ;  /* 0x00013a0000007a02 */ /* 0x002fe20000000f00 */
[----:B------:R-:W-:-:S03]  /*10f70*/  IMAD R6, R10, c[0x0][0x3f0], RZ ;  /* 0x0000fc000a067a24 */ /* 0x000fc600078e02ff */
[----:B------:R-:W-:Y:S01]  /*10f80*/  ISETP.NE.AND P0, PT, R0, 0x1, PT ;  /* 0x000000010000780c */ /* 0x000fe20003f05270 */
[----:B------:R-:W-:Y:S02]  /*10f90*/  IMAD R0, R8, c[0x0][0x3e8], RZ ;  /* 0x0000fa0008007a24 */ /* 0x000fe400078e02ff */
[----:B------:R-:W-:Y:S02]  /*10fa0*/  IMAD R8, R11, c[0x0][0x3f4], R6 ;  /* 0x0000fd000b087a24 */ /* 0x000fe400078e0206 */
[----:B------:R-:W-:Y:S01]  /*10fb0*/  IMAD R5, R12, c[0x0][0x3ec], R0 ;  /* 0x0000fb000c057a24 */ /* 0x000fe200078e0200 */
[----:B--2---:R-:W-:Y:S01]  /*10fc0*/  IADD3 R4, R2, R13, RZ ;  /* 0x0000000d02047210 */ /* 0x004fe20007ffe0ff */
[----:B------:R-:W-:-:S03]  /*10fd0*/  IMAD.WIDE.U32 R2, R12, c[0x0][0x3e8], RZ ;  /* 0x0000fa000c027a25 */ /* 0x000fc600078e00ff */
[----:B------:R-:W-:-:S03]  /*10fe0*/  MOV R0, R4 ;  /* 0x0000000400007202 */ /* 0x000fc60000000f00 */
[----:B------:R-:W-:Y:S01]  /*10ff0*/  @P0 IMAD.HI.U32 R7, R4, c[0x0][0x4ec], RZ ;  /* 0x00013b0004070a27 */ /* 0x000fe200078e00ff */
[----:B------:R-:W-:-:S04]  /*11000*/  IADD3 R3, R3, R5, RZ ;  /* 0x0000000503037210 */ /* 0x000fc80007ffe0ff */
[----:B------:R-:W-:Y:S01]  /*11010*/  @P0 SHF.R.U32.HI R0, RZ, c[0x0][0x4f0], R7 ;  /* 0x00013c00ff000a19 */ /* 0x000fe20000011607 */
[----:B------:R-:W-:-:S03]  /*11020*/  IMAD.WIDE.U32 R2, R11, c[0x0][0x3f0], R2 ;  /* 0x0000fc000b027a25 */ /* 0x000fc600078e0002 */
[----:B------:R-:W-:Y:S02]  /*11030*/  SHF.R.S32.HI R6, RZ, 0x1f, R0 ;  /* 0x0000001fff067819 */ /* 0x000fe40000011400 */
[----:B------:R-:W-:Y:S02]  /*11040*/  IADD3 R5, -R0, RZ, RZ ;  /* 0x000000ff00057210 */ /* 0x000fe40007ffe1ff */
[----:B------:R-:W-:Y:S01]  /*11050*/  IADD3 R3, R3, R8, RZ ;  /* 0x0000000803037210 */ /* 0x000fe20007ffe0ff */
[----:B------:R-:W-:Y:S02]  /*11060*/  IMAD R6, R6, c[0x0][0x3e0], RZ ;  /* 0x0000f80006067a24 */ /* 0x000fe400078e02ff */
[----:B------:R-:W-:Y:S02]  /*11070*/  IMAD R4, R5, c[0x0][0x4e8], R4 ;  /* 0x00013a0005047a24 */ /* 0x000fe400078e0204 */
[C---:B------:R-:W-:Y:S02]  /*11080*/  IMAD R5, R0.reuse, c[0x0][0x3e4], R6 ;  /* 0x0000f90000057a24 */ /* 0x040fe400078e0206 */
[----:B------:R-:W-:Y:S01]  /*11090*/  IMAD.WIDE.U32 R2, R0, c[0x0][0x3e0], R2 ;  /* 0x0000f80000027a25 */ /* 0x000fe200078e0002 */
[----:B------:R-:W-:-:S04]  /*110a0*/  SHF.R.S32.HI R0, RZ, 0x1f, R4 ;  /* 0x0000001fff007819 */ /* 0x000fc80000011404 */
[----:B------:R-:W-:Y:S01]  /*110b0*/  IADD3 R3, R3, R5, RZ ;  /* 0x0000000503037210 */ /* 0x000fe20007ffe0ff */
[----:B------:R-:W-:-:S04]  /*110c0*/  IMAD R0, R0, c[0x0][0x3d8], RZ ;  /* 0x0000f60000007a24 */ /* 0x000fc800078e02ff */
[----:B------:R-:W-:-:S04]  /*110d0*/  IMAD.WIDE.U32 R2, R4, c[0x0][0x3d8], R2 ;  /* 0x0000f60004027a25 */ /* 0x000fc800078e0002 */
[----:B------:R-:W-:Y:S01]  /*110e0*/  IMAD R4, R4, c[0x0][0x3dc], R0 ;  /* 0x0000f70004047a24 */ /* 0x000fe200078e0200 */
[----:B------:R-:W-:-:S04]  /*110f0*/  LEA R12, P0, R2, c[0x0][0x380], 0x1 ;  /* 0x0000e000020c7a11 */ /* 0x000fc800078008ff */
[----:B------:R-:W-:-:S04]  /*11100*/  IADD3 R4, R3, R4, RZ ;  /* 0x0000000403047210 */ /* 0x000fc80007ffe0ff */
[----:B------:R-:W-:Y:S01]  /*11110*/  LEA.HI.X R10, R2, c[0x0][0x384], R4, 0x1, P0 ;  /* 0x0000e100020a7a11 */ /* 0x000fe200000f0c04 */
[----:B------:R-:W-:Y:S05]  /*11120*/  BRA.DIV ~URZ, `(.L_x_649) ;  /* 0x000037727f007947 */ /* 0x000fea000b800000 */
[----:B------:R1:W2:Y:S02]  /*11130*/  SHFL.IDX PT, R5, R10, RZ, 0x1c1f ;  /* 0x001c1fff0a057589 */ /* 0x0002a400000e0000 */
.L_x_687:
[----:B------:R-:W-:Y:S05]  /*11140*/  BRA.DIV ~URZ, `(.L_x_650) ;  /* 0x000037c27f007947 */ /* 0x000fea000b800000 */
[----:B------:R3:W4:Y:S02]  /*11150*/  SHFL.IDX PT, R0, R12, RZ, 0x1c1f ;  /* 0x001c1fff0c007589 */ /* 0x00072400000e0000 */
.L_x_688:
[----:B------:R-:W5:Y:S04]  /*11160*/  LDL.LU R3, [R1+0x58] ;  /* 0x0000580001037983 */ /* 0x000f680000300800 */
[----:B------:R-:W1:Y:S01]  /*11170*/  S2R R4, SR_TID.X ;  /* 0x0000000000047919 */ /* 0x000e620000002100 */
[----:B------:R-:W-:-:S04]  /*11180*/  IMAD.MOV.U32 R13, RZ, RZ, c[0x0][0x4e8] ;  /* 0x00013a00ff0d7624 */ /* 0x000fc800078e00ff */
[----:B------:R-:W-:Y:S01]  /*11190*/  IMAD R13, R13, c[0x0][0x388], RZ ;  /* 0x0000e2000d0d7a24 */ /* 0x000fe200078e02ff */
[----:B-1----:R-:W-:-:S04]  /*111a0*/  SHF.R.S32.HI R2, RZ, 0x1f, R4 ;  /* 0x0000001fff027819 */ /* 0x002fc80000011404 */
[----:B------:R-:W-:-:S04]  /*111b0*/  LEA.HI R2, R2, R4, RZ, 0x2 ;  /* 0x0000000402027211 */ /* 0x000fc800078f10ff */
[----:B------:R-:W-:Y:S01]  /*111c0*/  SHF.R.S32.HI R2, RZ, 0x2, R2 ;  /* 0x00000002ff027819 */ /* 0x000fe20000011402 */
[----:B------:R-:W-:Y:S04]  /*111d0*/  BSSY B0, `(.L_x_651) ;  /* 0x0000017000007945 */ /* 0x000fe80003800000 */
[----:B-----5:R-:W-:-:S05]  /*111e0*/  IMAD.IADD R11, R2, 0x1, R3 ;  /* 0x00000001020b7824 */ /* 0x020fca00078e0203 */
[----:B------:R-:W-:-:S13]  /*111f0*/  ISETP.GE.AND P0, PT, R11, R13, PT ;  /* 0x0000000d0b00720c */ /* 0x000fda0003f06270 */
[----:B------:R-:W-:Y:S05]  /*11200*/  @P0 BRA `(.L_x_652) ;  /* 0x0000013000000947 */ /* 0x000fea0003800000 */
[C---:B------:R-:W-:Y:S02]  /*11210*/  IADD3 R15, R217.reuse, 0x20, RZ ;  /* 0x00000020d90f7810 */ /* 0x040fe40007ffe0ff */
[C---:B------:R-:W-:Y:S02]  /*11220*/  IADD3 R4, R217.reuse, 0x40, RZ ;  /* 0x00000040d9047810 */ /* 0x040fe40007ffe0ff */
[----:B------:R-:W-:Y:S02]  /*11230*/  ISETP.GE.AND P2, PT, R217, c[0x0][0x3c8], PT ;  /* 0x0000f200d9007a0c */ /* 0x000fe40003f46270 */
[----:B------:R-:W-:Y:S02]  /*11240*/  ISETP.GE.AND P1, PT, R15, c[0x0][0x3c8], PT ;  /* 0x0000f2000f007a0c */ /* 0x000fe40003f26270 */
[----:B------:R-:W-:Y:S02]  /*11250*/  ISETP.GE.AND P0, PT, R4, c[0x0][0x3c8], PT ;  /* 0x0000f20004007a0c */ /* 0x000fe40003f06270 */
[----:B------:R-:W-:-:S02]  /*11260*/  IADD3 R16, R217, 0x20, RZ ;  /* 0x00000020d9107810 */ /* 0x000fc40007ffe0ff */
[C---:B------:R-:W-:Y:S02]  /*11270*/  IADD3 R14, R217.reuse, 0x40, RZ ;  /* 0x00000040d90e7810 */ /* 0x040fe40007ffe0ff */
[----:B------:R-:W-:Y:S02]  /*11280*/  SHF.R.S32.HI R17, RZ, 0x1f, R217 ;  /* 0x0000001fff117819 */ /* 0x000fe400000114d9 */
[----:B------:R-:W-:Y:S02]  /*11290*/  SHF.R.S32.HI R16, RZ, 0x1f, R16 ;  /* 0x0000001fff107819 */ /* 0x000fe40000011410 */
[-C--:B----4-:R-:W-:Y:S02]  /*112a0*/  @!P2 LEA R8, P5, R217, R0.reuse, 0x1 ;  /* 0x00000000d908a211 */ /* 0x090fe400078a08ff */
[----:B------:R-:W-:Y:S02]  /*112b0*/  @!P1 LEA R6, P4, R15, R0, 0x1 ;  /* 0x000000000f069211 */ /* 0x000fe400078808ff */
[----:B------:R-:W-:-:S02]  /*112c0*/  SHF.R.S32.HI R14, RZ, 0x1f, R14 ;  /* 0x0000001fff0e7819 */ /* 0x000fc4000001140e */
[C---:B------:R-:W-:Y:S02]  /*112d0*/  @!P0 LEA R2, P3, R4.reuse, R0, 0x1 ;  /* 0x0000000004028211 */ /* 0x040fe400078608ff */
[-C--:B--2---:R-:W-:Y:S02]  /*112e0*/  @!P2 LEA.HI.X R9, R217, R5.reuse, R17, 0x1, P5 ;  /* 0x00000005d909a211 */ /* 0x084fe400028f0c11 */
[-C--:B------:R-:W-:Y:S02]  /*112f0*/  @!P1 LEA.HI.X R7, R15, R5.reuse, R16, 0x1, P4 ;  /* 0x000000050f079211 */ /* 0x080fe400020f0c10 */
[----:B------:R-:W-:Y:S01]  /*11300*/  @!P0 LEA.HI.X R3, R4, R5, R14, 0x1, P3 ;  /* 0x0000000504038211 */ /* 0x000fe200018f0c0e */
[----:B------:R1:W-:Y:S04]  /*11310*/  @!P2 ST.E.128 [R8.64], RZ ;  /* 0x000000ff0800a985 */ /* 0x0003e8000c101d06 */
[----:B------:R1:W-:Y:S04]  /*11320*/  @!P1 ST.E.128 [R6.64], RZ ;  /* 0x000000ff06009985 */ /* 0x0003e8000c101d06 */
[----:B------:R1:W-:Y:S02]  /*11330*/  @!P0 ST.E.128 [R2.64], RZ ;  /* 0x000000ff02008985 */ /* 0x0003e4000c101d06 */
.L_x_652:
[----:B------:R-:W-:Y:S05]  /*11340*/  BSYNC B0 ;  /* 0x0000000000007941 */ /* 0x000fea0003800000 */
.L_x_651:
[----:B------:R-:W-:Y:S05]  /*11350*/  BRA.DIV ~URZ, `(.L_x_653) ;  /* 0x000036227f007947 */ /* 0x000fea000b800000 */
[----:B--2---:R2:W1:Y:S04]  /*11360*/  SHFL.IDX PT, R5, R10, 0x1, 0x1c1f ;  /* 0x003c1f000a057f89 */ /* 0x00446800000e0000 */
[----:B----4-:R2:W4:Y:S02]  /*11370*/  SHFL.IDX PT, R0, R12, 0x1, 0x1c1f ;  /* 0x003c1f000c007f89 */ /* 0x01052400000e0000 */
.L_x_689:
[----:B-1----:R-:W-:Y:S01]  /*11380*/  IADD3 R2, R11, 0x20, RZ ;  /* 0x000000200b027810 */ /* 0x002fe20007ffe0ff */
[----:B------:R-:W-:Y:S03]  /*11390*/  BSSY B0, `(.L_x_654) ;  /* 0x0000016000007945 */ /* 0x000fe60003800000 */
        /* <DEDUP_REMOVED lines=15> */
[-C--:B------:R-:W-:Y:S02]  /*11490*/  @!P2 LEA.HI.X R9, R217, R5.reuse, R17, 0x1, P5 ;  /* 0x00000005d909a211 */ /* 0x080fe400028f0c11 */
[-C--:B------:R-:W-:Y:S02]  /*114a0*/  @!P1 LEA.HI.X R7, R15, R5.reuse, R16, 0x1, P4 ;  /* 0x000000050f079211 */ /* 0x080fe400020f0c10 */
[----:B------:R-:W-:Y:S01]  /*114b0*/  @!P0 LEA.HI.X R3, R4, R5, R14, 0x1, P3 ;  /* 0x0000000504038211 */ /* 0x000fe200018f0c0e */
[----:B------:R1:W-:Y:S04]  /*114c0*/  @!P2 ST.E.128 [R8.64], RZ ;  /* 0x000000ff0800a985 */ /* 0x0003e8000c101d06 */
[----:B------:R1:W-:Y:S04]  /*114d0*/  @!P1 ST.E.128 [R6.64], RZ ;  /* 0x000000ff06009985 */ /* 0x0003e8000c101d06 */
[----:B------:R1:W-:Y:S02]  /*114e0*/  @!P0 ST.E.128 [R2.64], RZ ;  /* 0x000000ff02008985 */ /* 0x0003e4000c101d06 */
.L_x_655:
[----:B------:R-:W-:Y:S05]  /*114f0*/  BSYNC B0 ;  /* 0x0000000000007941 */ /* 0x000fea0003800000 */
.L_x_654:
[----:B------:R-:W-:Y:S05]  /*11500*/  BRA.DIV ~URZ, `(.L_x_656) ;  /* 0x000035427f007947 */ /* 0x000fea000b800000 */
[----:B------:R1:W2:Y:S02]  /*11510*/  SHFL.IDX PT, R5, R10, 0x2, 0x1c1f ;  /* 0x005c1f000a057f89 */ /* 0x0002a400000e0000 */
.L_x_690:
[----:B------:R-:W-:Y:S05]  /*11520*/  BRA.DIV ~URZ, `(.L_x_657) ;  /* 0x000035927f007947 */ /* 0x000fea000b800000 */
[----:B----4-:R4:W1:Y:S02]  /*11530*/  SHFL.IDX PT, R0, R12, 0x2, 0x1c1f ;  /* 0x005c1f000c007f89 */ /* 0x01086400000e0000 */
.L_x_691:
        /* <DEDUP_REMOVED lines=13> */
[-C--:B------:R-:W-:Y:S02]  /*11610*/  @!P2 LEA R8, P5, R217, R0.reuse, 0x1 ;  /* 0x00000000d908a211 */ /* 0x080fe400078a08ff */
        /* <DEDUP_REMOVED lines=9> */
.L_x_659:
[----:B------:R-:W-:Y:S05]  /*116b0*/  BSYNC B0 ;  /* 0x0000000000007941 */ /* 0x000fea0003800000 */
.L_x_658:
[----:B------:R-:W-:Y:S05]  /*116c0*/  BRA.DIV ~URZ, `(.L_x_660) ;  /* 0x000034627f007947 */ /* 0x000fea000b800000 */
[----:B--2---:R2:W1:Y:S04]  /*116d0*/  SHFL.IDX PT, R5, R10, 0x3, 0x1c1f ;  /* 0x007c1f000a057f89 */ /* 0x00446800000e0000 */
[----:B------:R2:W3:Y:S02]  /*116e0*/  SHFL.IDX PT, R0, R12, 0x3, 0x1c1f ;  /* 0x007c1f000c007f89 */ /* 0x0004e400000e0000 */
.L_x_692:
[----:B------:R-:W-:-:S04]  /*116f0*/  IADD3 R11, R11, 0x60, RZ ;  /* 0x000000600b0b7810 */ /* 0x000fc80007ffe0ff */
[----:B------:R-:W-:-:S13]  /*11700*/  ISETP.GE.AND P0, PT, R11, R13, PT ;  /* 0x0000000d0b00720c */ /* 0x000fda0003f06270 */
[----:B------:R-:W-:Y:S05]  /*11710*/  @P0 BRA `(.L_x_646) ;  /* 0x0000013000000947 */ /* 0x000fea0003800000 */
[C---:B--234-:R-:W-:Y:S02]  /*11720*/  IADD3 R12, R217.reuse, 0x20, RZ ;  /* 0x00000020d90c7810 */ /* 0x05cfe40007ffe0ff */
[C---:B------:R-:W-:Y:S02]  /*11730*/  IADD3 R4, R217.reuse, 0x40, RZ ;  /* 0x00000040d9047810 */ /* 0x040fe40007ffe0ff */
[C---:B------:R-:W-:Y:S02]  /*11740*/  ISETP.GE.AND P2, PT, R217.reuse, c[0x0][0x3c8], PT ;  /* 0x0000f200d9007a0c */ /* 0x040fe40003f46270 */
[----:B------:R-:W-:Y:S02]  /*11750*/  ISETP.GE.AND P1, PT, R12, c[0x0][0x3c8], PT ;  /* 0x0000f2000c007a0c */ /* 0x000fe40003f26270 */
[----:B------:R-:W-:Y:S02]  /*11760*/  ISETP.GE.AND P0, PT, R4, c[0x0][0x3c8], PT ;  /* 0x0000f20004007a0c */ /* 0x000fe40003f06270 */
[----:B------:R-:W-:-:S02]  /*11770*/  IADD3 R14, R217, 0x20, RZ ;  /* 0x00000020d90e7810 */ /* 0x000fc40007ffe0ff */
[C---:B------:R-:W-:Y:S02]  /*11780*/  IADD3 R10, R217.reuse, 0x40, RZ ;  /* 0x00000040d90a7810 */ /* 0x040fe40007ffe0ff */
[----:B------:R-:W-:Y:S02]  /*11790*/  SHF.R.S32.HI R15, RZ, 0x1f, R217 ;  /* 0x0000001fff0f7819 */ /* 0x000fe400000114d9 */
[----:B------:R-:W-:Y:S02]  /*117a0*/  SHF.R.S32.HI R14, RZ, 0x1f, R14 ;  /* 0x0000001fff0e7819 */ /* 0x000fe4000001140e */
[-C--:B-1----:R-:W-:Y:S02]  /*117b0*/  @!P2 LEA R8, P5, R217, R0.reuse, 0x1 ;  /* 0x00000000d908a211 */ /* 0x082fe400078a08ff */
[----:B------:R-:W-:Y:S02]  /*117c0*/  @!P1 LEA R6, P4, R12, R0, 0x1 ;  /* 0x000000000c069211 */ /* 0x000fe400078808ff */
[----:B------:R-:W-:-:S02]  /*117d0*/  SHF.R.S32.HI R10, RZ, 0x1f, R10 ;  /* 0x0000001fff0a7819 */ /* 0x000fc4000001140a */
[----:B------:R-:W-:Y:S02]  /*117e0*/  @!P0 LEA R2, P3, R4, R0, 0x1 ;  /* 0x0000000004028211 */ /* 0x000fe400078608ff */
[-C--:B------:R-:W-:Y:S02]  /*117f0*/  @!P2 LEA.HI.X R9, R217, R5.reuse, R15, 0x1, P5 ;  /* 0x00000005d909a211 */ /* 0x080fe400028f0c0f */
[-C--:B------:R-:W-:Y:S02]  /*11800*/  @!P1 LEA.HI.X R7, R12, R5.reuse, R14, 0x1, P4 ;  /* 0x000000050c079211 */ /* 0x080fe400020f0c0e */
[----:B------:R-:W-:Y:S01]  /*11810*/  @!P0 LEA.HI.X R3, R4, R5, R10, 0x1, P3 ;  /* 0x0000000504038211 */ /* 0x000fe200018f0c0a */
[----:B------:R1:W-:Y:S04]  /*11820*/  @!P2 ST.E.128 [R8.64], RZ ;  /* 0x000000ff0800a985 */ /* 0x0003e8000c101d06 */
[----:B------:R1:W-:Y:S04]  /*11830*/  @!P1 ST.E.128 [R6.64], RZ ;  /* 0x000000ff06009985 */ /* 0x0003e8000c101d06 */
[----:B------:R1:W-:Y:S02]  /*11840*/  @!P0 ST.E.128 [R2.64], RZ ;  /* 0x000000ff02008985 */ /* 0x0003e4000c101d06 */
.L_x_646:
[----:B------:R-:W-:Y:S05]  /*11850*/  BSYNC B1 ;  /* 0x0000000000017941 */ /* 0x000fea0003800000 */
.L_x_637:
[----:B---3--:R-:W3:Y:S02]  /*11860*/  LDL R0, [R1+0x84] ;  /* 0x0000840001007983 */ /* 0x008ee40000100800 */
[----:B---3--:R-:W-:-:S13]  /*11870*/  ISETP.NE.AND P0, PT, R0, RZ, PT ;  /* 0x000000ff0000720c */ /* 0x008fda0003f05270 */
[----:B------:R-:W-:Y:S01]  /*11880*/  @P0 WARPSYNC 0xffffffff ;  /* 0xffffffff00000948 */ /* 0x000fe20003800000 */
[----:B------:R-:W-:Y:S06]  /*11890*/  @P0 BAR.SYNC.DEFER_BLOCKING 0x5, 0x80 ;  /* 0x0142000000000b1d */ /* 0x000fec0000010000 */
[----:B------:R-:W3:Y:S04]  /*118a0*/  @P0 LDS R0, [0xc100] ;  /* 0x00c10000ff000984 */ /* 0x000ee80000000800 */
[----:B---3--:R3:W-:Y:S04]  /*118b0*/  @P0 STL [R1+0x7c], R0 ;  /* 0x00007c0001000387 */ /* 0x0087e80000100800 */
[----:B------:R-:W-:Y:S06]  /*118c0*/  @P0 BAR.ARV 0x4, 0x80 ;  /* 0x0102000000000b1d */ /* 0x000fec0000002000 */
[----:B------:R-:W-:Y:S05]  /*118d0*/  @P0 BRA `(.L_x_661) ;  /* 0x0000007000000947 */ /* 0x000fea0003800000 */
[----:B------:R-:W-:Y:S05]  /*118e0*/  BRA.DIV ~URZ, `(.L_x_662) ;  /* 0x000033127f007947 */ /* 0x000fea000b800000 */
[----:B---3--:R3:W2:Y:S02]  /*118f0*/  SHFL.IDX PT, R0, R64, RZ, 0x1f ;  /* 0x00001fff40007589 */ /* 0x0086a400000e0000 */
.L_x_693:
[----:B------:R-:W-:Y:S01]  /*11900*/  WARPSYNC 0xffffffff ;  /* 0xffffffff00007948 */ /* 0x000fe20003800000 */
[----:B------:R-:W-:Y:S06]  /*11910*/  BAR.SYNC.DEFER_BLOCKING 0x4, 0x80 ;  /* 0x0102000000007b1d */ /* 0x000fec0000010000 */
[----:B--2---:R2:W-:Y:S04]  /*11920*/  STL [R1+0x7c], R0 ;  /* 0x00007c0001007387 */ /* 0x0045e80000100800 */
[----:B------:R2:W-:Y:S04]  /*11930*/  @!P6 STS [0xc100], R64 ;  /* 0x00c10040ff00e388 */ /* 0x0005e80000000800 */
[----:B------:R-:W-:Y:S06]  /*11940*/  BAR.ARV 0x5, 0x80 ;  /* 0x0142000000007b1d */ /* 0x000fec0000002000 */
.L_x_661:
[----:B--23--:R-:W2:Y:S02]  /*11950*/  LDL R0, [R1+0x7c] ;  /* 0x00007c0001007983 */ /* 0x00cea40000100800 */
[----:B--2---:R-:W-:-:S13]  /*11960*/  ISETP.GE.AND P0, PT, R0, c[0x0][0x538], PT ;  /* 0x00014e0000007a0c */ /* 0x004fda0003f06270 */
[----:B-1--4-:R-:W-:Y:S01]  /*11970*/  @P0 CALL.REL.NOINC `(.L_x_663) ;  /* 0x0000001000000944 */ /* 0x012fe20003c00000 */
[----:B------:R-:W-:Y:S05]  /*11980*/  BRA `(.L_x_664) ;  /* 0xfffef07000007947 */ /* 0x000fea000383ffff */
.L_x_663:
[----:B------:R-:W-:Y:S05]  /*11990*/  EXIT ;  /* 0x000000000000794d */ /* 0x000fea0003800000 */
.L_x_595:
[----:B------:R-:W-:Y:S01]  /*119a0*/  IMAD.MOV.U32 R4, RZ, RZ, R10 ;  /* 0x000000ffff047224 */ /* 0x000fe200078e000a */
[----:B------:R-:W-:Y:S01]  /*119b0*/  MOV R6, RZ ;  /* 0x000000ff00067202 */ /* 0x000fe20000000f00 */
[----:B------:R-:W-:Y:S01]  /*119c0*/  IMAD.MOV.U32 R3, RZ, RZ, 0x1c1f ;  /* 0x00001c1fff037424 */ /* 0x000fe200078e00ff */
[----:B------:R-:W-:Y:S02]  /*119d0*/  MOV R2, 0x119f0 ;  /* 0x000119f000027802 */ /* 0x000fe40000000f00 */
[----:B-----5:R-:W-:Y:S05]  /*119e0*/  CALL.REL.NOINC `($__internal_4_$__cuda_sm70_shflsync_idx_p) ;  /* 0x000032e000007944 */ /* 0x020fea0003c00000 */
[----:B------:R-:W-:Y:S01]  /*119f0*/  MOV R5, R6 ;  /* 0x0000000600057202 */ /* 0x000fe20000000f00 */
[----:B-1---5:R-:W-:Y:S05]  /*11a00*/  BRA `(.L_x_665) ;  /* 0xfffefb4000007947 */ /* 0x022fea000383ffff */
.L_x_596:
[----:B------:R-:W-:Y:S01]  /*11a10*/  IMAD.MOV.U32 R4, RZ, RZ, R12 ;  /* 0x000000ffff047224 */ /* 0x000fe200078e000c */
[----:B------:R-:W-:Y:S01]  /*11a20*/  MOV R6, RZ ;  /* 0x000000ff00067202 */ /* 0x000fe20000000f00 */
[----:B------:R-:W-:Y:S01]  /*11a30*/  IMAD.MOV.U32 R3, RZ, RZ, 0x1c1f ;  /* 0x00001c1fff037424 */ /* 0x000fe200078e00ff */
[----:B------:R-:W-:Y:S02]  /*11a40*/  MOV R2, 0x11a60 ;  /* 0x00011a6000027802 */ /* 0x000fe40000000f00 */
[----:B-12--5:R-:W-:Y:S05]  /*11a50*/  CALL.REL.NOINC `($__internal_4_$__cuda_sm70_shflsync_idx_p) ;  /* 0x0000327000007944 */ /* 0x026fea0003c00000 */
[----:B-----5:R-:W-:Y:S01]  /*11a60*/  MOV R0, R6 ;  /* 0x0000000600007202 */ /* 0x020fe20000000f00 */
[----:B-1----:R-:W-:Y:S05]  /*11a70*/  BRA `(.L_x_666) ;  /* 0xfffefaf000007947 */ /* 0x002fea000383ffff */
.L_x_599:
[----:B------:R-:W-:Y:S01]  /*11a80*/  IMAD.MOV.U32 R4, RZ, RZ, R10 ;  /* 0x000000ffff047224 */ /* 0x000fe200078e000a */
[----:B-1----:R-:W-:Y:S01]  /*11a90*/  MOV R6, 0x1 ;  /* 0x0000000100067802 */ /* 0x002fe20000000f00 */
[----:B------:R-:W-:Y:S01]  /*11aa0*/  IMAD.MOV.U32 R3, RZ, RZ, 0x1c1f ;  /* 0x00001c1fff037424 */ /* 0x000fe200078e00ff */
[----:B------:R-:W-:-:S02]  /*11ab0*/  MOV R2, 0x11ad0 ;  /* 0x00011ad000027802 */ /* 0x000fc40000000f00 */
[----:B--2-45:R-:W-:Y:S05]  /*11ac0*/  CALL.REL.NOINC `($__internal_4_$__cuda_sm70_shflsync_idx_p) ;  /* 0x0000320000007944 */ /* 0x034fea0003c00000 */
[----:B------:R-:W-:Y:S01]  /*11ad0*/  IMAD.MOV.U32 R5, RZ, RZ, R6 ;  /* 0x000000ffff057224 */ /* 0x000fe200078e0006 */
[----:B------:R-:W-:Y:S01]  /*11ae0*/  MOV R6, 0x1 ;  /* 0x0000000100067802 */ /* 0x000fe20000000f00 */
[----:B------:R-:W-:Y:S01]  /*11af0*/  IMAD.MOV.U32 R4, RZ, RZ, R12 ;  /* 0x000000ffff047224 */ /* 0x000fe200078e000c */
[----:B------:R-:W-:-:S02]  /*11b00*/  MOV R3, 0x1c1f ;  /* 0x00001c1f00037802 */ /* 0x000fc40000000f00 */
[----:B------:R-:W-:Y:S02]  /*11b10*/  MOV R2, 0x11b30 ;  /* 0x00011b3000027802 */ /* 0x000fe40000000f00 */
[----:B-1---5:R-:W-:Y:S05]  /*11b20*/  CALL.REL.NOINC `($__internal_4_$__cuda_sm70_shflsync_idx_p) ;  /* 0x000031a000007944 */ /* 0x022fea0003c00000 */
[----:B-----5:R-:W-:Y:S01]  /*11b30*/  MOV R0, R6 ;  /* 0x0000000600007202 */ /* 0x020fe20000000f00 */
[----:B-1----:R-:W-:Y:S05]  /*11b40*/  BRA `(.L_x_667) ;  /* 0xfffefc6000007947 */ /* 0x002fea000383ffff */
.L_x_602:
[----:B------:R-:W-:Y:S01]  /*11b50*/  IMAD.MOV.U32 R4, RZ, RZ, R10 ;  /* 0x000000ffff047224 */ /* 0x000fe200078e000a */
[----:B-1----:R-:W-:Y:S01]  /*11b60*/  MOV R6, 0x2 ;  /* 0x0000000200067802 */ /* 0x002fe20000000f00 */
[----:B------:R-:W-:Y:S01]  /*11b70*/  IMAD.MOV.U32 R3, RZ, RZ, 0x1c1f ;  /* 0x00001c1fff037424 */ /* 0x000fe200078e00ff */
[----:B------:R-:W-:Y:S02]  /*11b80*/  MOV R2, 0x11ba0 ;  /* 0x00011ba000027802 */ /* 0x000fe40000000f00 */
[----:B--23-5:R-:W-:Y:S05]  /*11b90*/  CALL.REL.NOINC `($__internal_4_$__cuda_sm70_shflsync_idx_p) ;  /* 0x0000313000007944 */ /* 0x02cfea0003c00000 */
[----:B------:R-:W-:Y:S01]  /*11ba0*/  MOV R5, R6 ;  /* 0x0000000600057202 */ /* 0x000fe20000000f00 */
[----:B-1---5:R-:W-:Y:S05]  /*11bb0*/  BRA `(.L_x_668) ;  /* 0xfffefdb000007947 */ /* 0x022fea000383ffff */
.L_x_603:
[----:B------:R-:W-:Y:S01]  /*11bc0*/  IMAD.MOV.U32 R4, RZ, RZ, R12 ;  /* 0x000000ffff047224 */ /* 0x000fe200078e000c */
[----:B-1----:R-:W-:Y:S01]  /*11bd0*/  MOV R6, 0x2 ;  /* 0x0000000200067802 */ /* 0x002fe20000000f00 */
[----:B------:R-:W-:Y:S01]  /*11be0*/  IMAD.MOV.U32 R3, RZ, RZ, 0x1c1f ;  /* 0x00001c1fff037424 */ /* 0x000fe200078e00ff */
[----:B------:R-:W-:Y:S02]  /*11bf0*/  MOV R2, 0x11c10 ;  /* 0x00011c1000027802 */ /* 0x000fe40000000f00 */
[----:B--2345:R-:W-:Y:S05]  /*11c00*/  CALL.REL.NOINC `($__internal_4_$__cuda_sm70_shflsync_idx_p) ;  /* 0x000030c000007944 */ /* 0x03cfea0003c00000 */
[----:B-----5:R-:W-:Y:S01]  /*11c10*/  MOV R0, R6 ;  /* 0x0000000600007202 */ /* 0x020fe20000000f00 */
[----:B-1----:R-:W-:Y:S05]  /*11c20*/  BRA `(.L_x_669) ;  /* 0xfffefd6000007947 */ /* 0x002fea000383ffff */
.L_x_606:
[----:B------:R-:W-:Y:S01]  /*11c30*/  IMAD.MOV.U32 R4, RZ, RZ, R10 ;  /* 0x000000ffff047224 */ /* 0x000fe200078e000a */
[----:B--2---:R-:W-:Y:S01]  /*11c40*/  MOV R6, 0x3 ;  /* 0x0000000300067802 */ /* 0x004fe20000000f00 */
[----:B------:R-:W-:Y:S01]  /*11c50*/  IMAD.MOV.U32 R3, RZ, RZ, 0x1c1f ;  /* 0x00001c1fff037424 */ /* 0x000fe200078e00ff */
[----:B------:R-:W-:-:S02]  /*11c60*/  MOV R2, 0x11c80 ;  /* 0x00011c8000027802 */ /* 0x000fc40000000f00 */
[----:B-1-345:R-:W-:Y:S05]  /*11c70*/  CALL.REL.NOINC `($__internal_4_$__cuda_sm70_shflsync_idx_p) ;  /* 0x0000305000007944 */ /* 0x03afea0003c00000 */
        /* <DEDUP_REMOVED lines=8> */
.L_x_609:
[----:B------:R-:W-:Y:S01]  /*11d00*/  IMAD.MOV.U32 R4, RZ, RZ, R10 ;  /* 0x000000ffff047224 */ /* 0x000fe200078e000a */
[----:B------:R-:W-:Y:S01]  /*11d10*/  MOV R6, RZ ;  /* 0x000000ff00067202 */ /* 0x000fe20000000f00 */
[----:B------:R-:W-:Y:S01]  /*11d20*/  IMAD.MOV.U32 R3, RZ, RZ, 0x1c1f ;  /* 0x00001c1fff037424 */ /* 0x000fe200078e00ff */
[----:B------:R-:W-:Y:S02]  /*11d30*/  MOV R2, 0x11d50 ;  /* 0x00011d5000027802 */ /* 0x000fe40000000f00 */
[----:B------:R-:W-:Y:S05]  /*11d40*/  CALL.REL.NOINC `($__internal_4_$__cuda_sm70_shflsync_idx_p) ;  /* 0x00002f8000007944 */ /* 0x000fea0003c00000 */
[----:B------:R-:W-:Y:S01]  /*11d50*/  MOV R5, R6 ;  /* 0x0000000600057202 */ /* 0x000fe20000000f00 */
[----:B-1---5:R-:W-:Y:S05]  /*11d60*/  BRA `(.L_x_671) ;  /* 0xffff1b5000007947 */ /* 0x022fea000383ffff */
.L_x_610:
[----:B------:R-:W-:Y:S01]  /*11d70*/  IMAD.MOV.U32 R4, RZ, RZ, R13 ;  /* 0x000000ffff047224 */ /* 0x000fe200078e000d */
[----:B------:R-:W-:Y:S01]  /*11d80*/  MOV R6, RZ ;  /* 0x000000ff00067202 */ /* 0x000fe20000000f00 */
[----:B------:R-:W-:Y:S01]  /*11d90*/  IMAD.MOV.U32 R3, RZ, RZ, 0x1c1f ;  /* 0x00001c1fff037424 */ /* 0x000fe200078e00ff */
[----:B------:R-:W-:Y:S02]  /*11da0*/  MOV R2, 0x11dc0 ;  /* 0x00011dc000027802 */ /* 0x000fe40000000f00 */
[----:B-12---:R-:W-:Y:S05]  /*11db0*/  CALL.REL.NOINC `($__internal_4_$__cuda_sm70_shflsync_idx_p) ;  /* 0x00002f1000007944 */ /* 0x006fea0003c00000 */
[----:B------:R-:W-:Y:S01]  /*11dc0*/  IADD3 R18, P0, R6, R156, RZ ;  /* 0x0000009c06127210 */ /* 0x000fe20007f1e0ff */
[----:B------:R-:W-:Y:S01]  /*11dd0*/  IMAD.MOV.U32 R4, RZ, RZ, R10 ;  /* 0x000000ffff047224 */ /* 0x000fe200078e000a */
[----:B------:R-:W-:-:S02]  /*11de0*/  IADD3 R2, R217, 0x20, RZ ;  /* 0x00000020d9027810 */ /* 0x000fc40007ffe0ff */
[----:B-----5:R-:W-:Y:S01]  /*11df0*/  IADD3 R0, R217, 0x40, RZ ;  /* 0x00000040d9007810 */ /* 0x020fe20007ffe0ff */
[----:B------:R-:W-:Y:S01]  /*11e00*/  IMAD.X R19, R5, 0x1, R124, P0 ;  /* 0x0000000105137824 */ /* 0x000fe200000e067c */
[----:B------:R-:W-:Y:S02]  /*11e10*/  IADD3 R8, P6, R6, R157, RZ ;  /* 0x0000009d06087210 */ /* 0x000fe40007fde0ff */
[----:B------:R-:W-:Y:S02]  /*11e20*/  ISETP.GE.AND P2, PT, R217, c[0x0][0x1d4], PT ;  /* 0x00007500d9007a0c */ /* 0x000fe40003f46270 */
[----:B------:R-:W-:Y:S01]  /*11e30*/  ISETP.GE.AND P1, PT, R2, c[0x0][0x1d4], PT ;  /* 0x0000750002007a0c */ /* 0x000fe20003f26270 */
[----:B------:R-:W-:Y:S01]  /*11e40*/  IMAD.X R9, R5, 0x1, R126, P6 ;  /* 0x0000000105097824 */ /* 0x000fe200030e067e */
[----:B------:R-:W-:Y:S02]  /*11e50*/  ISETP.GE.AND P0, PT, R0, c[0x0][0x1d4], PT ;  /* 0x0000750000007a0c */ /* 0x000fe40003f06270 */
[----:B------:R-:W-:Y:S01]  /*11e60*/  IADD3 R2, P6, R6, R158, RZ ;  /* 0x0000009e06027210 */ /* 0x000fe20007fde0ff */
[----:B------:R-:W-:Y:S01]  /*11e70*/  IMAD.MOV.U32 R6, RZ, RZ, 0x1 ;  /* 0x00000001ff067424 */ /* 0x000fe200078e00ff */
[----:B------:R-:W-:-:S02]  /*11e80*/  SEL R12, RZ, 0x10, P2 ;  /* 0x00000010ff0c7807 */ /* 0x000fc40001000000 */
[----:B------:R-:W-:Y:S01]  /*11e90*/  SEL R11, RZ, 0x10, P1 ;  /* 0x00000010ff0b7807 */ /* 0x000fe20000800000 */
[----:B------:R-:W-:Y:S01]  /*11ea0*/  IMAD.X R3, R5, 0x1, R125, P6 ;  /* 0x0000000105037824 */ /* 0x000fe200030e067d */
[----:B------:R-:W-:Y:S01]  /*11eb0*/  SEL R10, RZ, 0x10, P0 ;  /* 0x00000010ff0a7807 */ /* 0x000fe20000000000 */
[----:B------:R-:W-:Y:S01]  /*11ec0*/  @!PT LDS RZ, [RZ] ;  /* 0x00000000fffff984 */ /* 0x000fe20000000800 */
[----:B------:R-:W-:Y:S01]  /*11ed0*/  @!PT LDS RZ, [RZ] ;  /* 0x00000000fffff984 */ /* 0x000fe20000000800 */
[----:B------:R-:W-:Y:S01]  /*11ee0*/  @!PT LDS RZ, [RZ] ;  /* 0x00000000fffff984 */ /* 0x000fe20000000800 */
[----:B------:R2:W-:Y:S04]  /*11ef0*/  LDGSTS.E.BYPASS.LTC128B.128 [R218+0x3100], [R18.64], !P2 ;  /* 0x0310000012da7fae */ /* 0x0005e8000d101d46 */
[----:B------:R2:W-:Y:S04]  /*11f00*/  LDGSTS.E.BYPASS.LTC128B.128 [R218+0x4100], [R8.64], !P1 ;  /* 0x0410000008da7fae */ /* 0x0005e8000c901d46 */
[----:B------:R3:W-:Y:S02]  /*11f10*/  LDGSTS.E.BYPASS.LTC128B.128 [R218+0x5100], [R2.64], !P0 ;  /* 0x0510000002da7fae */ /* 0x0007e4000c101d46 */
[----:B---3--:R-:W-:Y:S01]  /*11f20*/  IMAD.MOV.U32 R3, RZ, RZ, 0x1c1f ;  /* 0x00001c1fff037424 */ /* 0x008fe200078e00ff */
[----:B------:R-:W-:-:S02]  /*11f30*/  MOV R2, 0x11f50 ;  /* 0x00011f5000027802 */ /* 0x000fc40000000f00 */
[----:B-12---:R-:W-:Y:S05]  /*11f40*/  CALL.REL.NOINC `($__internal_4_$__cuda_sm70_shflsync_idx_p) ;  /* 0x00002d8000007944 */ /* 0x006fea0003c00000 */
        /* <DEDUP_REMOVED lines=8> */
.L_x_611:
[----:B------:R-:W-:Y:S01]  /*11fd0*/  IMAD.MOV.U32 R6, RZ, RZ, RZ ;  /* 0x000000ffff067224 */ /* 0x000fe200078e00ff */
[----:B------:R-:W-:Y:S02]  /*11fe0*/  MOV R3, 0x1c1f ;  /* 0x00001c1f00037802 */ /* 0x000fe40000000f00 */
[----:B------:R-:W-:Y:S02]  /*11ff0*/  MOV R2, 0x12010 ;  /* 0x0001201000027802 */ /* 0x000fe40000000f00 */
[----:B------:R-:W-:Y:S05]  /*12000*/  CALL.REL.NOINC `($__internal_4_$__cuda_sm70_shflsync_idx_p) ;  /* 0x00002cc000007944 */ /* 0x000fea0003c00000 */
[----:B------:R-:W-:Y:S01]  /*12010*/  MOV R2, R6 ;  /* 0x0000000600027202 */ /* 0x000fe20000000f00 */
[----:B-1---5:R-:W-:Y:S05]  /*12020*/  BRA `(.L_x_673) ;  /* 0xffff1c5000007947 */ /* 0x022fea000383ffff */
.L_x_612:
[----:B------:R-:W-:Y:S01]  /*12030*/  IMAD.MOV.U32 R6, RZ, RZ, 0x1 ;  /* 0x00000001ff067424 */ /* 0x000fe200078e00ff */
[----:B------:R-:W-:Y:S02]  /*12040*/  MOV R3, 0x1c1f ;  /* 0x00001c1f00037802 */ /* 0x000fe40000000f00 */
[----:B------:R-:W-:Y:S02]  /*12050*/  MOV R2, 0x12070 ;  /* 0x0001207000027802 */ /* 0x000fe40000000f00 */
[----:B-1----:R-:W-:Y:S05]  /*12060*/  CALL.REL.NOINC `($__internal_4_$__cuda_sm70_shflsync_idx_p) ;  /* 0x00002c6000007944 */ /* 0x002fea0003c00000 */
[----:B-----5:R-:W-:Y:S02]  /*12070*/  IMAD.IADD R2, R0, 0x1, R6 ;  /* 0x0000000100027824 */ /* 0x020fe400078e0206 */
[----:B------:R-:W-:-:S02]  /*12080*/  IMAD.MOV.U32 R6, RZ, RZ, 0x2 ;  /* 0x00000002ff067424 */ /* 0x000fc400078e00ff */
[----:B------:R-:W-:Y:S01]  /*12090*/  IMAD.MOV.U32 R3, RZ, RZ, 0x1c1f ;  /* 0x00001c1fff037424 */ /* 0x000fe200078e00ff */
        /* <DEDUP_REMOVED lines=32> */
[----:B------:R-:W-:Y:S02]  /*122a0*/  FSEL R180, R31, -INF , P0 ;  /* 0xff8000001fb47808 */ /* 0x000fe40000000000 */
[----:B------:R-:W-:Y:S02]  /*122b0*/  MOV R2, 0x122d0 ;  /* 0x000122d000027802 */ /* 0x000fe40000000f00 */
[----:B-1----:R-:W-:Y:S05]  /*122c0*/  CALL.REL.NOINC `($__internal_4_$__cuda_sm70_shflsync_idx_p) ;  /* 0x00002a0000007944 */ /* 0x002fea0003c00000 */
[----:B-----5:R-:W-:Y:S02]  /*122d0*/  IMAD.IADD R2, R0, 0x1, R6 ;  /* 0x0000000100027824 */ /* 0x020fe400078e0206 */
[----:B------:R-:W-:Y:S02]  /*122e0*/  IMAD.MOV.U32 R6, RZ, RZ, 0x3 ;  /* 0x00000003ff067424 */ /* 0x000fe400078e00ff */
        /* <DEDUP_REMOVED lines=36> */
[----:B-----5:R-:W-:Y:S01]  /*12530*/  IMAD.IADD R0, R0, 0x1, R6 ;  /* 0x0000000100007824 */ /* 0x020fe200078e0206 */
[----:B------:R-:W-:Y:S01]  /*12540*/  FMNMX.FTZ R37, R8, R10, !PT ;  /* 0x0000000a08257209 */ /* 0x000fe20007810000 */
[----:B------:R-:W-:Y:S01]  /*12550*/  IMAD.MOV.U32 R6, RZ, RZ, 0x2 ;  /* 0x00000002ff067424 */ /* 0x000fe200078e00ff */
[----:B------:R-:W-:Y:S02]  /*12560*/  FMNMX.FTZ R3, R7, R9, !PT ;  /* 0x0000000907037209 */ /* 0x000fe40007810000 */
[----:B------:R-:W-:Y:S02]  /*12570*/  IMNMX R5, R5, R0, PT ;  /* 0x0000000005057217 */ /* 0x000fe40003800200 */
[----:B------:R-:W-:-:S02]  /*12580*/  FMNMX.FTZ R0, R23, R25, !PT ;  /* 0x0000001917007209 */ /* 0x000fc40007810000 */
[C---:B------:R-:W-:Y:S02]  /*12590*/  ISETP.GT.AND P6, PT, R5.reuse, RZ, PT ;  /* 0x000000ff0500720c */ /* 0x040fe40003fc4270 */
[C---:B------:R-:W-:Y:S02]  /*125a0*/  ISETP.GT.AND P2, PT, R5.reuse, 0x1, PT ;  /* 0x000000010500780c */ /* 0x040fe40003f44270 */
[----:B------:R-:W-:Y:S02]  /*125b0*/  FMNMX.FTZ R2, R12, R37, !PT ;  /* 0x000000250c027209 */ /* 0x000fe40007810000 */
[----:B------:R-:W-:Y:S02]  /*125c0*/  ISETP.GT.AND P1, PT, R5, 0x8, PT ;  /* 0x000000080500780c */ /* 0x000fe40003f24270 */
[----:B------:R-:W-:Y:S02]  /*125d0*/  FSEL R27, R153, -INF , P6 ;  /* 0xff800000991b7808 */ /* 0x000fe40003000000 */
[----:B------:R-:W-:-:S02]  /*125e0*/  FSEL R29, R151, -INF , P2 ;  /* 0xff800000971d7808 */ /* 0x000fc40001000000 */
[----:B------:R-:W-:Y:S02]  /*125f0*/  ISETP.GT.AND P6, PT, R5, 0x10, PT ;  /* 0x000000100500780c */ /* 0x000fe40003fc4270 */
[----:B------:R-:W-:Y:S02]  /*12600*/  FMNMX.FTZ R3, R11, R3, !PT ;  /* 0x000000030b037209 */ /* 0x000fe40007810000 */
[----:B------:R-:W-:Y:S02]  /*12610*/  FMNMX.FTZ R0, R26, R0, !PT ;  /* 0x000000001a007209 */ /* 0x000fe40007810000 */
[----:B------:R-:W-:Y:S02]  /*12620*/  FMNMX.FTZ R103, R14, R2, !PT ;  /* 0x000000020e677209 */ /* 0x000fe40007810000 */
[----:B------:R-:W-:Y:S02]  /*12630*/  ISETP.GT.AND P0, PT, R5, 0x9, PT ;  /* 0x000000090500780c */ /* 0x000fe40003f04270 */
[----:B------:R-:W-:-:S02]  /*12640*/  FSEL R31, R114, -INF , P1 ;  /* 0xff800000721f7808 */ /* 0x000fc40000800000 */
[----:B------:R-:W-:Y:S02]  /*12650*/  FMNMX.FTZ R2, R27, R29, !PT ;  /* 0x0000001d1b027209 */ /* 0x000fe40007810000 */
[----:B------:R-:W-:Y:S02]  /*12660*/  FSEL R35, R102, -INF , P6 ;  /* 0xff80000066237808 */ /* 0x000fe40003000000 */
[----:B------:R-:W-:Y:S02]  /*12670*/  FMNMX.FTZ R3, R13, R3, !PT ;  /* 0x000000030d037209 */ /* 0x000fe40007810000 */
[----:B------:R-:W-:Y:S02]  /*12680*/  FMNMX.FTZ R102, R28, R0, !PT ;  /* 0x000000001c667209 */ /* 0x000fe40007810000 */
[----:B------:R-:W-:Y:S02]  /*12690*/  FSEL R33, R112, -INF , P0 ;  /* 0xff80000070217808 */ /* 0x000fe40000000000 */
[----:B------:R-:W-:-:S02]  /*126a0*/  FMNMX.FTZ R0, R31, R2, !PT ;  /* 0x000000021f007209 */ /* 0x000fc40007810000 */
[----:B------:R-:W-:Y:S02]  /*126b0*/  FMNMX.FTZ R104, R15, R3, !PT ;  /* 0x000000030f687209 */ /* 0x000fe40007810000 */
[----:B------:R-:W-:Y:S02]  /*126c0*/  ISETP.GT.AND P2, PT, R5, 0x11, PT ;  /* 0x000000110500780c */ /* 0x000fe40003f44270 */
[----:B------:R-:W-:Y:S02]  /*126d0*/  FMNMX.FTZ R0, R33, R0, !PT ;  /* 0x0000000021007209 */ /* 0x000fe40007810000 */
[----:B------:R-:W-:Y:S02]  /*126e0*/  FMNMX.FTZ R104, R18, R104, !PT ;  /* 0x0000006812687209 */ /* 0x000fe40007810000 */
[----:B------:R-:W-:Y:S02]  /*126f0*/  ISETP.GT.AND P1, PT, R5, 0x18, PT ;  /* 0x000000180500780c */ /* 0x000fe40003f24270 */
[----:B------:R-:W-:-:S02]  /*12700*/  FSEL R40, R100, -INF , P2 ;  /* 0xff80000064287808 */ /* 0x000fc40001000000 */
[----:B------:R-:W-:Y:S02]  /*12710*/  FMNMX.FTZ R103, R17, R103, !PT ;  /* 0x0000006711677209 */ /* 0x000fe40007810000 */
[----:B------:R-:W-:Y:S02]  /*12720*/  FMNMX.FTZ R102, R30, R102, !PT ;  /* 0x000000661e667209 */ /* 0x000fe40007810000 */
        /* <DEDUP_REMOVED lines=56> */
[----:B------:R-:W-:Y:S02]  /*12ab0*/  FSEL R172, R48, -INF , P0 ;  /* 0xff80000030ac7808 */ /* 0x000fe40000000000 */
[----:B------:R-:W-:Y:S01]  /*12ac0*/  FMNMX.FTZ R103, R181, R103, !PT ;  /* 0x00000067b5677209 */ /* 0x000fe20007810000 */
[----:B------:R-:W-:Y:S01]  /*12ad0*/  IMAD.MOV.U32 R4, RZ, RZ, R104 ;  /* 0x000000ffff047224 */ /* 0x000fe200078e0068 */
[----:B------:R-:W-:-:S02]  /*12ae0*/  FMNMX.FTZ R102, R186, R102, !PT ;  /* 0x00000066ba667209 */ /* 0x000fc40007810000 */
[----:B------:R-:W-:Y:S02]  /*12af0*/  FMNMX.FTZ R0, R173, R0, !PT ;  /* 0x00000000ad007209 */ /* 0x000fe40007810000 */
[----:B------:R-:W-:Y:S02]  /*12b00*/  FMNMX.FTZ R103, R180, R103, !PT ;  /* 0x00000067b4677209 */ /* 0x000fe40007810000 */
[----:B------:R-:W-:Y:S02]  /*12b10*/  FMNMX.FTZ R102, R185, R102, !PT ;  /* 0x00000066b9667209 */ /* 0x000fe40007810000 */
[----:B------:R-:W-:Y:S02]  /*12b20*/  FMNMX.FTZ R101, R172, R0, !PT ;  /* 0x00000000ac657209 */ /* 0x000fe40007810000 */
[----:B------:R-:W-:Y:S02]  /*12b30*/  MOV R2, 0x12b50 ;  /* 0x00012b5000027802 */ /* 0x000fe40000000f00 */
[----:B-1----:R-:W-:Y:S05]  /*12b40*/  CALL.REL.NOINC `($__internal_3_$__cuda_sm70_shflsync_bfly_p) ;  /* 0x0000212000007944 */ /* 0x002fea0003c00000 */
[----:B------:R-:W-:Y:S01]  /*12b50*/  FMNMX.FTZ R104, R104, R6, !PT ;  /* 0x0000000668687209 */ /* 0x000fe20007810000 */
[----:B------:R-:W-:Y:S01]  /*12b60*/  IMAD.MOV.U32 R6, RZ, RZ, 0x1 ;  /* 0x00000001ff067424 */ /* 0x000fe200078e00ff */
[----:B------:R-:W-:-:S03]  /*12b70*/  MOV R2, 0x12ba0 ;  /* 0x00012ba000027802 */ /* 0x000fc60000000f00 */
[----:B------:R-:W-:Y:S02]  /*12b80*/  IMAD.MOV.U32 R4, RZ, RZ, R104 ;  /* 0x000000ffff047224 */ /* 0x000fe400078e0068 */
[----:B------:R-:W-:Y:S05]  /*12b90*/  CALL.REL.NOINC `($__internal_3_$__cuda_sm70_shflsync_bfly_p) ;  /* 0x000020d000007944 */ /* 0x000fea0003c00000 */
[----:B------:R-:W-:Y:S01]  /*12ba0*/  FMNMX.FTZ R104, R104, R6, !PT ;  /* 0x0000000668687209 */ /* 0x000fe20007810000 */
[----:B------:R-:W-:Y:S01]  /*12bb0*/  IMAD.MOV.U32 R4, RZ, RZ, R103 ;  /* 0x000000ffff047224 */ /* 0x000fe200078e0067 */
[----:B------:R-:W-:Y:S01]  /*12bc0*/  MOV R2, 0x12bf0 ;  /* 0x00012bf000027802 */ /* 0x000fe20000000f00 */
[----:B------:R-:W-:Y:S02]  /*12bd0*/  IMAD.MOV.U32 R6, RZ, RZ, 0x2 ;  /* 0x00000002ff067424 */ /* 0x000fe400078e00ff */
[----:B------:R-:W-:Y:S05]  /*12be0*/  CALL.REL.NOINC `($__internal_3_$__cuda_sm70_shflsync_bfly_p) ;  /* 0x0000208000007944 */ /* 0x000fea0003c00000 */
        /* <DEDUP_REMOVED lines=25> */
[----:B------:R-:W-:Y:S05]  /*12d80*/  BRA `(.L_x_674) ;  /* 0xffff1c6000007947 */ /* 0x000fea000383ffff */
.L_x_616:
[----:B------:R-:W-:Y:S01]  /*12d90*/  MOV R6, RZ ;  /* 0x000000ff00067202 */ /* 0x000fe20000000f00 */
[----:B------:R-:W-:Y:S01]  /*12da0*/  IMAD.MOV.U32 R4, RZ, RZ, R10 ;  /* 0x000000ffff047224 */ /* 0x000fe200078e000a */
[----:B------:R-:W-:Y:S01]  /*12db0*/  MOV R2, 0x12de0 ;  /* 0x00012de000027802 */ /* 0x000fe20000000f00 */
[----:B------:R-:W-:Y:S02]  /*12dc0*/  IMAD.MOV.U32 R3, RZ, RZ, 0x1c1f ;  /* 0x00001c1fff037424 */ /* 0x000fe400078e00ff */
[----:B--2---:R-:W-:Y:S05]  /*12dd0*/  CALL.REL.NOINC `($__internal_4_$__cuda_sm70_shflsync_idx_p) ;  /* 0x00001ef000007944 */ /* 0x004fea0003c00000 */
[----:B------:R-:W-:Y:S01]  /*12de0*/  MOV R5, R6 ;  /* 0x0000000600057202 */ /* 0x000fe20000000f00 */
[----:B-1---5:R-:W-:-:S05]  /*12df0*/  BRA `(.L_x_675) ;  /* 0xffff373000007947 */ /* 0x022fca000383ffff */
.L_x_617:
[----:B------:R-:W-:Y:S01]  /*12e00*/  MOV R6, RZ ;  /* 0x000000ff00067202 */ /* 0x000fe20000000f00 */
[----:B------:R-:W-:Y:S01]  /*12e10*/  IMAD.MOV.U32 R4, RZ, RZ, R13 ;  /* 0x000000ffff047224 */ /* 0x000fe200078e000d */
[----:B------:R-:W-:Y:S01]  /*12e20*/  MOV R2, 0x12e50 ;  /* 0x00012e5000027802 */ /* 0x000fe20000000f00 */
[----:B------:R-:W-:Y:S02]  /*12e30*/  IMAD.MOV.U32 R3, RZ, RZ, 0x1c1f ;  /* 0x00001c1fff037424 */ /* 0x000fe400078e00ff */
[----:B-123--:R-:W-:Y:S05]  /*12e40*/  CALL.REL.NOINC `($__internal_4_$__cuda_sm70_shflsync_idx_p) ;  /* 0x00001e8000007944 */ /* 0x00efea0003c00000 */
[C---:B------:R-:W-:Y:S02]  /*12e50*/  ISETP.GE.AND P6, PT, R217.reuse, c[0x0][0x1d4], PT ;  /* 0x00007500d9007a0c */ /* 0x040fe40003fc6270 */
[----:B------:R-:W-:Y:S02]  /*12e60*/  IADD3 R2, P0, R6, R21, RZ ;  /* 0x0000001506027210 */ /* 0x000fe40007f1e0ff */
[C---:B------:R-:W-:Y:S02]  /*12e70*/  IADD3 R4, R217.reuse, 0x20, RZ ;  /* 0x00000020d9047810 */ /* 0x040fe40007ffe0ff */
[----:B-----5:R-:W-:Y:S01]  /*12e80*/  IADD3 R0, R217, 0x40, RZ ;  /* 0x00000040d9007810 */ /* 0x020fe20007ffe0ff */
[C---:B------:R-:W-:Y:S01]  /*12e90*/  IMAD.X R3, R5.reuse, 0x1, R14, P0 ;  /* 0x0000000105037824 */ /* 0x040fe200000e060e */
[----:B------:R-:W-:Y:S01]  /*12ea0*/  ISETP.GE.AND P2, PT, R4, c[0x0][0x1d4], PT ;  /* 0x0000750004007a0c */ /* 0x000fe20003f46270 */
[----:B------:R-:W-:Y:S01]  /*12eb0*/  IMAD.MOV.U32 R4, RZ, RZ, R10 ;  /* 0x000000ffff047224 */ /* 0x000fe200078e000a */
[----:B------:R-:W-:Y:S02]  /*12ec0*/  IADD3 R8, P1, R6, R22, RZ ;  /* 0x0000001606087210 */ /* 0x000fe40007f3e0ff */
[----:B------:R-:W-:Y:S01]  /*12ed0*/  ISETP.GE.AND P0, PT, R0, c[0x0][0x1d4], PT ;  /* 0x0000750000007a0c */ /* 0x000fe20003f06270 */
[----:B------:R-:W-:Y:S01]  /*12ee0*/  @!PT LDS RZ, [RZ] ;  /* 0x00000000fffff984 */ /* 0x000fe20000000800 */
[----:B------:R-:W-:Y:S01]  /*12ef0*/  @!PT LDS RZ, [RZ] ;  /* 0x00000000fffff984 */ /* 0x000fe20000000800 */
[----:B------:R-:W-:Y:S01]  /*12f00*/  @!PT LDS RZ, [RZ] ;  /* 0x00000000fffff984 */ /* 0x000fe20000000800 */
[----:B------:R2:W-:Y:S01]  /*12f10*/  LDGSTS.E.BYPASS.LTC128B.128 [R218+0x100], [R2.64], !P6 ;  /* 0x0010000002da7fae */ /* 0x0005e2000f101d46 */
[----:B------:R-:W-:Y:S01]  /*12f20*/  SEL R12, RZ, 0x10, P6 ;  /* 0x00000010ff0c7807 */ /* 0x000fe20003000000 */
[C---:B------:R-:W-:Y:S01]  /*12f30*/  IMAD.X R9, R5.reuse, 0x1, R15, P1 ;  /* 0x0000000105097824 */ /* 0x040fe200008e060f */
[----:B------:R-:W-:Y:S02]  /*12f40*/  SEL R11, RZ, 0x10, P2 ;  /* 0x00000010ff0b7807 */ /* 0x000fe40001000000 */
[----:B------:R-:W-:Y:S03]  /*12f50*/  SEL R10, RZ, 0x10, P0 ;  /* 0x00000010ff0a7807 */ /* 0x000fe60000000000 */
[----:B------:R3:W-:Y:S01]  /*12f60*/  LDGSTS.E.BYPASS.LTC128B.128 [R218+0x1100], [R8.64], !P2 ;  /* 0x0110000008da7fae */ /* 0x0007e2000d101d46 */
[----:B--2---:R-:W-:Y:S01]  /*12f70*/  IADD3 R2, P1, R6, R23, RZ ;  /* 0x0000001706027210 */ /* 0x004fe20007f3e0ff */
[----:B------:R-:W-:Y:S04]  /*12f80*/  IMAD.MOV.U32 R6, RZ, RZ, 0x1 ;  /* 0x00000001ff067424 */ /* 0x000fe800078e00ff */
[----:B------:R-:W-:Y:S05]  /*12f90*/  IMAD.X R3, R5, 0x1, R20, P1 ;  /* 0x0000000105037824 */ /* 0x000fea00008e0614 */
[----:B------:R2:W-:Y:S02]  /*12fa0*/  LDGSTS.E.BYPASS.LTC128B.128 [R218+0x2100], [R2.64], !P0 ;  /* 0x0210000002da7fae */ /* 0x0005e4000c101d46 */
[----:B--2---:R-:W-:Y:S01]  /*12fb0*/  MOV R2, 0x12fe0 ;  /* 0x00012fe000027802 */ /* 0x004fe20000000f00 */
[----:B------:R-:W-:Y:S02]  /*12fc0*/  IMAD.MOV.U32 R3, RZ, RZ, 0x1c1f ;  /* 0x00001c1fff037424 */ /* 0x000fe400078e00ff */
[----:B-1-3--:R-:W-:Y:S05]  /*12fd0*/  CALL.REL.NOINC `($__internal_4_$__cuda_sm70_shflsync_idx_p) ;  /* 0x00001cf000007944 */ /* 0x00afea0003c00000 */
[----:B------:R-:W-:Y:S01]  /*12fe0*/  MOV R3, 0x1c1f ;  /* 0x00001c1f00037802 */ /* 0x000fe20000000f00 */
[----:B------:R-:W-:Y:S01]  /*12ff0*/  IMAD.MOV.U32 R5, RZ, RZ, R6 ;  /* 0x000000ffff057224 */ /* 0x000fe200078e0006 */
[----:B------:R-:W-:Y:S01]  /*13000*/  MOV R6, 0x1 ;  /* 0x0000000100067802 */ /* 0x000fe20000000f00 */
[----:B------:R-:W-:Y:S01]  /*13010*/  IMAD.MOV.U32 R4, RZ, RZ, R13 ;  /* 0x000000ffff047224 */ /* 0x000fe200078e000d */
[----:B------:R-:W-:Y:S02]  /*13020*/  MOV R2, 0x13040 ;  /* 0x0001304000027802 */ /* 0x000fe40000000f00 */
[----:B-1---5:R-:W-:Y:S05]  /*13030*/  CALL.REL.NOINC `($__internal_4_$__cuda_sm70_shflsync_idx_p) ;  /* 0x00001c9000007944 */ /* 0x022fea0003c00000 */
[----:B-----5:R-:W-:Y:S01]  /*13040*/  MOV R0, R6 ;  /* 0x0000000600007202 */ /* 0x020fe20000000f00 */
[----:B-1----:R-:W-:-:S05]  /*13050*/  BRA `(.L_x_676) ;  /* 0xffff364000007947 */ /* 0x002fca000383ffff */
.L_x_620:
[----:B------:R-:W-:Y:S01]  /*13060*/  MOV R6, RZ ;  /* 0x000000ff00067202 */ /* 0x000fe20000000f00 */
[----:B------:R-:W-:Y:S01]  /*13070*/  IMAD.MOV.U32 R4, RZ, RZ, R10 ;  /* 0x000000ffff047224 */ /* 0x000fe200078e000a */
[----:B------:R-:W-:Y:S01]  /*13080*/  MOV R2, 0x130b0 ;  /* 0x000130b000027802 */ /* 0x000fe20000000f00 */
[----:B------:R-:W-:Y:S02]  /*13090*/  IMAD.MOV.U32 R3, RZ, RZ, 0x1c1f ;  /* 0x00001c1fff037424 */ /* 0x000fe400078e00ff */
[----:B------:R-:W-:Y:S05]  /*130a0*/  CALL.REL.NOINC `($__internal_4_$__cuda_sm70_shflsync_idx_p) ;  /* 0x00001c2000007944 */ /* 0x000fea0003c00000 */
[----:B------:R-:W-:Y:S01]  /*130b0*/  MOV R5, R6 ;  /* 0x0000000600057202 */ /* 0x000fe20000000f00 */
[----:B-1---5:R-:W-:-:S05]  /*130c0*/  BRA `(.L_x_677) ;  /* 0xffff4a1000007947 */ /* 0x022fca000383ffff */
.L_x_621:
[----:B------:R-:W-:Y:S01]  /*130d0*/  MOV R6, RZ ;  /* 0x000000ff00067202 */ /* 0x000fe20000000f00 */
[----:B------:R-:W-:Y:S01]  /*130e0*/  IMAD.MOV.U32 R4, RZ, RZ, R13 ;  /* 0x000000ffff047224 */ /* 0x000fe200078e000d */
[----:B------:R-:W-:Y:S01]  /*130f0*/  MOV R2, 0x13120 ;  /* 0x0001312000027802 */ /* 0x000fe20000000f00 */
[----:B------:R-:W-:Y:S02]  /*13100*/  IMAD.MOV.U32 R3, RZ, RZ, 0x1c1f ;  /* 0x00001c1fff037424 */ /* 0x000fe400078e00ff */
[----:B-12---:R-:W-:Y:S05]  /*13110*/  CALL.REL.NOINC `($__internal_4_$__cuda_sm70_shflsync_idx_p) ;  /* 0x00001bb000007944 */ /* 0x006fea0003c00000 */
        /* <DEDUP_REMOVED lines=33> */
.L_x_622:
[----:B------:R-:W-:Y:S01]  /*13330*/  MOV R3, 0x1c1f ;  /* 0x00001c1f00037802 */ /* 0x000fe20000000f00 */
[----:B------:R-:W-:Y:S01]  /*13340*/  IMAD.MOV.U32 R6, RZ, RZ, RZ ;  /* 0x000000ffff067224 */ /* 0x000fe200078e00ff */
[----:B------:R-:W-:Y:S02]  /*13350*/  MOV R2, 0x13370 ;  /* 0x0001337000027802 */ /* 0x000fe40000000f00 */
[----:B------:R-:W-:Y:S05]  /*13360*/  CALL.REL.NOINC `($__internal_4_$__cuda_sm70_shflsync_idx_p) ;  /* 0x0000196000007944 */ /* 0x000fea0003c00000 */
[----:B-----5:R-:W-:Y:S01]  /*13370*/  MOV R0, R6 ;  /* 0x0000000600007202 */ /* 0x020fe20000000f00 */
[----:B-1----:R-:W-:-:S05]  /*13380*/  BRA `(.L_x_679) ;  /* 0xffff4b1000007947 */ /* 0x002fca000383ffff */
.L_x_623:
[----:B------:R-:W-:Y:S01]  /*13390*/  MOV R3, 0x1c1f ;  /* 0x00001c1f00037802 */ /* 0x000fe20000000f00 */
[----:B------:R-:W-:Y:S01]  /*133a0*/  IMAD.MOV.U32 R6, RZ, RZ, 0x1 ;  /* 0x00000001ff067424 */ /* 0x000fe200078e00ff */
[----:B------:R-:W-:Y:S02]  /*133b0*/  MOV R2, 0x133d0 ;  /* 0x000133d000027802 */ /* 0x000fe40000000f00 */
[----:B-1----:R-:W-:Y:S05]  /*133c0*/  CALL.REL.NOINC `($__internal_4_$__cuda_sm70_shflsync_idx_p) ;  /* 0x0000190000007944 */ /* 0x002fea0003c00000 */
[----:B------:R-:W-:Y:S01]  /*133d0*/  MOV R2, 0x13620 ;  /* 0x0001362000027802 */ /* 0x000fe20000000f00 */
[----:B------:R-:W-:Y:S02]  /*133e0*/  IMAD.IADD R6, R5, 0x1, R6 ;  /* 0x0000000105067824 */ /* 0x000fe400078e0206 */
[----:B------:R-:W-:Y:S03]  /*133f0*/  IMAD.MOV.U32 R3, RZ, RZ, 0x1c1f ;  /* 0x00001c1fff037424 */ /* 0x000fe600078e00ff */
[C---:B------:R-:W-:Y:S02]  /*13400*/  ISETP.GT.AND P6, PT, R6.reuse, RZ, PT ;  /* 0x000000ff0600720c */ /* 0x040fe40003fc4270 */
[C---:B------:R-:W-:Y:S02]  /*13410*/  ISETP.GT.AND P2, PT, R6.reuse, 0x1, PT ;  /* 0x000000010600780c */ /* 0x040fe40003f44270 */
[C---:B------:R-:W-:Y:S02]  /*13420*/  ISETP.GT.AND P1, PT, R6.reuse, 0x8, PT ;  /* 0x000000080600780c */ /* 0x040fe40003f24270 */
[C---:B------:R-:W-:Y:S02]  /*13430*/  ISETP.GT.AND P0, PT, R6.reuse, 0x9, PT ;  /* 0x000000090600780c */ /* 0x040fe40003f04270 */
        /* <DEDUP_REMOVED lines=23> */
[----:B------:R-:W-:Y:S01]  /*135b0*/  ISETP.GT.AND P0, PT, R6, 0x39, PT ;  /* 0x000000390600780c */ /* 0x000fe20003f04270 */
[----:B------:R-:W-:Y:S01]  /*135c0*/  IMAD.MOV.U32 R6, RZ, RZ, 0x2 ;  /* 0x00000002ff067424 */ /* 0x000fe200078e00ff */
[----:B------:R-:W-:Y:S02]  /*135d0*/  FSEL R221, R54, -INF , P6 ;  /* 0xff80000036dd7808 */ /* 0x000fe40003000000 */
[----:B------:R-:W-:Y:S02]  /*135e0*/  FSEL R227, R55, -INF , P2 ;  /* 0xff80000037e37808 */ /* 0x000fe40001000000 */
[----:B------:R-:W-:Y:S02]  /*135f0*/  FSEL R226, R23, -INF , P1 ;  /* 0xff80000017e27808 */ /* 0x000fe40000800000 */
[----:B------:R-:W-:Y:S02]  /*13600*/  FSEL R219, R25, -INF , P0 ;  /* 0xff80000019db7808 */ /* 0x000fe40000000000 */
[----:B-1---5:R-:W-:Y:S05]  /*13610*/  CALL.REL.NOINC `($__internal_4_$__cuda_sm70_shflsync_idx_p) ;  /* 0x000016b000007944 */ /* 0x022fea0003c00000 */
[----:B------:R-:W-:Y:S01]  /*13620*/  MOV R2, 0x13870 ;  /* 0x0001387000027802 */ /* 0x000fe20000000f00 */
[----:B------:R-:W-:Y:S02]  /*13630*/  IMAD.IADD R6, R5, 0x1, R6 ;  /* 0x0000000105067824 */ /* 0x000fe400078e0206 */
[----:B------:R-:W-:Y:S03]  /*13640*/  IMAD.MOV.U32 R3, RZ, RZ, 0x1c1f ;  /* 0x00001c1fff037424 */ /* 0x000fe600078e00ff */
[C---:B------:R-:W-:Y:S02]  /*13650*/  ISETP.GT.AND P6, PT, R6.reuse, RZ, PT ;  /* 0x000000ff0600720c */ /* 0x040fe40003fc4270 */
[C---:B------:R-:W-:Y:S02]  /*13660*/  ISETP.GT.AND P2, PT, R6.reuse, 0x1, PT ;  /* 0x000000010600780c */ /* 0x040fe40003f44270 */
[C---:B------:R-:W-:Y:S02]  /*13670*/  ISETP.GT.AND P1, PT, R6.reuse, 0x8, PT ;  /* 0x000000080600780c */ /* 0x040fe40003f24270 */
        /* <DEDUP_REMOVED lines=31> */
[----:B------:R-:W-:Y:S01]  /*13870*/  FMNMX.FTZ R2, R9, R100, !PT ;  /* 0x0000006409027209 */ /* 0x000fe20007810000 */
[----:B------:R-:W-:Y:S01]  /*13880*/  IMAD.IADD R5, R5, 0x1, R6 ;  /* 0x0000000105057824 */ /* 0x000fe200078e0206 */
[----:B-----5:R-:W-:Y:S01]  /*13890*/  FMNMX.FTZ R0, R8, R105, !PT ;  /* 0x0000006908007209 */ /* 0x020fe20007810000 */
[----:B------:R-:W-:Y:S01]  /*138a0*/  IMAD.MOV.U32 R6, RZ, RZ, 0x2 ;  /* 0x00000002ff067424 */ /* 0x000fe200078e00ff */
[----:B------:R-:W-:Y:S02]  /*138b0*/  FMNMX.FTZ R4, R12, R106, !PT ;  /* 0x0000006a0c047209 */ /* 0x000fe40007810000 */
        /* <DEDUP_REMOVED lines=12> */
[----:B------:R-:W-:Y:S02]  /*13980*/  FMNMX.FTZ R3, R11, R2, !PT ;  /* 0x000000020b037209 */ /* 0x000fe40007810000 */
[----:B------:R-:W-:Y:S02]  /*13990*/  FMNMX.FTZ R2, R10, R0, !PT ;  /* 0x000000000a027209 */ /* 0x000fe40007810000 */
[----:B------:R-:W-:Y:S02]  /*139a0*/  FSEL R189, R189, -INF , P6 ;  /* 0xff800000bdbd7808 */ /* 0x000fe40003000000 */
[C---:B------:R-:W-:Y:S02]  /*139b0*/  ISETP.GT.AND P6, PT, R5.reuse, 0x20, PT ;  /* 0x000000200500780c */ /* 0x040fe40003fc4270 */
[----:B------:R-:W-:Y:S02]  /*139c0*/  FSEL R190, R190, -INF , P2 ;  /* 0xff800000bebe7808 */ /* 0x000fe40001000000 */
[C---:B------:R-:W-:Y:S02]  /*139d0*/  ISETP.GT.AND P2, PT, R5.reuse, 0x21, PT ;  /* 0x000000210500780c */ /* 0x040fe40003f44270 */
[----:B------:R-:W-:Y:S02]  /*139e0*/  FSEL R191, R30, -INF , P1 ;  /* 0xff8000001ebf7808 */ /* 0x000fe40000800000 */
[----:B------:R-:W-:Y:S02]  /*139f0*/  ISETP.GT.AND P1, PT, R5, 0x28, PT ;  /* 0x000000280500780c */ /* 0x000fe40003f24270 */
[----:B------:R-:W-:Y:S02]  /*13a00*/  FSEL R192, R31, -INF , P0 ;  /* 0xff8000001fc07808 */ /* 0x000fe40000000000 */
[----:B------:R-:W-:Y:S02]  /*13a10*/  ISETP.GT.AND P0, PT, R5, 0x29, PT ;  /* 0x000000290500780c */ /* 0x000fe40003f04270 */
[----:B------:R-:W-:Y:S02]  /*13a20*/  FMNMX.FTZ R0, R17, R4, !PT ;  /* 0x0000000411007209 */ /* 0x000fe40007810000 */
[----:B------:R-:W-:Y:S02]  /*13a30*/  FMNMX.FTZ R7, R13, R2, !PT ;  /* 0x000000020d077209 */ /* 0x000fe40007810000 */
[----:B------:R-:W-:Y:S02]  /*13a40*/  FMNMX.FTZ R2, R20, R107, !PT ;  /* 0x0000006b14027209 */ /* 0x000fe40007810000 */
        /* <DEDUP_REMOVED lines=72> */
[----:B------:R-:W-:Y:S02]  /*13ed0*/  MOV R2, 0x13ef0 ;  /* 0x00013ef000027802 */ /* 0x000fe40000000f00 */
        /* <DEDUP_REMOVED lines=28> */
[----:B------:R-:W-:Y:S01]  /*140a0*/  MOV R3, R6 ;  /* 0x0000000600037202 */ /* 0x000fe20000000f00 */
[----:B------:R-:W-:-:S05]  /*140b0*/  BRA `(.L_x_680) ;  /* 0xffff4b5000007947 */ /* 0x000fca000383ffff */
.L_x_626:
[----:B-1--4-:R-:W-:Y:S01]  /*140c0*/  MOV R6, RZ ;  /* 0x000000ff00067202 */ /* 0x012fe20000000f00 */
[----:B------:R-:W-:Y:S01]  /*140d0*/  IMAD.MOV.U32 R4, RZ, RZ, R53 ;  /* 0x000000ffff047224 */ /* 0x000fe200078e0035 */
[----:B------:R-:W-:Y:S01]  /*140e0*/  MOV R2, 0x14110 ;  /* 0x0001411000027802 */ /* 0x000fe20000000f00 */
[----:B------:R-:W-:Y:S02]  /*140f0*/  IMAD.MOV.U32 R3, RZ, RZ, 0x1c1f ;  /* 0x00001c1fff037424 */ /* 0x000fe400078e00ff */
[----:B------:R-:W-:Y:S05]  /*14100*/  CALL.REL.NOINC `($__internal_4_$__cuda_sm70_shflsync_idx_p) ;  /* 0x00000bc000007944 */ /* 0x000fea0003c00000 */
[----:B------:R-:W-:Y:S01]  /*14110*/  MOV R3, R6 ;  /* 0x0000000600037202 */ /* 0x000fe20000000f00 */
[----:B-1---5:R-:W-:-:S05]  /*14120*/  BRA `(.L_x_681) ;  /* 0xffff6f3000007947 */ /* 0x022fca000383ffff */
.L_x_629:
[----:B------:R-:W-:Y:S01]  /*14130*/  MOV R6, RZ ;  /* 0x000000ff00067202 */ /* 0x000fe20000000f00 */
[----:B------:R-:W-:Y:S01]  /*14140*/  IMAD.MOV.U32 R4, RZ, RZ, R12 ;  /* 0x000000ffff047224 */ /* 0x000fe200078e000c */
[----:B------:R-:W-:Y:S01]  /*14150*/  MOV R2, 0x14180 ;  /* 0x0001418000027802 */ /* 0x000fe20000000f00 */
[----:B------:R-:W-:Y:S02]  /*14160*/  IMAD.MOV.U32 R3, RZ, RZ, 0x1c1f ;  /* 0x00001c1fff037424 */ /* 0x000fe400078e00ff */
[----:B-1----:R-:W-:Y:S05]  /*14170*/  CALL.REL.NOINC `($__internal_4_$__cuda_sm70_shflsync_idx_p) ;  /* 0x00000b5000007944 */ /* 0x002fea0003c00000 */
[----:B------:R-:W-:Y:S01]  /*14180*/  MOV R5, R6 ;  /* 0x0000000600057202 */ /* 0x000fe20000000f00 */
[----:B-1---5:R-:W-:-:S05]  /*14190*/  BRA `(.L_x_682) ;  /* 0xffff843000007947 */ /* 0x022fca000383ffff */
.L_x_630:
[----:B------:R-:W-:Y:S01]  /*141a0*/  MOV R6, RZ ;  /* 0x000000ff00067202 */ /* 0x000fe20000000f00 */
[----:B------:R-:W-:Y:S01]  /*141b0*/  IMAD.MOV.U32 R4, RZ, RZ, R13 ;  /* 0x000000ffff047224 */ /* 0x000fe200078e000d */
[----:B------:R-:W-:Y:S01]  /*141c0*/  MOV R2, 0x141f0 ;  /* 0x000141f000027802 */ /* 0x000fe20000000f00 */
[----:B------:R-:W-:Y:S02]  /*141d0*/  IMAD.MOV.U32 R3, RZ, RZ, 0x1c1f ;  /* 0x00001c1fff037424 */ /* 0x000fe400078e00ff */
[----:B-123--:R-:W-:Y:S05]  /*141e0*/  CALL.REL.NOINC `($__internal_4_$__cuda_sm70_shflsync_idx_p) ;  /* 0x00000ae000007944 */ /* 0x00efea0003c00000 */
[C---:B------:R-:W-:Y:S01]  /*141f0*/  IADD3 R2, -R101.reuse, 0x10, RZ ;  /* 0x0000001065027810 */ /* 0x040fe20007ffe1ff */
[----:B------:R-:W-:Y:S01]  /*14200*/  IMAD.MOV.U32 R4, RZ, RZ, R12 ;  /* 0x000000ffff047224 */ /* 0x000fe200078e000c */
[----:B------:R-:W-:Y:S02]  /*14210*/  ISETP.NE.U32.AND P0, PT, R101, RZ, PT ;  /* 0x000000ff6500720c */ /* 0x000fe40003f05070 */
[----:B------:R-:W-:Y:S04]  /*14220*/  LOP3.LUT R2, R2, 0xf, RZ, 0xc0, !PT ;  /* 0x0000000f02027812 */ /* 0x000fe800078ec0ff */
[----:B------:R-:W-:Y:S04]  /*14230*/  IADD3 R2, P6, P5, R2, R6, R21 ;  /* 0x0000000602027210 */ /* 0x000fe80007dde015 */
[----:B------:R-:W-:Y:S05]  /*14240*/  IADD3.X R3, RZ, R5, R16, P6, P5 ;  /* 0x00000005ff037210 */ /* 0x000fea00037ea410 */
[----:B------:R-:W-:Y:S01]  /*14250*/  @!PT LDS RZ, [RZ] ;  /* 0x00000000fffff984 */ /* 0x000fe20000000800 */
[----:B------:R-:W-:Y:S01]  /*14260*/  @!PT LDS RZ, [RZ] ;  /* 0x00000000fffff984 */ /* 0x000fe20000000800 */
[----:B------:R-:W-:Y:S01]  /*14270*/  @!PT LDS RZ, [RZ] ;  /* 0x00000000fffff984 */ /* 0x000fe20000000800 */
[----:B------:R2:W-:Y:S01]  /*14280*/  LDGSTS.E.BYPASS.LTC128B.128.ZFILL [R218+0x3100], [R2.64], P0 ;  /* 0x0310000002da7fae */ /* 0x0005e20008141d46 */
[C---:B------:R-:W-:Y:S05]  /*14290*/  IADD3 R8, P0, R6.reuse, R19, RZ ;  /* 0x0000001306087210 */ /* 0x040fea0007f1e0ff */
[C---:B------:R-:W-:Y:S05]  /*142a0*/  IMAD.X R9, R5.reuse, 0x1, R14, P0 ;  /* 0x0000000105097824 */ /* 0x040fea00000e060e */
[----:B------:R3:W-:Y:S01]  /*142b0*/  LDGSTS.E.BYPASS.LTC128B.128 [R218+0x4100], [R8.64], !P2 ;  /* 0x0410000008da7fae */ /* 0x0007e2000d101d46 */
[----:B--2---:R-:W-:Y:S01]  /*142c0*/  IADD3 R2, P0, R6, R20, RZ ;  /* 0x0000001406027210 */ /* 0x004fe20007f1e0ff */
[----:B------:R-:W-:Y:S04]  /*142d0*/  IMAD.MOV.U32 R6, RZ, RZ, 0x1 ;  /* 0x00000001ff067424 */ /* 0x000fe800078e00ff */
[----:B------:R-:W-:Y:S05]  /*142e0*/  IMAD.X R3, R5, 0x1, R15, P0 ;  /* 0x0000000105037824 */ /* 0x000fea00000e060f */
[----:B------:R2:W-:Y:S02]  /*142f0*/  LDGSTS.E.BYPASS.LTC128B.128 [R218+0x5100], [R2.64], !P1 ;  /* 0x0510000002da7fae */ /* 0x0005e4000c901d46 */
[----:B--2---:R-:W-:Y:S01]  /*14300*/  MOV R2, 0x14330 ;  /* 0x0001433000027802 */ /* 0x004fe20000000f00 */
[----:B------:R-:W-:Y:S02]  /*14310*/  IMAD.MOV.U32 R3, RZ, RZ, 0x1c1f ;  /* 0x00001c1fff037424 */ /* 0x000fe400078e00ff */
[----:B-1-3-5:R-:W-:Y:S05]  /*14320*/  CALL.REL.NOINC `($__internal_4_$__cuda_sm70_shflsync_idx_p) ;  /* 0x000009a000007944 */ /* 0x02afea0003c00000 */
[----:B------:R-:W-:Y:S01]  /*14330*/  MOV R3, 0x1c1f ;  /* 0x00001c1f00037802 */ /* 0x000fe20000000f00 */
[----:B------:R-:W-:Y:S01]  /*14340*/  IMAD.MOV.U32 R5, RZ, RZ, R6 ;  /* 0x000000ffff057224 */ /* 0x000fe200078e0006 */
[----:B------:R-:W-:Y:S01]  /*14350*/  MOV R6, 0x1 ;  /* 0x0000000100067802 */ /* 0x000fe20000000f00 */
[----:B------:R-:W-:Y:S01]  /*14360*/  IMAD.MOV.U32 R4, RZ, RZ, R13 ;  /* 0x000000ffff047224 */ /* 0x000fe200078e000d */
[----:B------:R-:W-:Y:S02]  /*14370*/  MOV R2, 0x14390 ;  /* 0x0001439000027802 */ /* 0x000fe40000000f00 */
[----:B-1---5:R-:W-:Y:S05]  /*14380*/  CALL.REL.NOINC `($__internal_4_$__cuda_sm70_shflsync_idx_p) ;  /* 0x0000094000007944 */ /* 0x022fea0003c00000 */
[----:B------:R-:W-:Y:S01]  /*14390*/  MOV R2, R6 ;  /* 0x0000000600027202 */ /* 0x000fe20000000f00 */
[----:B-1---5:R-:W-:-:S05]  /*143a0*/  BRA `(.L_x_683) ;  /* 0xffff834000007947 */ /* 0x022fca000383ffff */
.L_x_631:
[----:B------:R-:W-:Y:S02]  /*143b0*/  MOV R6, 0x2 ;  /* 0x0000000200067802 */ /* 0x000fe40000000f00 */
[----:B------:R-:W-:Y:S02]  /*143c0*/  MOV R2, 0x143e0 ;  /* 0x000143e000027802 */ /* 0x000fe40000000f00 */
        /* <DEDUP_REMOVED lines=34> */
.L_x_633:
[----:B------:R2:W5:Y:S01]  /*145f0*/  LDL R4, [R1+0x20] ;  /* 0x0000200001047983 */ /* 0x0005620000100800 */
[----:B------:R-:W-:-:S02]  /*14600*/  MOV R6, 0x2 ;  /* 0x0000000200067802 */ /* 0x000fc40000000f00 */
[----:B-1----:R-:W-:Y:S02]  /*14610*/  MOV R2, 0x14630 ;  /* 0x0001463000027802 */ /* 0x002fe40000000f00 */
[----:B--2--5:R-:W-:Y:S05]  /*14620*/  CALL.REL.NOINC `($__internal_3_$__cuda_sm70_shflsync_bfly_p) ;  /* 0x0000064000007944 */ /* 0x024fea0003c00000 */
[----:B------:R-:W-:Y:S01]  /*14630*/  MOV R5, R6 ;  /* 0x0000000600057202 */ /* 0x000fe20000000f00 */
[----:B------:R-:W-:Y:S05]  /*14640*/  BRA `(.L_x_685) ;  /* 0xffffa83000007947 */ /* 0x000fea000383ffff */
.L_x_634:
[----:B------:R-:W-:Y:S01]  /*14650*/  IMAD.MOV.U32 R4, RZ, RZ, R5 ;  /* 0x000000ffff047224 */ /* 0x000fe200078e0005 */
[----:B------:R-:W-:Y:S02]  /*14660*/  MOV R6, 0x1 ;  /* 0x0000000100067802 */ /* 0x000fe40000000f00 */
[----:B------:R-:W-:Y:S02]  /*14670*/  MOV R2, 0x14690 ;  /* 0x0001469000027802 */ /* 0x000fe40000000f00 */
[----:B------:R-:W-:Y:S05]  /*14680*/  CALL.REL.NOINC `($__internal_3_$__cuda_sm70_shflsync_bfly_p) ;  /* 0x000005e000007944 */ /* 0x000fea0003c00000 */
[----:B------:R1:W5:Y:S01]  /*14690*/  LDL R4, [R1+0x2c] ;  /* 0x00002c0001047983 */ /* 0x0003620000100800 */
[----:B------:R-:W-:Y:S01]  /*146a0*/  FADD.FTZ R5, R5, R6 ;  /* 0x0000000605057221 */ /* 0x000fe20000010000 */
[----:B------:R-:W-:Y:S02]  /*146b0*/  MOV R6, 0x2 ;  /* 0x0000000200067802 */ /* 0x000fe40000000f00 */
[----:B------:R-:W-:Y:S02]  /*146c0*/  MOV R2, 0x146e0 ;  /* 0x000146e000027802 */ /* 0x000fe40000000f00 */
[----:B-1---5:R-:W-:Y:S05]  /*146d0*/  CALL.REL.NOINC `($__internal_3_$__cuda_sm70_shflsync_bfly_p) ;  /* 0x0000059000007944 */ /* 0x022fea0003c00000 */
[----:B------:R-:W2:Y:S01]  /*146e0*/  LDL.LU R0, [R1+0x2c] ;  /* 0x00002c0001007983 */ /* 0x000ea20000300800 */
[----:B------:R-:W-:Y:S01]  /*146f0*/  MOV R2, 0x14740 ;  /* 0x0001474000027802 */ /* 0x000fe20000000f00 */
[----:B--2---:R-:W-:Y:S01]  /*14700*/  FADD.FTZ R7, R0, R6 ;  /* 0x0000000600077221 */ /* 0x004fe20000010000 */
[----:B------:R-:W-:-:S04]  /*14710*/  MOV R6, 0x1 ;  /* 0x0000000100067802 */ /* 0x000fc80000000f00 */
[----:B------:R-:W-:Y:S02]  /*14720*/  MOV R4, R7 ;  /* 0x0000000700047202 */ /* 0x000fe40000000f00 */
        /* <DEDUP_REMOVED lines=20> */
[----:B------:R-:W-:Y:S02]  /*14870*/  MOV R6, 0x1 ;  /* 0x0000000100067802 */ /* 0x000fe40000000f00 */
[----:B------:R-:W-:Y:S05]  /*14880*/  CALL.REL.NOINC `($__internal_3_$__cuda_sm70_shflsync_bfly_p) ;  /* 0x000003e000007944 */ /* 0x000fea0003c00000 */
[----:B------:R-:W-:Y:S05]  /*14890*/  BRA `(.L_x_686) ;  /* 0xffffa71000007947 */ /* 0x000fea000383ffff */
.L_x_649:
[----:B------:R-:W-:Y:S01]  /*148a0*/  IMAD.MOV.U32 R4, RZ, RZ, R10 ;  /* 0x000000ffff047224 */ /* 0x000fe200078e000a */
[----:B------:R-:W-:Y:S01]  /*148b0*/  MOV R6, RZ ;  /* 0x000000ff00067202 */ /* 0x000fe20000000f00 */
[----:B------:R-:W-:Y:S01]  /*148c0*/  IMAD.MOV.U32 R3, RZ, RZ, 0x1c1f ;  /* 0x00001c1fff037424 */ /* 0x000fe200078e00ff */
[----:B------:R-:W-:-:S02]  /*148d0*/  MOV R2, 0x148f0 ;  /* 0x000148f000027802 */ /* 0x000fc40000000f00 */
[----:B------:R-:W-:Y:S05]  /*148e0*/  CALL.REL.NOINC `($__internal_4_$__cuda_sm70_shflsync_idx_p) ;  /* 0x000003e000007944 */ /* 0x000fea0003c00000 */
[----:B------:R-:W-:Y:S01]  /*148f0*/  MOV R5, R6 ;  /* 0x0000000600057202 */ /* 0x000fe20000000f00 */
[----:B-1---5:R-:W-:Y:S05]  /*14900*/  BRA `(.L_x_687) ;  /* 0xffffc83000007947 */ /* 0x022fea000383ffff */
.L_x_650:
[----:B------:R-:W-:Y:S01]  /*14910*/  IMAD.MOV.U32 R4, RZ, RZ, R12 ;  /* 0x000000ffff047224 */ /* 0x000fe200078e000c */
[----:B------:R-:W-:Y:S01]  /*14920*/  MOV R6, RZ ;  /* 0x000000ff00067202 */ /* 0x000fe20000000f00 */
[----:B------:R-:W-:Y:S01]  /*14930*/  IMAD.MOV.U32 R3, RZ, RZ, 0x1c1f ;  /* 0x00001c1fff037424 */ /* 0x000fe200078e00ff */
[----:B------:R-:W-:-:S02]  /*14940*/  MOV R2, 0x14960 ;  /* 0x0001496000027802 */ /* 0x000fc40000000f00 */
[----:B-12---:R-:W-:Y:S05]  /*14950*/  CALL.REL.NOINC `($__internal_4_$__cuda_sm70_shflsync_idx_p) ;  /* 0x0000037000007944 */ /* 0x006fea0003c00000 */
[----:B-----5:R-:W-:Y:S01]  /*14960*/  MOV R0, R6 ;  /* 0x0000000600007202 */ /* 0x020fe20000000f00 */
[----:B-1----:R-:W-:Y:S05]  /*14970*/  BRA `(.L_x_688) ;  /* 0xffffc7e000007947 */ /* 0x002fea000383ffff */
.L_x_653:
[----:B------:R-:W-:Y:S01]  /*14980*/  IMAD.MOV.U32 R4, RZ, RZ, R10 ;  /* 0x000000ffff047224 */ /* 0x000fe200078e000a */
[----:B-1----:R-:W-:Y:S01]  /*14990*/  MOV R6, 0x1 ;  /* 0x0000000100067802 */ /* 0x002fe20000000f00 */
[----:B------:R-:W-:Y:S01]  /*149a0*/  IMAD.MOV.U32 R3, RZ, RZ, 0x1c1f ;  /* 0x00001c1fff037424 */ /* 0x000fe200078e00ff */
[----:B------:R-:W-:-:S02]  /*149b0*/  MOV R2, 0x149d0 ;  /* 0x000149d000027802 */ /* 0x000fc40000000f00 */
[----:B--234-:R-:W-:Y:S05]  /*149c0*/  CALL.REL.NOINC `($__internal_4_$__cuda_sm70_shflsync_idx_p) ;  /* 0x0000030000007944 */ /* 0x01cfea0003c00000 */
        /* <DEDUP_REMOVED lines=8> */
.L_x_656:
[----:B------:R-:W-:Y:S01]  /*14a50*/  IMAD.MOV.U32 R4, RZ, RZ, R10 ;  /* 0x000000ffff047224 */ /* 0x000fe200078e000a */
[----:B-1----:R-:W-:Y:S01]  /*14a60*/  MOV R6, 0x2 ;  /* 0x0000000200067802 */ /* 0x002fe20000000f00 */
[----:B------:R-:W-:Y:S01]  /*14a70*/  IMAD.MOV.U32 R3, RZ, RZ, 0x1c1f ;  /* 0x00001c1fff037424 */ /* 0x000fe200078e00ff */
[----:B------:R-:W-:Y:S02]  /*14a80*/  MOV R2, 0x14aa0 ;  /* 0x00014aa000027802 */ /* 0x000fe40000000f00 */
[----:B--234-:R-:W-:Y:S05]  /*14a90*/  CALL.REL.NOINC `($__internal_4_$__cuda_sm70_shflsync_idx_p) ;  /* 0x0000023000007944 */ /* 0x01cfea0003c00000 */
[----:B------:R-:W-:Y:S01]  /*14aa0*/  MOV R5, R6 ;  /* 0x0000000600057202 */ /* 0x000fe20000000f00 */
[----:B-1---5:R-:W-:Y:S05]  /*14ab0*/  BRA `(.L_x_690) ;  /* 0xffffca6000007947 */ /* 0x022fea000383ffff */
.L_x_657:
[----:B------:R-:W-:Y:S01]  /*14ac0*/  IMAD.MOV.U32 R4, RZ, RZ, R12 ;  /* 0x000000ffff047224 */ /* 0x000fe200078e000c */
[----:B-1----:R-:W-:Y:S01]  /*14ad0*/  MOV R6, 0x2 ;  /* 0x0000000200067802 */ /* 0x002fe20000000f00 */
[----:B------:R-:W-:Y:S01]  /*14ae0*/  IMAD.MOV.U32 R3, RZ, RZ, 0x1c1f ;  /* 0x00001c1fff037424 */ /* 0x000fe200078e00ff */
[----:B------:R-:W-:Y:S02]  /*14af0*/  MOV R2, 0x14b10 ;  /* 0x00014b1000027802 */ /* 0x000fe40000000f00 */
[----:B--234-:R-:W-:Y:S05]  /*14b00*/  CALL.REL.NOINC `($__internal_4_$__cuda_sm70_shflsync_idx_p) ;  /* 0x000001c000007944 */ /* 0x01cfea0003c00000 */
[----:B-----5:R-:W-:Y:S01]  /*14b10*/  MOV R0, R6 ;  /* 0x0000000600007202 */ /* 0x020fe20000000f00 */
[----:B-1----:R-:W-:Y:S05]  /*14b20*/  BRA `(.L_x_691) ;  /* 0xffffca1000007947 */ /* 0x002fea000383ffff */
.L_x_660:
        /* <DEDUP_REMOVED lines=13> */
.L_x_662:
[----:B-1----:R-:W-:Y:S01]  /*14c00*/  IMAD.MOV.U32 R4, RZ, RZ, R64 ;  /* 0x000000ffff047224 */ /* 0x002fe200078e0040 */
[----:B------:R-:W-:Y:S01]  /*14c10*/  MOV R6, RZ ;  /* 0x000000ff00067202 */ /* 0x000fe20000000f00 */
[----:B------:R-:W-:Y:S01]  /*14c20*/  IMAD.MOV.U32 R3, RZ, RZ, 0x1f ;  /* 0x0000001fff037424 */ /* 0x000fe200078e00ff */
[----:B------:R-:W-:Y:S02]  /*14c30*/  MOV R2, 0x14c50 ;  /* 0x00014c5000027802 */ /* 0x000fe40000000f00 */
[----:B--234-:R-:W-:Y:S05]  /*14c40*/  CALL.REL.NOINC `($__internal_4_$__cuda_sm70_shflsync_idx_p) ;  /* 0x0000008000007944 */ /* 0x01cfea0003c00000 */
[----:B-----5:R-:W-:Y:S01]  /*14c50*/  MOV R0, R6 ;  /* 0x0000000600007202 */ /* 0x020fe20000000f00 */
[----:B-1----:R-:W-:Y:S05]  /*14c60*/  BRA `(.L_x_693) ;  /* 0xffffcc9000007947 */ /* 0x002fea000383ffff */
        .weak           $__internal_3_$__cuda_sm70_shflsync_bfly_p
        .type           $__internal_3_$__cuda_sm70_shflsync_bfly_p,@function
        .size           $__internal_3_$__cuda_sm70_shflsync_bfly_p,($__internal_4_$__cuda_sm70_shflsync_idx_p - $__internal_3_$__cuda_sm70_shflsync_bfly_p)
$__internal_3_$__cuda_sm70_shflsync_bfly_p:
[----:B------:R-:W-:Y:S02]  /*14c70*/  MOV R36, 0xffffffff ;  /* 0xffffffff00247802 */ /* 0x000fe40000000f00 */
[----:B------:R-:W-:Y:S02]  /*14c80*/  MOV R3, 0x1f ;  /* 0x0000001f00037802 */ /* 0x000fe40000000f00 */
[----:B------:R-:W-:Y:S04]  /*14c90*/  WARPSYNC R36 ;  /* 0x0000002400007348 */ /* 0x000fe80003800000 */
[----:B------:R1:W2:Y:S02]  /*14ca0*/  SHFL.BFLY PT, R6, R4, R6, R3 ;  /* 0x0c00000604067389 */ /* 0x0002a400000e0003 */
[----:B-1----:R-:W-:-:S04]  /*14cb0*/  MOV R3, 0x0 ;  /* 0x0000000000037802 */ /* 0x002fc80000000f00 */
[----:B--2---:R-:W-:Y:S05]  /*14cc0*/  RET.REL.NODEC R2 `(_ZN7cutlass13device_kernelIN5flash19enable_sm80_to_sm89INS1_16FlashAttnFwdSm80INS1_25CollectiveMainloopFwdSm80ILi4ELi1ELb0EN4cute5tupleIJNS5_1CILi128EEENS7_ILi64EEENS7_ILi96EEEEEELi96ENS_6half_tEfNS_4arch4Sm80ELb1ELb0ELb1ELb0ELb1ELb0ELb1ELb0EEENS1_21CollectiveEpilogueFwdINS6_IJS8_SA_S9_EEENS6_IJNS7_ILi1EEESI_SI_EEESC_SE_Li128ELb0ELb1ELb0ELb0EEENS1_30DynamicPersistentTileSchedulerILi128ELi128ELb0ELb1ELb0EEEEEEEEEvNT_6ParamsE) ;  /* 0xfffeb33002007950 */ /* 0x004fea0003c3ffff */
        .weak           $__internal_4_$__cuda_sm70_shflsync_idx_p
        .type           $__internal_4_$__cuda_sm70_shflsync_idx_p,@function
        .size           $__internal_4_$__cuda_sm70_shflsync_idx_p,(.L_x_864 - $__internal_4_$__cuda_sm70_shflsync_idx_p)
$__internal_4_$__cuda_sm70_shflsync_idx_p:
[----:B------:R1:W-:Y:S02]  /*14cd0*/  STL [R1+0x8c], R0 ;  /* 0x00008c0001007387 */ /* 0x0003e40000100800 */
[----:B-1----:R-:W-:-:S04]  /*14ce0*/  MOV R0, 0xffffffff ;  /* 0xffffffff00007802 */ /* 0x002fc80000000f00 */
[----:B------:R-:W-:Y:S04]  /*14cf0*/  WARPSYNC R0 ;  /* 0x0000000000007348 */ /* 0x000fe80003800000 */
[----:B------:R1:W2:Y:S04]  /*14d00*/  SHFL.IDX PT, R6, R4, R6, R3 ;  /* 0x0000000604067389 */ /* 0x0002a800000e0003 */
[----:B-1----:R1:W5:Y:S01]  /*14d10*/  LDL.LU R0, [R1+0x8c] ;  /* 0x00008c0001007983 */ /* 0x0023620000300800 */
[----:B------:R-:W-:-:S04]  /*14d20*/  MOV R3, 0x0 ;  /* 0x0000000000037802 */ /* 0x000fc80000000f00 */
[----:B--2---:R-:W-:Y:S05]  /*14d30*/  RET.REL.NODEC R2 `(_ZN7cutlass13device_kernelIN5flash19enable_sm80_to_sm89INS1_16FlashAttnFwdSm80INS1_25CollectiveMainloopFwdSm80ILi4ELi1ELb0EN4cute5tupleIJNS5_1CILi128EEENS7_ILi64EEENS7_ILi96EEEEEELi96ENS_6half_tEfNS_4arch4Sm80ELb1ELb0ELb1ELb0ELb1ELb0ELb1ELb0EEENS1_21CollectiveEpilogueFwdINS6_IJS8_SA_S9_EEENS6_IJNS7_ILi1EEESI_SI_EEESC_SE_Li128ELb0ELb1ELb0ELb0EEENS1_30DynamicPersistentTileSchedulerILi128ELi128ELb0ELb1ELb0EEEEEEEEEvNT_6ParamsE) ;  /* 0xfffeb2c002007950 */ /* 0x004fea0003c3ffff */
.L_x_694:
        /* <DEDUP_REMOVED lines=12> */
.L_x_864:


//--------------------- .text._ZN7cutlass13device_kernelIN5flash19enable_sm80_to_sm89INS1_16FlashAttnFwdSm80INS1_25CollectiveMainloopFwdSm80ILi4ELi1ELb0EN4cute5tupleIJNS5_1CILi128EEENS7_ILi64EEENS7_ILi96EEEEEELi96ENS_6half_tEfNS_4arch4Sm80ELb1ELb0ELb1ELb1ELb1ELb0ELb1ELb0EEENS1_21CollectiveEpilogueFwdINS6_IJS8_SA_S9_EEENS6_IJNS7_ILi1EEESI_SI_EEESC_SE_Li128ELb1ELb1ELb0ELb0EEENS1_19SingleTileSchedulerILb1ELb0ELb1ELi128EEEEEEEEEvNT_6ParamsE --------------------------
	.section	.text._ZN7cutlass13device_kernelIN5flash19enable_sm80_to_sm89INS1_16FlashAttnFwdSm80INS1_25CollectiveMainloopFwdSm80ILi4ELi1ELb0EN4cute5tupleIJNS5_1CILi128EEENS7_ILi64EEENS7_ILi96EEEEEELi96ENS_6half_tEfNS_4arch4Sm80ELb1ELb0ELb1ELb1ELb1ELb0ELb1ELb0EEENS1_21CollectiveEpilogueFwdINS6_IJS8_SA_S9_EEENS6_IJNS7_ILi1EEESI_SI_EEESC_SE_Li128ELb1ELb1ELb0ELb0EEENS1_19SingleTileSchedulerILb1ELb0ELb1ELi128EEEEEEEEEvNT_6ParamsE,"ax",@progbits
	.sectioninfo	@"SHI_REGISTERS=255"
	.align	128
.text._ZN7cutlass13device_kernelIN5flash19enable_sm80_to_sm89INS1_16FlashAttnFwdSm80INS1_25CollectiveMainloopFwdSm80ILi4ELi1ELb0EN4cute5tupleIJNS5_1CILi128EEENS7_ILi64EEENS7_ILi96EEEEEELi96ENS_6half_tEfNS_4arch4Sm80ELb1ELb0ELb1ELb1ELb1ELb0ELb1ELb0EEENS1_21CollectiveEpilogueFwdINS6_IJS8_SA_S9_EEENS6_IJNS7_ILi1EEESI_SI_EEESC_SE_Li128ELb1ELb1ELb0ELb0EEENS1_19SingleTileSchedulerILb1ELb0ELb1ELi128EEEEEEEEEvNT_6ParamsE:
        .type           _ZN7cutlass13device_kernelIN5flash19enable_sm80_to_sm89INS1_16FlashAttnFwdSm80INS1_25CollectiveMainloopFwdSm80ILi4ELi1ELb0EN4cute5tupleIJNS5_1CILi128EEENS7_ILi64EEENS7_ILi96EEEEEELi96ENS_6half_tEfNS_4arch4Sm80ELb1ELb0ELb1ELb1ELb1ELb0ELb1ELb0EEENS1_21CollectiveEpilogueFwdINS6_IJS8_SA_S9_EEENS6_IJNS7_ILi1EEESI_SI_EEESC_SE_Li128ELb1ELb1ELb0ELb0EEENS1_19SingleTileSchedulerILb1ELb0ELb1ELi128EEEEEEEEEvNT_6ParamsE,@function
        .size           _ZN7cutlass13device_kernelIN5flash19enable_sm80_to_sm89INS1_16FlashAttnFwdSm80INS1_25CollectiveMainloopFwdSm80ILi4ELi1ELb0EN4cute5tupleIJNS5_1CILi128EEENS7_ILi64EEENS7_ILi96EEEEEELi96ENS_6half_tEfNS_4arch4Sm80ELb1ELb0ELb1ELb1ELb1ELb0ELb1ELb0EEENS1_21CollectiveEpilogueFwdINS6_IJS8_SA_S9_EEENS6_IJNS7_ILi1EEESI_SI_EEESC_SE_Li128ELb1ELb1ELb0ELb0EEENS1_19SingleTileSchedulerILb1ELb0ELb1ELi128EEEEEEEEEvNT_6ParamsE,(.L_x_867 - _ZN7cutlass13device_kernelIN5flash19enable_sm80_to_sm89INS1_16FlashAttnFwdSm80INS1_25CollectiveMainloopFwdSm80ILi4ELi1ELb0EN4cute5tupleIJNS5_1CILi128EEENS7_ILi64EEENS7_ILi96EEEEEELi96ENS_6half_tEfNS_4arch4Sm80ELb1ELb0ELb1ELb1ELb1ELb0ELb1ELb0EEENS1_21CollectiveEpilogueFwdINS6_IJS8_SA_S9_EEENS6_IJNS7_ILi1EEESI_SI_EEESC_SE_Li128ELb1ELb1ELb0ELb0EEENS1_19SingleTileSchedulerILb1ELb0ELb1ELi128EEEEEEEEEvNT_6ParamsE)
        .other          _ZN7cutlass13device_kernelIN5flash19enable_sm80_to_sm89INS1_16FlashAttnFwdSm80INS1_25CollectiveMainloopFwdSm80ILi4ELi1ELb0EN4cute5tupleIJNS5_1CILi128EEENS7_ILi64EEENS7_ILi96EEEEEELi96ENS_6half_tEfNS_4arch4Sm80ELb1ELb0ELb1ELb1ELb1ELb0ELb1ELb0EEENS1_21CollectiveEpilogueFwdINS6_IJS8_SA_S9_EEENS6_IJNS7_ILi1EEESI_SI_EEESC_SE_Li128ELb1ELb1ELb0ELb0EEENS1_19SingleTileSchedulerILb1ELb0ELb1ELi128EEEEEEEEEvNT_6ParamsE,@"STO_CUDA_ENTRY STV_DEFAULT"
_ZN7cutlass13device_kernelIN5flash19enable_sm80_to_sm89INS1_16FlashAttnFwdSm80INS1_25CollectiveMainloopFwdSm80ILi4ELi1ELb0EN4cute5tupleIJNS5_1CILi128EEENS7_ILi64EEENS7_ILi96EEEEEELi96ENS_6half_tEfNS_4arch4Sm80ELb1ELb0ELb1ELb1ELb1ELb0ELb1ELb0EEENS1_21CollectiveEpilogueFwdINS6_IJS8_SA_S9_EEENS6_IJNS7_ILi1EEESI_SI_EEESC_SE_Li128ELb1ELb1ELb0ELb0EEENS1_19SingleTileSchedulerILb1ELb0ELb1ELi128EEEEEEEEEvNT_6ParamsE:
[----:B------:R-:W-:Y:S02]  /*0000*/  MOV R1, c[0x0][0x28] ;  /* 0x00000a0000017a02 */ /* 0x000fe40000000f00 */
[----:B------:R-:W1:Y:S01]  /*0010*/  S2R R169, SR_TID.X ;  /* 0x0000000000a97919 */ /* 0x000e620000002100 */
[----:B------:R-:W2:Y:S01]  /*0020*/  S2UR UR13, SR_CTAID.Z ;  /* 0x00000000000d79c3 */ /* 0x000ea20000002700 */
[----:B------:R-:W-:Y:S01]  /*0030*/  UMOV UR17, 0x4 ;  /* 0x0000000400117882 */ /* 0x000fe20000000000 */
[----:B------:R-:W-:Y:S01]  /*0040*/  IADD3 R1, R1, -0x68, RZ ;  /* 0xffffff9801017810 */ /* 0x000fe20007ffe0ff */
[----:B------:R-:W-:Y:S02]  /*0050*/  ULDC.64 UR4, c[0x0][0x568] ;  /* 0x00015a0000047ab9 */ /* 0x000fe40000000a00 */
[----:B------:R-:W-:-:S03]  /*0060*/  ULDC.64 UR14, c[0x0][0x118] ;  /* 0x00004600000e7ab9 */ /* 0x000fc60000000a00 */
[----:B------:R-:W3:Y:S01]  /*0070*/  S2UR UR10, SR_CTAID.X ;  /* 0x00000000000a79c3 */ /* 0x000ee20000002500 */
[----:B-1----:R-:W-:Y:S01]  /*0080*/  SHF.R.U32.HI R0, RZ, 0x5, R169 ;  /* 0x00000005ff007819 */ /* 0x002fe200000116a9 */
[----:B--2---:R-:W-:-:S05]  /*0090*/  UIMAD.WIDE UR4, UR13, UR17, UR4 ;  /* 0x000000110d0472a5 */ /* 0x004fca000f8e0204 */
[----:B------:R-:W1:Y:S02]  /*00a0*/  SHFL.IDX PT, R0, R0, RZ, 0x1f ;  /* 0x00001fff00007589 */ /* 0x000e6400000e0000 */
[----:B-1----:R-:W-:-:S13]  /*00b0*/  ISETP.NE.AND P0, PT, R0, RZ, PT ;  /* 0x000000ff0000720c */ /* 0x002fda0003f05270 */
[----:B---3--:R-:W-:Y:S05]  /*00c0*/  @!P0 BRA `(.L_x_695) ;  /* 0x000001c000008947 */ /* 0x008fea0003800000 */
[----:B------:R-:W-:-:S04]  /*00d0*/  ISETP.NE.U32.AND P0, PT, RZ, c[0x0][0x568], PT ;  /* 0x00015a00ff007a0c */ /* 0x000fc80003f05070 */
[----:B------:R-:W-:-:S13]  /*00e0*/  ISETP.NE.AND.EX P0, PT, RZ, c[0x0][0x56c], PT, P0 ;  /* 0x00015b00ff007a0c */ /* 0x000fda0003f05300 */
[----:B------:R-:W-:Y:S05]  /*00f0*/  @!P0 BRA `(.L_x_696) ;  /* 0x0000005000008947 */ /* 0x000fea0003800000 */
[----:B------:R-:W-:Y:S02]  /*0100*/  MOV R2, UR4 ;  /* 0x0000000400027c02 */ /* 0x000fe40008000f00 */
[----:B------:R-:W-:-:S05]  /*0110*/  MOV R3, UR5 ;  /* 0x0000000500037c02 */ /* 0x000fca0008000f00 */
[----:B------:R-:W2:Y:S02]  /*0120*/  LDG.E R0, [R2.64] ;  /* 0x0000000e02007981 */ /* 0x000ea4000c1e1900 */
[----:B--2---:R1:W2:Y:S02]  /*0130*/  R2UR UR5, R0 ;  /* 0x00000000000573c2 */ /* 0x0042a400000e0000 */
[----:B-12---:R-:W-:Y:S05]  /*0140*/  BRA `(.L_x_697) ;  /* 0x000000e000007947 */ /* 0x006fea0003800000 */
.L_x_696:
[----:B------:R-:W-:-:S04]  /*0150*/  ISETP.NE.U32.AND P0, PT, RZ, c[0x0][0x560], PT ;  /* 0x00015800ff007a0c */ /* 0x000fc80003f05070 */
[----:B------:R-:W-:-:S13]  /*0160*/  ISETP.NE.AND.EX P0, PT, RZ, c[0x0][0x564], PT, P0 ;  /* 0x00015900ff007a0c */ /* 0x000fda0003f05300 */
[----:B------:R-:W-:Y:S05]  /*0170*/  @!P0 BRA `(.L_x_698) ;  /* 0x000000a000008947 */ /* 0x000fea0003800000 */
[----:B------:R-:W-:Y:S02]  /*0180*/  ULDC.64 UR4, c[0x0][0x560] ;  /* 0x0001580000047ab9 */ /* 0x000fe40000000a00 */
[----:B------:R-:W-:-:S06]  /*0190*/  UIMAD.WIDE UR4, UR13, UR17, UR4 ;  /* 0x000000110d0472a5 */ /* 0x000fcc000f8e0204 */
[----:B------:R-:W-:Y:S02]  /*01a0*/  MOV R2, UR4 ;  /* 0x0000000400027c02 */ /* 0x000fe40008000f00 */
[----:B------:R-:W-:-:S05]  /*01b0*/  MOV R3, UR5 ;  /* 0x0000000500037c02 */ /* 0x000fca0008000f00 */
[----:B------:R1:W2:Y:S04]  /*01c0*/  LDG.E R0, [R2.64] ;  /* 0x0000000e02007981 */ /* 0x0002a8000c1e1900 */
[----:B-1----:R-:W3:Y:S01]  /*01d0*/  LDG.E R2, [R2.64+0x4] ;  /* 0x0000040e02027981 */ /* 0x002ee2000c1e1900 */
[----:B--2---:R-:W1:Y:S08]  /*01e0*/  R2UR UR4, R0 ;  /* 0x00000000000473c2 */ /* 0x004e7000000e0000 */
[----:B---3--:R-:W1:Y:S02]  /*01f0*/  R2UR UR5, R2 ;  /* 0x00000000020573c2 */ /* 0x008e6400000e0000 */
[----:B-1----:R-:W-:Y:S01]  /*0200*/  UIADD3 UR5, -UR4, UR5, URZ ;  /* 0x0000000504057290 */ /* 0x002fe2000fffe13f */
[----:B------:R-:W-:Y:S05]  /*0210*/  BRA `(.L_x_697) ;  /* 0x0000001000007947 */ /* 0x000fea0003800000 */
.L_x_698:
[----:B------:R-:W-:Y:S02]  /*0220*/  ULDC UR5, c[0x0][0x54c] ;  /* 0x0001530000057ab9 */ /* 0x000fe40000000800 */
.L_x_697:
[----:B------:R-:W-:Y:S02]  /*0230*/  ULDC UR4, c[0x0][0x548] ;  /* 0x0001520000047ab9 */ /* 0x000fe40000000800 */
[----:B------:R-:W-:-:S02]  /*0240*/  USHF.L.U32 UR10, UR10, 0x7, URZ ;  /* 0x000000070a0a7899 */ /* 0x000fc4000800063f */
[----:B------:R-:W-:-:S04]  /*0250*/  UIMAD UR4, UR5, UR4, URZ ;  /* 0x00000004050472a4 */ /* 0x000fc8000f8e023f */
[----:B------:R-:W-:-:S04]  /*0260*/  UISETP.GE.AND UP0, UPT, UR10, UR4, UPT ;  /* 0x000000040a00728c */ /* 0x000fc8000bf06270 */
[----:B------:R-:W-:Y:S01]  /*0270*/  USEL UR13, UR13, 0xffffffff, !UP0 ;  /* 0xffffffff0d0d7887 */ /* 0x000fe2000c000000 */
[----:B------:R-:W-:Y:S05]  /*0280*/  BRA `(.L_x_699) ;  /* 0x000001b000007947 */ /* 0x000fea0003800000 */
.L_x_695:
        /* <DEDUP_REMOVED lines=8> */
.L_x_700:
        /* <DEDUP_REMOVED lines=13> */
.L_x_702:
[----:B------:R-:W-:Y:S02]  /*03e0*/  ULDC UR5, c[0x0][0x54c] ;  /* 0x0001530000057ab9 */ /* 0x000fe40000000800 */
.L_x_701:
[----:B------:R-:W-:Y:S02]  /*03f0*/  ULDC UR4, c[0x0][0x548] ;  /* 0x0001520000047ab9 */ /* 0x000fe40000000800 */
[----:B------:R-:W-:-:S02]  /*0400*/  USHF.L.U32 UR10, UR10, 0x7, URZ ;  /* 0x000000070a0a7899 */ /* 0x000fc4000800063f */
[----:B------:R-:W-:-:S04]  /*0410*/  UIMAD UR4, UR5, UR4, URZ ;  /* 0x00000004050472a4 */ /* 0x000fc8000f8e023f */
[----:B------:R-:W-:-:S04]  /*0420*/  UISETP.GE.AND UP0, UPT, UR10, UR4, UPT ;  /* 0x000000040a00728c */ /* 0x000fc8000bf06270 */
[----:B------:R-:W-:-:S06]  /*0430*/  USEL UR13, UR13, 0xffffffff, !UP0 ;  /* 0xffffffff0d0d7887 */ /* 0x000fcc000c000000 */
.L_x_699:
[----:B------:R-:W-:-:S13]  /*0440*/  ISETP.LE.AND P0, PT, RZ, UR13, PT ;  /* 0x0000000dff007c0c */ /* 0x000fda000bf03270 */
[----:B------:R-:W-:Y:S05]  /*0450*/  @!P0 EXIT ;  /* 0x000000000000894d */ /* 0x000fea0003800000 */
[----:B------:R-:W-:Y:S02]  /*0460*/  ULDC.64 UR8, c[0x0][0x370] ;  /* 0x0000dc0000087ab9 */ /* 0x000fe40000000a00 */
[----:B------:R-:W-:Y:S02]  /*0470*/  UISETP.NE.U32.AND UP1, UPT, URZ, UR8, UPT ;  /* 0x000000083f00728c */ /* 0x000fe4000bf25070 */
[----:B------:R-:W-:Y:S02]  /*0480*/  ULDC.64 UR4, c[0x0][0x360] ;  /* 0x0000d80000047ab9 */ /* 0x000fe40000000a00 */
[----:B------:R-:W-:Y:S02]  /*0490*/  UISETP.NE.U32.AND UP0, UPT, URZ, UR4, UPT ;  /* 0x000000043f00728c */ /* 0x000fe4000bf05070 */
[----:B------:R-:W-:Y:S02]  /*04a0*/  ULDC.64 UR6, c[0x0][0x348] ;  /* 0x0000d20000067ab9 */ /* 0x000fe40000000a00 */
[----:B------:R-:W-:-:S02]  /*04b0*/  UISETP.NE.AND.EX UP1, UPT, URZ, UR9, UPT, UP1 ;  /* 0x000000093f00728c */ /* 0x000fc4000bf25310 */
[----:B------:R-:W-:Y:S02]  /*04c0*/  UISETP.NE.U32.AND UP2, UPT, URZ, UR6, UPT ;  /* 0x000000063f00728c */ /* 0x000fe4000bf45070 */
[----:B------:R-:W-:Y:S02]  /*04d0*/  UISETP.NE.AND.EX UP0, UPT, URZ, UR5, UPT, UP0 ;  /* 0x000000053f00728c */ /* 0x000fe4000bf05300 */
[----:B------:R-:W-:Y:S01]  /*04e0*/  UISETP.NE.AND.EX UP2, UPT, URZ, UR7, UPT, UP2 ;  /* 0x000000073f00728c */ /* 0x000fe2000bf45320 */
[----:B------:R-:W-:Y:S01]  /*04f0*/  PLOP3.LUT P2, PT, PT, PT, UP1, 0x80, 0x0 ;  /* 0x000000000000781c */ /* 0x000fe20003f4f018 */
[----:B------:R-:W-:Y:S02]  /*0500*/  ULDC.64 UR8, c[0x0][0x370] ;  /* 0x0000dc0000087ab9 */ /* 0x000fe40000000a00 */
[----:B------:R-:W-:Y:S01]  /*0510*/  ULDC.64 UR6, c[0x0][0x348] ;  /* 0x0000d20000067ab9 */ /* 0x000fe20000000a00 */
[----:B------:R-:W-:Y:S01]  /*0520*/  PLOP3.LUT P0, PT, PT, PT, UP0, 0x80, 0x0 ;  /* 0x000000000000781c */ /* 0x000fe20003f0f008 */
[----:B------:R-:W-:Y:S01]  /*0530*/  ULDC.64 UR4, c[0x0][0x360] ;  /* 0x0000d80000047ab9 */ /* 0x000fe20000000a00 */
[----:B------:R-:W-:Y:S01]  /*0540*/  PLOP3.LUT P1, PT, PT, PT, UP2, 0x80, 0x0 ;  /* 0x000000000000781c */ /* 0x000fe20003f2f028 */
[----:B------:R-:W-:-:S02]  /*0550*/  @UP1 UIMAD.WIDE UR8, UR13, UR17, UR8 ;  /* 0x000000110d0812a5 */ /* 0x000fc4000f8e0208 */
[----:B------:R-:W-:Y:S02]  /*0560*/  @UP0 UIMAD.WIDE UR4, UR13, UR17, UR4 ;  /* 0x000000110d0402a5 */ /* 0x000fe4000f8e0204 */
[----:B------:R-:W-:Y:S02]  /*0570*/  UIMAD.WIDE UR6, UR13, UR17, UR6 ;  /* 0x000000110d0672a5 */ /* 0x000fe4000f8e0206 */
[----:B------:R-:W-:Y:S02]  /*0580*/  IMAD.U32 R3, RZ, RZ, UR9 ;  /* 0x00000009ff037e24 */ /* 0x000fe4000f8e00ff */
[----:B------:R-:W-:Y:S01]  /*0590*/  IMAD.U32 R2, RZ, RZ, UR8 ;  /* 0x00000008ff027e24 */ /* 0x000fe2000f8e00ff */
[----:B------:R-:W-:Y:S01]  /*05a0*/  MOV R4, UR4 ;  /* 0x0000000400047c02 */ /* 0x000fe20008000f00 */
[----:B------:R-:W-:Y:S01]  /*05b0*/  IMAD.U32 R5, RZ, RZ, UR5 ;  /* 0x00000005ff057e24 */ /* 0x000fe2000f8e00ff */
[----:B------:R-:W-:Y:S01]  /*05c0*/  MOV R6, UR6 ;  /* 0x0000000600067c02 */ /* 0x000fe20008000f00 */
[----:B------:R-:W-:Y:S01]  /*05d0*/  IMAD.U32 R7, RZ, RZ, UR7 ;  /* 0x00000007ff077e24 */ /* 0x000fe2000f8e00ff */
[----:B------:R1:W2:Y:S04]  /*05e0*/  @P2 LDG.E R3, [R2.64] ;  /* 0x0000000e02032981 */ /* 0x0002a8000c1e1900 */
[----:B------:R-:W3:Y:S04]  /*05f0*/  @P0 LDG.E R0, [R4.64] ;  /* 0x0000000e04000981 */ /* 0x000ee8000c1e1900 */
[----:B-1----:R-:W4:Y:S01]  /*0600*/  @P1 LDG.E R2, [R6.64] ;  /* 0x0000000e06021981 */ /* 0x002f22000c1e1900 */
[----:B------:R-:W1:Y:S01]  /*0610*/  S2UR UR9, SR_CTAID.Y ;  /* 0x00000000000979c3 */ /* 0x000e620000002600 */
[----:B------:R-:W-:-:S02]  /*0620*/  UMOV UR11, URZ ;  /* 0x0000003f000b7c82 */ /* 0x000fc40008000000 */
[----:B------:R-:W-:Y:S02]  /*0630*/  ULDC UR12, c[0x0][0x168] ;  /* 0x00005a00000c7ab9 */ /* 0x000fe40000000800 */
[----:B------:R-:W-:Y:S02]  /*0640*/  UMOV UR16, URZ ;  /* 0x0000003f00107c82 */ /* 0x000fe40008000000 */
[----:B------:R-:W-:Y:S02]  /*0650*/  ULDC UR4, c[0x0][0x2ac] ;  /* 0x0000ab0000047ab9 */ /* 0x000fe40000000800 */
[----:B------:R-:W-:Y:S02]  /*0660*/  ULDC UR7, c[0x0][0x1d0] ;  /* 0x0000740000077ab9 */ /* 0x000fe40000000800 */
[----:B------:R-:W-:Y:S02]  /*0670*/  UIMAD UR7, UR4, UR7, URZ ;  /* 0x00000007040772a4 */ /* 0x000fe4000f8e023f */
[----:B-1----:R-:W-:Y:S01]  /*0680*/  USHF.R.S32.HI UR8, URZ, 0x1f, UR9 ;  /* 0x0000001f3f087899 */ /* 0x002fe20008011409 */
[----:B--2---:R1:W2:Y:S08]  /*0690*/  @P2 R2UR UR11, R3 ;  /* 0x00000000030b23c2 */ /* 0x0042b000000e0000 */
[----:B---3--:R1:W3:Y:S08]  /*06a0*/  @P0 R2UR UR12, R0 ;  /* 0x00000000000c03c2 */ /* 0x0082f000000e0000 */
[----:B----4-:R1:W4:Y:S02]  /*06b0*/  @P1 R2UR UR16, R2 ;  /* 0x00000000021013c2 */ /* 0x01032400000e0000 */
[----:B-1--4-:R-:W-:Y:S05]  /*06c0*/  @P0 BRA `(.L_x_703) ;  /* 0x0000006000000947 */ /* 0x012fea0003800000 */
[----:B--2---:R-:W-:Y:S05]  /*06d0*/  @!P1 BRA `(.L_x_703) ;  /* 0x0000005000009947 */ /* 0x004fea0003800000 */
[----:B------:R-:W2:Y:S04]  /*06e0*/  LDG.E R2, [R6.64] ;  /* 0x0000000e06027981 */ /* 0x000ea8000c1e1900 */
[----:B------:R-:W4:Y:S01]  /*06f0*/  LDG.E R0, [R6.64+0x4] ;  /* 0x0000040e06007981 */ /* 0x000f22000c1e1900 */
[----:B--23--:R-:W1:Y:S08]  /*0700*/  R2UR UR12, R2 ;  /* 0x00000000020c73c2 */ /* 0x00ce7000000e0000 */
[----:B----4-:R-:W1:Y:S02]  /*0710*/  R2UR UR4, R0 ;  /* 0x00000000000473c2 */ /* 0x010e6400000e0000 */
[----:B-1----:R-:W-:-:S06]  /*0720*/  UIADD3 UR12, -UR12, UR4, URZ ;  /* 0x000000040c0c7290 */ /* 0x002fcc000fffe13f */
.L_x_703:
[----:B--2---:R-:W-:-:S04]  /*0730*/  ISETP.NE.U32.AND P0, PT, RZ, c[0x0][0x368], PT ;  /* 0x0000da00ff007a0c */ /* 0x004fc80003f05070 */
[----:B------:R-:W-:-:S13]  /*0740*/  ISETP.NE.AND.EX P0, PT, RZ, c[0x0][0x36c], PT, P0 ;  /* 0x0000db00ff007a0c */ /* 0x000fda0003f05300 */
[----:B------:R-:W-:Y:S05]  /*0750*/  @!P0 BRA `(.L_x_704) ;  /* 0x0000007000008947 */ /* 0x000fea0003800000 */
[----:B------:R-:W-:Y:S02]  /*0760*/  ULDC.64 UR4, c[0x0][0x368] ;  /* 0x0000da0000047ab9 */ /* 0x000fe40000000a00 */
[----:B------:R-:W-:-:S06]  /*0770*/  UIMAD.WIDE UR4, UR13, UR17, UR4 ;  /* 0x000000110d0472a5 */ /* 0x000fcc000f8e0204 */
[----:B------:R-:W-:Y:S02]  /*0780*/  MOV R2, UR4 ;  /* 0x0000000400027c02 */ /* 0x000fe40008000f00 */
[----:B------:R-:W-:-:S05]  /*0790*/  MOV R3, UR5 ;  /* 0x0000000500037c02 */ /* 0x000fca0008000f00 */
[----:B------:R-:W2:Y:S02]  /*07a0*/  LDG.E R0, [R2.64] ;  /* 0x0000000e02007981 */ /* 0x000ea4000c1e1900 */
[----:B--2---:R1:W2:Y:S02]  /*07b0*/  R2UR UR7, R0 ;  /* 0x00000000000773c2 */ /* 0x0042a400000e0000 */
[----:B-12---:R-:W-:Y:S05]  /*07c0*/  BRA `(.L_x_705) ;  /* 0x000000c000007947 */ /* 0x006fea0003800000 */
.L_x_704:
[----:B------:R-:W-:-:S04]  /*07d0*/  ISETP.NE.U32.AND P0, PT, RZ, c[0x0][0x350], PT ;  /* 0x0000d400ff007a0c */ /* 0x000fc80003f05070 */
[----:B------:R-:W-:-:S13]  /*07e0*/  ISETP.NE.AND.EX P0, PT, RZ, c[0x0][0x354], PT, P0 ;  /* 0x0000d500ff007a0c */ /* 0x000fda0003f05300 */
[----:B------:R-:W-:Y:S05]  /*07f0*/  @!P0 BRA `(.L_x_705) ;  /* 0x0000009000008947 */ /* 0x000fea0003800000 */
[----:B------:R-:W-:Y:S02]  /*0800*/  ULDC.64 UR4, c[0x0][0x350] ;  /* 0x0000d40000047ab9 */ /* 0x000fe40000000a00 */
[----:B------:R-:W-:-:S06]  /*0810*/  UIMAD.WIDE UR4, UR13, UR17, UR4 ;  /* 0x000000110d0472a5 */ /* 0x000fcc000f8e0204 */
[----:B------:R-:W-:Y:S02]  /*0820*/  MOV R2, UR4 ;  /* 0x0000000400027c02 */ /* 0x000fe40008000f00 */
[----:B------:R-:W-:-:S05]  /*0830*/  MOV R3, UR5 ;  /* 0x0000000500037c02 */ /* 0x000fca0008000f00 */
[----:B------:R-:W2:Y:S04]  /*0840*/  LDG.E R4, [R2.64] ;  /* 0x0000000e02047981 */ /* 0x000ea8000c1e1900 */
[----:B------:R-:W4:Y:S01]  /*0850*/  LDG.E R0, [R2.64+0x4] ;  /* 0x0000040e02007981 */ /* 0x000f22000c1e1900 */
[----:B--2---:R-:W1:Y:S08]  /*0860*/  R2UR UR4, R4 ;  /* 0x00000000040473c2 */ /* 0x004e7000000e0000 */
[----:B----4-:R-:W1:Y:S02]  /*0870*/  R2UR UR7, R0 ;  /* 0x00000000000773c2 */ /* 0x010e6400000e0000 */
[----:B-1----:R-:W-:-:S06]  /*0880*/  UIADD3 UR7, -UR4, UR7, URZ ;  /* 0x0000000704077290 */ /* 0x002fcc000fffe13f */
.L_x_705:
[----:B------:R-:W-:Y:S01]  /*0890*/  ULDC UR4, c[0x0][0x2c4] ;  /* 0x0000b10000047ab9 */ /* 0x000fe20000000800 */
[----:B------:R-:W-:Y:S01]  /*08a0*/  PLOP3.LUT P4, PT, PT, PT, PT, 0x80, 0x0 ;  /* 0x000000000000781c */ /* 0x000fe20003f8f070 */
[----:B------:R-:W-:Y:S01]  /*08b0*/  UISETP.NE.AND UP1, UPT, UR4, 0x1, UPT ;  /* 0x000000010400788c */ /* 0x000fe2000bf25270 */
[----:B------:R-:W-:Y:S01]  /*08c0*/  CS2R R94, SRZ ;  /* 0x00000000005e7805 */ /* 0x000fe2000001ff00 */
[----:B------:R-:W-:Y:S01]  /*08d0*/  UIADD3 UR7, -UR11, UR7, URZ ;  /* 0x000000070b077290 */ /* 0x000fe2000fffe13f */
[----:B------:R-:W-:Y:S01]  /*08e0*/  CS2R R92, SRZ ;  /* 0x00000000005c7805 */ /* 0x000fe2000001ff00 */
[----:B------:R-:W-:Y:S01]  /*08f0*/  ULDC.64 UR4, c[0x0][0x2c8] ;  /* 0x0000b20000047ab9 */ /* 0x000fe20000000a00 */
[----:B------:R-:W-:Y:S01]  /*0900*/  CS2R R98, SRZ ;  /* 0x0000000000627805 */ /* 0x000fe2000001ff00 */
[----:B---3--:R-:W-:Y:S01]  /*0910*/  UIADD3 UR6, UR7, 0x40, -UR12 ;  /* 0x0000004007067890 */ /* 0x008fe2000fffe80c */
[----:B------:R-:W-:Y:S01]  /*0920*/  CS2R R96, SRZ ;  /* 0x0000000000607805 */ /* 0x000fe2000001ff00 */
[----:B------:R-:W-:Y:S01]  /*0930*/  CS2R R90, SRZ ;  /* 0x00000000005a7805 */ /* 0x000fe2000001ff00 */
[----:B------:R-:W-:Y:S01]  /*0940*/  CS2R R88, SRZ ;  /* 0x0000000000587805 */ /* 0x000fe2000001ff00 */
[----:B------:R-:W-:Y:S01]  /*0950*/  IMAD.MOV.U32 R11, RZ, RZ, RZ ;  /* 0x000000ffff0b7224 */ /* 0x000fe200078e00ff */
[----:B------:R-:W-:Y:S01]  /*0960*/  @UP1 UIADD3 UR18, UR10, 0x7f, URZ ;  /* 0x0000007f0a121890 */ /* 0x000fe2000fffe03f */
[----:B------:R-:W-:Y:S01]  /*0970*/  IMAD.MOV.U32 R86, RZ, RZ, RZ ;  /* 0x000000ffff567224 */ /* 0x000fe200078e00ff */
[----:B------:R-:W-:Y:S01]  /*0980*/  MOV R12, RZ ;  /* 0x000000ff000c7202 */ /* 0x000fe20000000f00 */
[----:B------:R-:W-:Y:S01]  /*0990*/  IMAD.MOV.U32 R84, RZ, RZ, RZ ;  /* 0x000000ffff547224 */ /* 0x000fe200078e00ff */
[----:B------:R-:W-:Y:S01]  /*09a0*/  UIMAD.WIDE.U32 UR18, UR18, UR4, URZ ;  /* 0x00000004121272a5 */ /* 0x000fe2000f8e003f */
[----:B------:R-:W-:Y:S01]  /*09b0*/  CS2R R14, SRZ ;  /* 0x00000000000e7805 */ /* 0x000fe2000001ff00 */
[----:B------:R-:W-:Y:S01]  /*09c0*/  UIADD3 UR4, UR10, 0x7f, URZ ;  /* 0x0000007f0a047890 */ /* 0x000fe2000fffe03f */
[----:B------:R-:W-:Y:S01]  /*09d0*/  MOV R78, RZ ;  /* 0x000000ff004e7202 */ /* 0x000fe20000000f00 */
[----:B------:R-:W-:Y:S01]  /*09e0*/  @UP1 USHF.R.U32.HI UR4, URZ, UR5, UR19 ;  /* 0x000000053f041299 */ /* 0x000fe20008011613 */
[----:B------:R-:W-:Y:S01]  /*09f0*/  IMAD.MOV.U32 R76, RZ, RZ, RZ ;  /* 0x000000ffff4c7224 */ /* 0x000fe200078e00ff */
[----:B------:R-:W-:Y:S01]  /*0a00*/  UIADD3 UR5, UR7, 0x3f, URZ ;  /* 0x0000003f07057890 */ /* 0x000fe2000fffe03f */
[----:B------:R-:W-:Y:S01]  /*0a10*/  CS2R R16, SRZ ;  /* 0x0000000000107805 */ /* 0x000fe2000001ff00 */
[----:B------:R-:W-:Y:S01]  /*0a20*/  UIADD3 UR6, UR6, UR4, URZ ;  /* 0x0000000406067290 */ /* 0x000fe2000fffe03f */
[----:B------:R-:W-:Y:S01]  /*0a30*/  MOV R82, RZ ;  /* 0x000000ff00527202 */ /* 0x000fe20000000f00 */
[----:B------:R-:W-:Y:S01]  /*0a40*/  USHF.R.S32.HI UR18, URZ, 0x1f, UR5 ;  /* 0x0000001f3f127899 */ /* 0x000fe20008011405 */
[----:B------:R-:W-:Y:S01]  /*0a50*/  IMAD.MOV.U32 R80, RZ, RZ, RZ ;  /* 0x000000ffff507224 */ /* 0x000fe200078e00ff */
[----:B------:R-:W-:Y:S01]  /*0a60*/  USHF.R.S32.HI UR4, URZ, 0x1f, UR6 ;  /* 0x0000001f3f047899 */ /* 0x000fe20008011406 */
[----:B------:R-:W-:Y:S01]  /*0a70*/  MOV R18, RZ ;  /* 0x000000ff00127202 */ /* 0x000fe20000000f00 */
[----:B------:R-:W-:Y:S01]  /*0a80*/  ULEA.HI UR18, UR18, UR5, URZ, 0x6 ;  /* 0x0000000512127291 */ /* 0x000fe2000f8f303f */
[----:B------:R-:W-:Y:S01]  /*0a90*/  IMAD.MOV.U32 R74, RZ, RZ, RZ ;  /* 0x000000ffff4a7224 */ /* 0x000fe200078e00ff */
[----:B------:R-:W-:Y:S01]  /*0aa0*/  ULEA.HI UR4, UR4, UR6, URZ, 0x6 ;  /* 0x0000000604047291 */ /* 0x000fe2000f8f303f */
[----:B------:R-:W-:Y:S01]  /*0ab0*/  CS2R R20, SRZ ;  /* 0x0000000000147805 */ /* 0x000fe2000001ff00 */
[----:B------:R-:W-:Y:S01]  /*0ac0*/  USHF.R.S32.HI UR18, URZ, 0x6, UR18 ;  /* 0x000000063f127899 */ /* 0x000fe20008011412 */
[----:B------:R-:W-:Y:S01]  /*0ad0*/  MOV R72, RZ ;  /* 0x000000ff00487202 */ /* 0x000fe20000000f00 */
[----:B------:R-:W-:Y:S01]  /*0ae0*/  USHF.R.S32.HI UR4, URZ, 0x6, UR4 ;  /* 0x000000063f047899 */ /* 0x000fe20008011404 */
[----:B------:R-:W-:Y:S01]  /*0af0*/  IMAD.MOV.U32 R70, RZ, RZ, RZ ;  /* 0x000000ffff467224 */ /* 0x000fe200078e00ff */
[----:B------:R-:W-:Y:S01]  /*0b00*/  CS2R R22, SRZ ;  /* 0x0000000000167805 */ /* 0x000fe2000001ff00 */
[----:B------:R-:W-:Y:S01]  /*0b10*/  MOV R68, RZ ;  /* 0x000000ff00447202 */ /* 0x000fe20000000f00 */
[----:B------:R-:W-:Y:S01]  /*0b20*/  UISETP.LT.AND UP0, UPT, UR18, UR4, UPT ;  /* 0x000000041200728c */ /* 0x000fe2000bf01270 */
[----:B------:R-:W-:Y:S01]  /*0b30*/  IMAD.MOV.U32 R170, RZ, RZ, RZ ;  /* 0x000000ffffaa7224 */ /* 0x000fe200078e00ff */
[----:B------:R-:W-:Y:S01]  /*0b40*/  CS2R R24, SRZ ;  /* 0x0000000000187805 */ /* 0x000fe2000001ff00 */
[----:B------:R-:W-:Y:S01]  /*0b50*/  MOV R168, RZ ;  /* 0x000000ff00a87202 */ /* 0x000fe20000000f00 */
[----:B------:R-:W-:Y:S01]  /*0b60*/  USEL UR6, UR18, UR4, UP0 ;  /* 0x0000000412067287 */ /* 0x000fe20008000000 */
[----:B------:R-:W-:Y:S01]  /*0b70*/  IMAD.MOV.U32 R174, RZ, RZ, RZ ;  /* 0x000000ffffae7224 */ /* 0x000fe200078e00ff */
[----:B------:R-:W-:Y:S01]  /*0b80*/  CS2R R26, SRZ ;  /* 0x00000000001a7805 */ /* 0x000fe2000001ff00 */
[----:B------:R-:W-:Y:S01]  /*0b90*/  MOV R172, RZ ;  /* 0x000000ff00ac7202 */ /* 0x000fe20000000f00 */
[----:B------:R-:W-:Y:S01]  /*0ba0*/  UISETP.GE.AND UP0, UPT, UR6, 0x1, UPT ;  /* 0x000000010600788c */ /* 0x000fe2000bf06270 */
[----:B------:R-:W-:Y:S01]  /*0bb0*/  CS2R R166, SRZ ;  /* 0x0000000000a67805 */ /* 0x000fe2000001ff00 */
[----:B------:R-:W-:Y:S01]  /*0bc0*/  IMAD.MOV.U32 R164, RZ, RZ, RZ ;  /* 0x000000ffffa47224 */ /* 0x000fe200078e00ff */
[----:B------:R-:W-:Y:S01]  /*0bd0*/  CS2R R28, SRZ ;  /* 0x00000000001c7805 */ /* 0x000fe2000001ff00 */
[----:B------:R-:W-:Y:S01]  /*0be0*/  MOV R162, RZ ;  /* 0x000000ff00a27202 */ /* 0x000fe20000000f00 */
[----:B------:R-:W-:Y:S01]  /*0bf0*/  IMAD.MOV.U32 R160, RZ, RZ, RZ ;  /* 0x000000ffffa07224 */ /* 0x000fe200078e00ff */
[----:B------:R-:W-:Y:S01]  /*0c00*/  PLOP3.LUT P0, PT, PT, PT, UP0, 0x80, 0x0 ;  /* 0x000000000000781c */ /* 0x000fe20003f0f008 */
        /* <DEDUP_REMOVED lines=34> */
[----:B------:R-:W-:Y:S01]  /*0e30*/  MOV R54, RZ ;  /* 0x000000ff00367202 */ /* 0x000fe20000000f00 */
[----:B------:R-:W-:Y:S01]  /*0e40*/  CS2R R52, SRZ ;  /* 0x0000000000347805 */ /* 0x000fe2000001ff00 */
[----:B------:R-:W-:Y:S01]  /*0e50*/  IMAD.MOV.U32 R51, RZ, RZ, RZ ;  /* 0x000000ffff337224 */ /* 0x000fe200078e00ff */
[----:B------:R-:W-:Y:S05]  /*0e60*/  @!P0 BRA `(.L_x_706) ;  /* 0x0000e75000008947 */ /* 0x000fea0003800000 */
[----:B------:R-:W-:Y:S02]  /*0e70*/  ULDC.64 UR4, c[0x0][0x340] ;  /* 0x0000d00000047ab9 */ /* 0x000fe40000000a00 */
[----:B------:R-:W-:-:S04]  /*0e80*/  UISETP.NE.U32.AND UP0, UPT, URZ, UR4, UPT ;  /* 0x000000043f00728c */ /* 0x000fc8000bf05070 */
[----:B------:R-:W-:-:S03]  /*0e90*/  UISETP.NE.AND.EX UP0, UPT, URZ, UR5, UPT, UP0 ;  /* 0x000000053f00728c */ /* 0x000fc6000bf05300 */
[----:B------:R-:W-:-:S03]  /*0ea0*/  ULDC.64 UR4, c[0x0][0x340] ;  /* 0x0000d00000047ab9 */ /* 0x000fc60000000a00 */
[----:B------:R-:W-:-:S05]  /*0eb0*/  PLOP3.LUT P2, PT, PT, PT, UP0, 0x80, 0x0 ;  /* 0x000000000000781c */ /* 0x000fca0003f4f008 */
[----:B------:R-:W-:-:S06]  /*0ec0*/  @UP0 UIMAD.WIDE UR4, UR13, UR17, UR4 ;  /* 0x000000110d0402a5 */ /* 0x000fcc000f8e0204 */
[----:B------:R-:W-:Y:S02]  /*0ed0*/  IMAD.U32 R2, RZ, RZ, UR4 ;  /* 0x00000004ff027e24 */ /* 0x000fe4000f8e00ff */
[----:B------:R-:W-:Y:S01]  /*0ee0*/  IMAD.U32 R3, RZ, RZ, UR5 ;  /* 0x00000005ff037e24 */ /* 0x000fe2000f8e00ff */
[----:B------:R-:W-:Y:S01]  /*0ef0*/  SHF.R.S32.HI R9, RZ, 0x1f, R169 ;  /* 0x0000001fff097819 */ /* 0x000fe200000114a9 */
[----:B------:R-:W-:Y:S02]  /*0f00*/  USHF.R.S32.HI UR17, URZ, 0x1f, UR16 ;  /* 0x0000001f3f117899 */ /* 0x000fe40008011410 */
[----:B------:R-:W-:Y:S01]  /*0f10*/  ULDC.64 UR4, c[0x0][0x178] ;  /* 0x00005e0000047ab9 */ /* 0x000fe20000000a00 */
[----:B------:R1:W2:Y:S01]  /*0f20*/  @P2 LDG.E R8, [R2.64] ;  /* 0x0000000e02082981 */ /* 0x0002a2000c1e1900 */
[----:B------:R-:W-:Y:S01]  /*0f30*/  UIMAD UR17, UR17, UR4, URZ ;  /* 0x00000004111172a4 */ /* 0x000fe2000f8e023f */
[----:B------:R-:W-:Y:S01]  /*0f40*/  PLOP3.LUT P1, PT, PT, PT, UP1, 0x80, 0x0 ;  /* 0x000000000000781c */ /* 0x000fe20003f2f018 */
[----:B------:R-:W-:Y:S01]  /*0f50*/  UIMAD.WIDE.U32 UR18, UR16, UR4, URZ ;  /* 0x00000004101272a5 */ /* 0x000fe2000f8e003f */
[----:B------:R-:W-:Y:S01]  /*0f60*/  PLOP3.LUT P0, PT, PT, PT, UP1, 0x80, 0x0 ;  /* 0x000000000000781c */ /* 0x000fe20003f0f018 */
[----:B------:R-:W-:Y:S01]  /*0f70*/  UIMAD UR17, UR16, UR5, UR17 ;  /* 0x00000005101172a4 */ /* 0x000fe2000f8e0211 */
[CC--:B------:R-:W-:Y:S01]  /*0f80*/  LEA.HI R21, R9.reuse, R169.reuse, RZ, 0x3 ;  /* 0x000000a909157211 */ /* 0x0c0fe200078f18ff */
[----:B------:R-:W-:Y:S01]  /*0f90*/  BSSY B0, `(.L_x_707) ;  /* 0x0000060000007945 */ /* 0x000fe20003800000 */
[----:B------:R-:W-:Y:S01]  /*0fa0*/  ULDC.64 UR4, c[0x0][0x1b8] ;  /* 0x00006e0000047ab9 */ /* 0x000fe20000000a00 */
[CC--:B------:R-:W-:Y:S01]  /*0fb0*/  LEA.HI R20, R9.reuse, R169.reuse, RZ, 0x4 ;  /* 0x000000a909147211 */ /* 0x0c0fe200078f20ff */
[----:B------:R-:W-:Y:S01]  /*0fc0*/  UIADD3 UR19, UR19, UR17, URZ ;  /* 0x0000001113137290 */ /* 0x000fe2000fffe03f */
[----:B------:R-:W-:Y:S01]  /*0fd0*/  SHF.R.S32.HI R19, RZ, 0x3, R21 ;  /* 0x00000003ff137819 */ /* 0x000fe20000011415 */
[----:B------:R-:W-:Y:S01]  /*0fe0*/  USHF.R.S32.HI UR17, URZ, 0x1f, UR13 ;  /* 0x0000001f3f117899 */ /* 0x000fe2000801140d */
[----:B------:R-:W-:Y:S01]  /*0ff0*/  LEA.HI R166, R9, R169, RZ, 0x5 ;  /* 0x000000a909a67211 */ /* 0x000fe200078f28ff */
[----:B------:R-:W-:-:S02]  /*1000*/  UIMAD UR16, UR8, UR4, URZ ;  /* 0x00000004081072a4 */ /* 0x000fc4000f8e023f */
[----:B------:R-:W-:Y:S01]  /*1010*/  USEL UR17, UR17, URZ, !UP2 ;  /* 0x0000003f11117287 */ /* 0x000fe2000d000000 */
[----:B------:R-:W-:Y:S01]  /*1020*/  SHF.R.S32.HI R165, RZ, 0x5, R166 ;  /* 0x00000005ffa57819 */ /* 0x000fe200000114a6 */
[----:B------:R-:W-:Y:S02]  /*1030*/  UIMAD UR16, UR9, UR5, UR16 ;  /* 0x00000005091072a4 */ /* 0x000fe4000f8e0210 */
[----:B------:R-:W-:Y:S02]  /*1040*/  UIMAD.WIDE.U32 UR20, UR9, UR4, UR18 ;  /* 0x00000004091472a5 */ /* 0x000fe4000f8e0012 */
[----:B------:R-:W-:Y:S02]  /*1050*/  USEL UR18, UR13, URZ, !UP2 ;  /* 0x0000003f0d127287 */ /* 0x000fe4000d000000 */
[----:B------:R-:W-:Y:S01]  /*1060*/  ULDC.64 UR4, c[0x0][0x1c0] ;  /* 0x0000700000047ab9 */ /* 0x000fe20000000a00 */
[----:B-1----:R-:W-:Y:S01]  /*1070*/  LEA.HI R2, R9, R169, RZ, 0x2 ;  /* 0x000000a909027211 */ /* 0x002fe200078f10ff */
[----:B------:R-:W-:-:S02]  /*1080*/  UIMAD UR17, UR17, UR4, URZ ;  /* 0x00000004111172a4 */ /* 0x000fc4000f8e023f */
[----:B------:R-:W-:Y:S01]  /*1090*/  UIADD3 UR21, UR21, UR16, URZ ;  /* 0x0000001015157290 */ /* 0x000fe2000fffe03f */
[----:B------:R-:W-:Y:S01]  /*10a0*/  LOP3.LUT R0, R2, 0xfffffffc, RZ, 0xc0, !PT ;  /* 0xfffffffc02007812 */ /* 0x000fe200078ec0ff */
[----:B------:R-:W-:Y:S01]  /*10b0*/  UIMAD UR5, UR18, UR5, UR17 ;  /* 0x00000005120572a4 */ /* 0x000fe2000f8e0211 */
[----:B------:R-:W-:Y:S01]  /*10c0*/  SHF.R.S32.HI R40, RZ, 0x2, R2 ;  /* 0x00000002ff287819 */ /* 0x000fe20000011402 */
[----:B------:R-:W-:Y:S02]  /*10d0*/  UIMAD.WIDE.U32 UR18, UR18, UR4, UR20 ;  /* 0x00000004121272a5 */ /* 0x000fe4000f8e0014 */
[----:B------:R-:W-:Y:S01]  /*10e0*/  IMAD.IADD R101, R169, 0x1, -R0 ;  /* 0x00000001a9657824 */ /* 0x000fe200078e0a00 */
[----:B------:R-:W-:Y:S01]  /*10f0*/  ULDC UR4, c[0x0][0x2c4] ;  /* 0x0000b10000047ab9 */ /* 0x000fe20000000800 */
[----:B------:R-:W-:Y:S01]  /*1100*/  IADD3 R11, R40, UR10, RZ ;  /* 0x0000000a280b7c10 */ /* 0x000fe2000fffe0ff */
[----:B------:R-:W-:Y:S01]  /*1110*/  UIADD3 UR5, UR19, UR5, URZ ;  /* 0x0000000513057290 */ /* 0x000fe2000fffe03f */
[----:B------:R-:W-:Y:S01]  /*1120*/  IMAD R173, R101, 0x20, R40 ;  /* 0x0000002065ad7824 */ /* 0x000fe200078e0228 */
[----:B------:R-:W-:Y:S01]  /*1130*/  UIMAD UR4, UR12, UR4, URZ ;  /* 0x000000040c0472a4 */ /* 0x000fe2000f8e023f */
[----:B------:R-:W-:-:S02]  /*1140*/  IMAD.U32 R5, RZ, RZ, UR19 ;  /* 0x00000013ff057e24 */ /* 0x000fc4000f8e00ff */
[----:B------:R-:W-:Y:S01]  /*1150*/  IMAD.U32 R4, RZ, RZ, UR18 ;  /* 0x00000012ff047e24 */ /* 0x000fe2000f8e00ff */
[----:B------:R-:W-:Y:S01]  /*1160*/  IADD3 R3, R173, UR10, RZ ;  /* 0x0000000aad037c10 */ /* 0x000fe2000fffe0ff */
[----:B------:R-:W-:Y:S01]  /*1170*/  IMAD.U32 R5, RZ, RZ, UR5 ;  /* 0x00000005ff057e24 */ /* 0x000fe2000f8e00ff */
[----:B------:R1:W-:Y:S01]  /*1180*/  STL [R1+0x38], R173 ;  /* 0x000038ad01007387 */ /* 0x0003e20000100800 */
[----:B------:R-:W-:Y:S02]  /*1190*/  IMAD.SHL.U32 R100, R101, 0x8, RZ ;  /* 0x0000000865647824 */ /* 0x000fe400078e00ff */
[----:B------:R-:W-:-:S03]  /*11a0*/  @P1 IMAD.HI.U32 R0, R3, c[0x0][0x2c8], RZ ;  /* 0x0000b20003001a27 */ /* 0x000fc600078e00ff */
[C---:B------:R-:W-:Y:S01]  /*11b0*/  IADD3 R16, R100.reuse, 0x20, RZ ;  /* 0x0000002064107810 */ /* 0x040fe20007ffe0ff */
[----:B------:R-:W-:Y:S01]  /*11c0*/  IMAD.MOV.U32 R2, RZ, RZ, R3 ;  /* 0x000000ffff027224 */ /* 0x000fe200078e0003 */
[----:B------:R-:W-:Y:S02]  /*11d0*/  @P0 SHF.R.U32.HI R2, RZ, c[0x0][0x2cc], R0 ;  /* 0x0000b300ff020a19 */ /* 0x000fe40000011600 */
[C---:B------:R-:W-:Y:S02]  /*11e0*/  IADD3 R41, R100.reuse, 0x40, RZ ;  /* 0x0000004064297810 */ /* 0x040fe40007ffe0ff */
[--C-:B------:R-:W-:Y:S01]  /*11f0*/  SHF.R.S32.HI R0, RZ, 0x1f, R2.reuse ;  /* 0x0000001fff007819 */ /* 0x100fe20000011402 */
[----:B------:R-:W-:Y:S01]  /*1200*/  IMAD.MOV R6, RZ, RZ, -R2 ;  /* 0x000000ffff067224 */ /* 0x000fe200078e0a02 */
[----:B------:R-:W-:Y:S02]  /*1210*/  ISETP.GE.AND P5, PT, R100, c[0x0][0x198], PT ;  /* 0x0000660064007a0c */ /* 0x000fe40003fa6270 */
[----:B------:R-:W-:Y:S01]  /*1220*/  ISETP.GE.AND P4, PT, R16, c[0x0][0x198], PT ;  /* 0x0000660010007a0c */ /* 0x000fe20003f86270 */
[----:B------:R-:W-:-:S02]  /*1230*/  IMAD R0, R0, c[0x0][0x1b0], RZ ;  /* 0x00006c0000007a24 */ /* 0x000fc400078e02ff */
[----:B------:R-:W-:Y:S02]  /*1240*/  IMAD R6, R6, c[0x0][0x2c4], R3 ;  /* 0x0000b10006067a24 */ /* 0x000fe400078e0203 */
[C---:B------:R-:W-:Y:S02]  /*1250*/  IMAD R7, R2.reuse, c[0x0][0x1b4], R0 ;  /* 0x00006d0002077a24 */ /* 0x040fe400078e0200 */
[----:B------:R-:W-:Y:S01]  /*1260*/  IMAD.WIDE.U32 R2, R2, c[0x0][0x1b0], R4 ;  /* 0x00006c0002027a25 */ /* 0x000fe200078e0004 */
[----:B------:R-:W-:Y:S02]  /*1270*/  SHF.R.S32.HI R0, RZ, 0x1f, R6 ;  /* 0x0000001fff007819 */ /* 0x000fe40000011406 */
[----:B------:R-:W-:Y:S01]  /*1280*/  LOP3.LUT R5, R20, 0xfffffff0, RZ, 0xc0, !PT ;  /* 0xfffffff014057812 */ /* 0x000fe200078ec0ff */
[----:B------:R-:W-:Y:S02]  /*1290*/  IMAD.SHL.U32 R4, R19, 0x40, RZ ;  /* 0x0000004013047824 */ /* 0x000fe400078e00ff */
[----:B------:R-:W-:-:S02]  /*12a0*/  IMAD R0, R0, c[0x0][0x1a8], RZ ;  /* 0x00006a0000007a24 */ /* 0x000fc400078e02ff */
[----:B------:R-:W-:Y:S02]  /*12b0*/  IMAD.IADD R3, R3, 0x1, R7 ;  /* 0x0000000103037824 */ /* 0x000fe400078e0207 */
[----:B------:R-:W-:Y:S01]  /*12c0*/  IMAD R7, R6, c[0x0][0x1ac], R0 ;  /* 0x00006b0006077a24 */ /* 0x000fe200078e0200 */
[----:B------:R-:W-:Y:S01]  /*12d0*/  LOP3.LUT R0, R4, 0xc0, RZ, 0xc0, !PT ;  /* 0x000000c004007812 */ /* 0x000fe200078ec0ff */
[----:B------:R-:W-:Y:S02]  /*12e0*/  IMAD.IADD R17, R169, 0x1, -R5 ;  /* 0x00000001a9117824 */ /* 0x000fe400078e0a05 */
[----:B------:R-:W-:Y:S01]  /*12f0*/  IMAD.WIDE.U32 R2, R6, c[0x0][0x1a8], R2 ;  /* 0x00006a0006027a25 */ /* 0x000fe200078e0002 */
[----:B------:R-:W-:Y:S02]  /*1300*/  SHF.R.U32.HI R4, RZ, 0x3, R0 ;  /* 0x00000003ff047819 */ /* 0x000fe40000011600 */
[----:B------:R-:W-:Y:S01]  /*1310*/  LOP3.LUT R0, R0, 0x18, R100, 0xf8, !PT ;  /* 0x0000001800007812 */ /* 0x000fe200078ef864 */
[----:B------:R-:W-:Y:S01]  /*1320*/  IMAD.IADD R5, R3, 0x1, R7 ;  /* 0x0000000103057824 */ /* 0x000fe200078e0207 */
[----:B------:R-:W-:-:S02]  /*1330*/  LEA.HI R15, R17, R17, RZ, 0x1 ;  /* 0x00000011110f7211 */ /* 0x000fc400078f08ff */
[----:B------:R-:W-:Y:S02]  /*1340*/  LOP3.LUT R6, R0, R4, RZ, 0x3c, !PT ;  /* 0x0000000400067212 */ /* 0x000fe400078e3cff */
[--C-:B------:R-:W-:Y:S02]  /*1350*/  SHF.R.S32.HI R3, RZ, 0x1, R15.reuse ;  /* 0x00000001ff037819 */ /* 0x100fe4000001140f */
[----:B------:R-:W-:Y:S02]  /*1360*/  SHF.R.S32.HI R0, RZ, 0x1f, R15 ;  /* 0x0000001fff007819 */ /* 0x000fe4000001140f */
[----:B------:R-:W-:Y:S02]  /*1370*/  LEA R14, P0, R2, c[0x0][0x160], 0x1 ;  /* 0x00005800020e7a11 */ /* 0x000fe400078008ff */
[----:B------:R-:W-:Y:S02]  /*1380*/  LEA.HI R0, R0, R3, RZ, 0x2 ;  /* 0x0000000300007211 */ /* 0x000fe400078f10ff */
[----:B------:R-:W-:Y:S01]  /*1390*/  LEA.HI.X R12, R2, c[0x0][0x164], R5, 0x1, P0 ;  /* 0x00005900020c7a11 */ /* 0x000fe200000f0c05 */
[----:B------:R1:W3:Y:S01]  /*13a0*/  SHFL.IDX PT, R4, R14, RZ, 0x1c1f ;  /* 0x001c1fff0e047589 */ /* 0x0002e200000e0000 */
[----:B------:R-:W-:-:S02]  /*13b0*/  LOP3.LUT R0, R0, 0xfffffffc, RZ, 0xc0, !PT ;  /* 0xfffffffc00007812 */ /* 0x000fc400078ec0ff */
[----:B------:R-:W-:Y:S01]  /*13c0*/  LEA.HI R2, R40, R40, RZ, 0x1 ;  /* 0x0000002828027211 */ /* 0x000fe200078f08ff */
[----:B------:R1:W4:Y:S01]  /*13d0*/  SHFL.IDX PT, R5, R12, RZ, 0x1c1f ;  /* 0x001c1fff0c057589 */ /* 0x00032200000e0000 */
[----:B------:R-:W-:Y:S01]  /*13e0*/  ISETP.GE.AND P0, PT, R11, UR4, PT ;  /* 0x000000040b007c0c */ /* 0x000fe2000bf06270 */
[----:B------:R-:W-:Y:S01]  /*13f0*/  IMAD.IADD R18, R3, 0x1, -R0 ;  /* 0x0000000103127824 */ /* 0x000fe200078e0a00 */
[----:B------:R-:W-:Y:S01]  /*1400*/  LOP3.LUT R0, R2, 0x7fffffe, RZ, 0xc0, !PT ;  /* 0x07fffffe02007812 */ /* 0x000fe200078ec0ff */
[----:B------:R-:W-:-:S03]  /*1410*/  IMAD.MOV.U32 R2, RZ, RZ, 0x10 ;  /* 0x00000010ff027424 */ /* 0x000fc600078e00ff */
[----:B------:R-:W-:Y:S01]  /*1420*/  LOP3.LUT P1, RZ, R18, 0x2, RZ, 0xc0, !PT ;  /* 0x0000000212ff7812 */ /* 0x000fe2000782c0ff */
[----:B------:R-:W-:-:S03]  /*1430*/  IMAD.IADD R0, R40, 0x1, -R0 ;  /* 0x0000000128007824 */ /* 0x000fc600078e0a00 */
[----:B------:R-:W-:Y:S01]  /*1440*/  SEL R2, R2, 0xfffffff0, !P1 ;  /* 0xfffffff002027807 */ /* 0x000fe20004800000 */
[----:B------:R-:W-:-:S04]  /*1450*/  IMAD R0, R165, 0x8, R0 ;  /* 0x00000008a5007824 */ /* 0x000fc800078e0200 */
[----:B------:R-:W-:Y:S01]  /*1460*/  IMAD.U32 R13, R0, 0x20, R6 ;  /* 0x00000020000d7824 */ /* 0x000fe200078e0006 */
[----:B--2---:R1:W2:Y:S02]  /*1470*/  @P2 R2UR UR17, R8 ;  /* 0x00000000081123c2 */ /* 0x0042a400000e0000 */
[----:B--2---:R-:W-:Y:S01]  /*1480*/  @!UP0 UMOV UR17, UR13 ;  /* 0x0000000d00118c82 */ /* 0x004fe20008000000 */
[----:B------:R-:W-:Y:S01]  /*1490*/  ISETP.GE.AND P2, PT, R41, c[0x0][0x198], PT ;  /* 0x0000660029007a0c */ /* 0x000fe20003f46270 */
[----:B------:R-:W-:Y:S07]  /*14a0*/  @P0 BRA `(.L_x_708) ;  /* 0x000000e000000947 */ /* 0x000fee0003800000 */
[----:B---34-:R-:W-:Y:S01]  /*14b0*/  SHF.R.S32.HI R3, RZ, 0x1f, R16 ;  /* 0x0000001fff037819 */ /* 0x018fe20000011410 */
[----:B-1----:R-:W-:Y:S01]  /*14c0*/  IMAD.WIDE R8, R100, 0x2, R4 ;  /* 0x0000000264087825 */ /* 0x002fe200078e0204 */
        /* <DEDUP_REMOVED lines=12> */
.L_x_708:
[----:B---34-:R-:W-:Y:S05]  /*1590*/  BSYNC B0 ;  /* 0x0000000000007941 */ /* 0x018fea0003800000 */
.L_x_707:
[----:B-1----:R-:W-:Y:S01]  /*15a0*/  IADD3 R0, R11, 0x20, RZ ;  /* 0x000000200b007810 */ /* 0x002fe20007ffe0ff */
[----:B------:R1:W2:Y:S01]  /*15b0*/  SHFL.IDX PT, R5, R12, 0x1, 0x1c1f ;  /* 0x003c1f000c057f89 */ /* 0x0002a200000e0000 */
[----:B------:R-:W-:Y:S02]  /*15c0*/  BSSY B0, `(.L_x_709) ;  /* 0x0000012000007945 */ /* 0x000fe40003800000 */
[----:B------:R-:W-:Y:S01]  /*15d0*/  ISETP.GE.AND P0, PT, R0, UR4, PT ;  /* 0x0000000400007c0c */ /* 0x000fe2000bf06270 */
        /* <DEDUP_REMOVED lines=16> */
.L_x_710:
[----:B------:R-:W-:Y:S05]  /*16e0*/  BSYNC B0 ;  /* 0x0000000000007941 */ /* 0x000fea0003800000 */
.L_x_709:
[----:B--2---:R-:W-:Y:S01]  /*16f0*/  IADD3 R0, R11, 0x40, RZ ;  /* 0x000000400b007810 */ /* 0x004fe20007ffe0ff */
[----:B------:R2:W4:Y:S01]  /*1700*/  SHFL.IDX PT, R5, R12, 0x2, 0x1c1f ;  /* 0x005c1f000c057f89 */ /* 0x00052200000e0000 */
[----:B------:R-:W-:Y:S02]  /*1710*/  BSSY B0, `(.L_x_711) ;  /* 0x0000012000007945 */ /* 0x000fe40003800000 */
[----:B------:R-:W-:Y:S01]  /*1720*/  ISETP.GE.AND P0, PT, R0, UR4, PT ;  /* 0x0000000400007c0c */ /* 0x000fe2000bf06270 */
        /* <DEDUP_REMOVED lines=16> */
.L_x_712:
[----:B------:R-:W-:Y:S05]  /*1830*/  BSYNC B0 ;  /* 0x0000000000007941 */ /* 0x000fea0003800000 */
.L_x_711:
[----:B------:R-:W-:Y:S01]  /*1840*/  IMAD.MOV.U32 R3, RZ, RZ, c[0x0][0x2b8] ;  /* 0x0000ae00ff037624 */ /* 0x000fe200078e00ff */
[----:B---3--:R-:W-:Y:S01]  /*1850*/  SHFL.IDX PT, R4, R14, 0x3, 0x1c1f ;  /* 0x007c1f000e047f89 */ /* 0x008fe200000e0000 */
[----:B------:R-:W-:Y:S01]  /*1860*/  IMAD.U32 R0, RZ, RZ, UR6 ;  /* 0x00000006ff007e24 */ /* 0x000fe2000f8e00ff */
[----:B------:R-:W-:Y:S01]  /*1870*/  SHF.R.S32.HI R6, RZ, 0x1f, R16 ;  /* 0x0000001fff067819 */ /* 0x000fe20000011410 */
[----:B------:R-:W-:Y:S01]  /*1880*/  IMAD.SHL.U32 R167, R13, 0x2, RZ ;  /* 0x000000020da77824 */ /* 0x000fe200078e00ff */
[----:B------:R-:W-:Y:S01]  /*1890*/  ISETP.NE.AND P3, PT, R3, 0x1, PT ;  /* 0x000000010300780c */ /* 0x000fe20003f65270 */
[----:B------:R-:W-:Y:S01]  /*18a0*/  IMAD R0, R0, 0x40, R173 ;  /* 0x0000004000007824 */ /* 0x000fe200078e02ad */
[----:B----4-:R-:W3:Y:S01]  /*18b0*/  SHFL.IDX PT, R5, R12, 0x3, 0x1c1f ;  /* 0x007c1f000c057f89 */ /* 0x010ee200000e0000 */
[----:B------:R-:W-:Y:S01]  /*18c0*/  IADD3 R3, R11, 0x60, RZ ;  /* 0x000000600b037810 */ /* 0x000fe20007ffe0ff */
[----:B------:R-:W-:Y:S01]  /*18d0*/  USHF.R.S32.HI UR16, URZ, 0x1f, UR17 ;  /* 0x0000001f3f107899 */ /* 0x000fe20008011411 */
[----:B------:R-:W-:Y:S01]  /*18e0*/  IMAD.MOV.U32 R237, RZ, RZ, RZ ;  /* 0x000000ffffed7224 */ /* 0x000fe200078e00ff */
[----:B------:R-:W-:Y:S01]  /*18f0*/  IADD3 R0, R0, -0x40, RZ ;  /* 0xffffffc000007810 */ /* 0x000fe20007ffe0ff */
[----:B------:R-:W-:Y:S01]  /*1900*/  STL [R1+0x18], R167 ;  /* 0x000018a701007387 */ /* 0x000fe20000100800 */
[----:B------:R-:W-:Y:S01]  /*1910*/  ISETP.GE.AND P1, PT, R3, UR4, PT ;  /* 0x0000000403007c0c */ /* 0x000fe2000bf26270 */
[----:B------:R-:W-:Y:S01]  /*1920*/  ULDC.64 UR4, c[0x0][0x2b0] ;  /* 0x0000ac0000047ab9 */ /* 0x000fe20000000a00 */
[C---:B------:R-:W-:Y:S01]  /*1930*/  IADD3 R11, R0.reuse, UR11, RZ ;  /* 0x0000000b000b7c10 */ /* 0x040fe2000fffe0ff */
[----:B------:R-:W-:Y:S01]  /*1940*/  UIMAD UR16, UR16, UR4, URZ ;  /* 0x00000004101072a4 */ /* 0x000fe2000f8e023f */
[----:B------:R-:W-:Y:S01]  /*1950*/  ISETP.GE.AND P6, PT, R0, UR7, PT ;  /* 0x0000000700007c0c */ /* 0x000fe2000bfc6270 */
[----:B------:R-:W-:Y:S01]  /*1960*/  UIMAD.WIDE.U32 UR18, UR17, UR4, URZ ;  /* 0x00000004111272a5 */ /* 0x000fe2000f8e003f */
[----:B------:R-:W-:Y:S01]  /*1970*/  SHF.R.S32.HI R3, RZ, 0x1f, R41 ;  /* 0x0000001fff037819 */ /* 0x000fe20000011429 */
[----:B------:R-:W-:Y:S01]  /*1980*/  @P3 IMAD.HI.U32 R0, R11, c[0x0][0x2bc], RZ ;  /* 0x0000af000b003a27 */ /* 0x000fe200078e00ff */
[----:B------:R-:W-:Y:S01]  /*1990*/  ISETP.GT.OR P6, PT, R173, 0x3f, P6 ;  /* 0x0000003fad00780c */ /* 0x000fe200037c4670 */
[----:B------:R-:W-:Y:S01]  /*19a0*/  UIMAD UR16, UR17, UR5, UR16 ;  /* 0x00000005111072a4 */ /* 0x000fe2000f8e0210 */
[----:B------:R-:W-:Y:S01]  /*19b0*/  LEA.HI R3, R3, R41, RZ, 0x3 ;  /* 0x0000002903037211 */ /* 0x000fe200078f18ff */
[----:B------:R-:W-:Y:S01]  /*19c0*/  IMAD.MOV.U32 R10, RZ, RZ, R11 ;  /* 0x000000ffff0a7224 */ /* 0x000fe200078e000b */
[----:B------:R-:W-:Y:S01]  /*19d0*/  @P3 SHF.R.U32.HI R10, RZ, c[0x0][0x2c0], R0 ;  /* 0x0000b000ff0a3a19 */ /* 0x000fe20000011600 */
[----:B------:R-:W-:Y:S01]  /*19e0*/  UIADD3 UR16, UR19, UR16, URZ ;  /* 0x0000001013107290 */ /* 0x000fe2000fffe03f */
[----:B------:R-:W-:Y:S01]  /*19f0*/  LEA.HI R0, R6, R16, RZ, 0x3 ;  /* 0x0000001006007211 */ /* 0x000fe200078f18ff */
[----:B------:R-:W-:Y:S01]  /*1a00*/  ULDC.64 UR4, c[0x0][0x1e8] ;  /* 0x00007a0000047ab9 */ /* 0x000fe20000000a00 */
[----:B------:R-:W-:-:S02]  /*1a10*/  LOP3.LUT R170, R3, 0xfffffff8, RZ, 0xc0, !PT ;  /* 0xfffffff803aa7812 */ /* 0x000fc400078ec0ff */
[----:B------:R-:W-:Y:S01]  /*1a20*/  LOP3.LUT R171, R0, 0xfffffff8, RZ, 0xc0, !PT ;  /* 0xfffffff800ab7812 */ /* 0x000fe200078ec0ff */
[--C-:B---3--:R-:W-:Y:S02]  /*1a30*/  @!P1 IMAD.WIDE R6, R100, 0x2, R4.reuse ;  /* 0x0000000264069825 */ /* 0x108fe400078e0204 */
[C---:B------:R-:W-:Y:S02]  /*1a40*/  @!P6 IADD3 R0, P0, R10.reuse, UR18, RZ ;  /* 0x000000120a00ec10 */ /* 0x040fe4000ff1e0ff */
[--C-:B------:R-:W-:Y:S01]  /*1a50*/  @!P1 IMAD.WIDE R8, R171, 0x2, R4.reuse ;  /* 0x00000002ab089825 */ /* 0x100fe200078e0204 */
[----:B------:R-:W-:Y:S01]  /*1a60*/  @!PT LDS RZ, [RZ] ;  /* 0x00000000fffff984 */ /* 0x000fe20000000800 */
[----:B------:R3:W-:Y:S01]  /*1a70*/  @!P1 LDGSTS.E.BYPASS.LTC128B.128 [R167+0x7900], [R6.64], !P5 ;  /* 0x0790000006a79fae */ /* 0x0007e2000e901d4e */
[----:B------:R-:W-:Y:S02]  /*1a80*/  @!P6 LEA.HI.X.SX32 R3, R10, UR16, 0x1, P0 ;  /* 0x000000100a03ec11 */ /* 0x000fe400080f0eff */
[----:B------:R-:W-:Y:S01]  /*1a90*/  @!P1 IMAD.WIDE R4, R170, 0x2, R4 ;  /* 0x00000002aa049825 */ /* 0x000fe200078e0204 */
[----:B------:R4:W-:Y:S04]  /*1aa0*/  @!P1 LDGSTS.E.BYPASS.LTC128B.128 [R167+0x9900], [R8.64], !P4 ;  /* 0x0990000008a79fae */ /* 0x0009e8000e101d4e */
[----:B------:R5:W-:Y:S04]  /*1ab0*/  @!P1 LDGSTS.E.BYPASS.LTC128B.128 [R167+0xb900], [R4.64], !P2 ;  /* 0x0b90000004a79fae */ /* 0x000be8000d101d4e */
[----:B------:R-:W0:Y:S01]  /*1ac0*/  LDGDEPBAR ;  /* 0x00000000000079af */ /* 0x000e220000000000 */
[----:B-12---:R-:W-:Y:S01]  /*1ad0*/  SHF.R.S32.HI R12, RZ, 0x4, R20 ;  /* 0x00000004ff0c7819 */ /* 0x006fe20000011414 */
[----:B------:R-:W-:-:S02]  /*1ae0*/  UIMAD UR17, UR8, UR4, URZ ;  /* 0x00000004081172a4 */ /* 0x000fc4000f8e023f */
[----:B------:R-:W-:Y:S01]  /*1af0*/  UIMAD.WIDE.U32 UR20, UR9, UR4, URZ ;  /* 0x00000004091472a5 */ /* 0x000fe2000f8e003f */
[----:B------:R-:W-:Y:S01]  /*1b00*/  STL [R1+0x54], R171 ;  /* 0x000054ab01007387 */ /* 0x000fe20000100800 */
[----:B---3--:R-:W-:-:S03]  /*1b10*/  @!P6 LEA R6, P0, R0, c[0x0][0x2a0], 0x2 ;  /* 0x0000a8000006ea11 */ /* 0x008fc600078010ff */
[----:B------:R-:W-:Y:S01]  /*1b20*/  BAR.SYNC.DEFER_BLOCKING 0x0 ;  /* 0x0000000000007b1d */ /* 0x000fe20000010000 */
[----:B------:R-:W-:Y:S01]  /*1b30*/  @!P6 LEA.HI.X R7, R0, c[0x0][0x2a4], R3, 0x2, P0 ;  /* 0x0000a9000007ea11 */ /* 0x000fe200000f1403 */
[----:B-----5:R-:W-:Y:S01]  /*1b40*/  IMAD.MOV R5, RZ, RZ, -R10 ;  /* 0x000000ffff057224 */ /* 0x020fe200078e0a0a */
[----:B----4-:R-:W-:Y:S01]  /*1b50*/  LEA.HI R8, R20, R12, RZ, 0x1 ;  /* 0x0000000c14087211 */ /* 0x010fe200078f08ff */
[----:B------:R-:W-:Y:S01]  /*1b60*/  UIMAD UR17, UR9, UR5, UR17 ;  /* 0x00000005091172a4 */ /* 0x000fe2000f8e0211 */
[----:B------:R-:W-:Y:S01]  /*1b70*/  ISETP.GE.AND P5, PT, R16, c[0x0][0x1d4], PT ;  /* 0x0000750010007a0c */ /* 0x000fe20003fa6270 */
[----:B------:R-:W-:Y:S01]  /*1b80*/  IMAD R245, R5, c[0x0][0x2b8], R11 ;  /* 0x0000ae0005f57a24 */ /* 0x000fe200078e020b */
[----:B------:R-:W-:Y:S01]  /*1b90*/  LOP3.LUT R8, R8, 0xfffffffe, RZ, 0xc0, !PT ;  /* 0xfffffffe08087812 */ /* 0x000fe200078ec0ff */
[----:B------:R-:W-:Y:S01]  /*1ba0*/  ULDC.64 UR4, c[0x0][0x210] ;  /* 0x0000840000047ab9 */ /* 0x000fe20000000a00 */
[----:B------:R-:W-:Y:S01]  /*1bb0*/  ISETP.GE.AND P4, PT, R41, c[0x0][0x1d4], PT ;  /* 0x0000750029007a0c */ /* 0x000fe20003f86270 */
[----:B------:R-:W-:Y:S01]  /*1bc0*/  STL [R1+0x58], R170 ;  /* 0x000058aa01007387 */ /* 0x000fe20000100800 */
[----:B------:R-:W-:Y:S01]  /*1bd0*/  SHF.R.S32.HI R9, RZ, 0x1f, R245 ;  /* 0x0000001fff097819 */ /* 0x000fe200000114f5 */
[----:B------:R-:W-:-:S04]  /*1be0*/  IMAD.IADD R12, R12, 0x1, -R8 ;  /* 0x000000010c0c7824 */ /* 0x000fc800078e0a08 */
[----:B------:R-:W-:Y:S01]  /*1bf0*/  IMAD R8, R9, c[0x0][0x208], RZ ;  /* 0x0000820009087a24 */ /* 0x000fe200078e02ff */
[----:B------:R-:W-:Y:S01]  /*1c00*/  UIMAD.WIDE.U32 UR22, UR9, UR4, URZ ;  /* 0x00000004091672a5 */ /* 0x000fe2000f8e003f */
[----:B------:R1:W2:Y:S01]  /*1c10*/  @!P6 LDG.E R237, [R6.64] ;  /* 0x0000000e06ede981 */ /* 0x0002a2000c1e1900 */
[----:B------:R-:W-:Y:S01]  /*1c20*/  LOP3.LUT R0, R21, 0xfffffff8, RZ, 0xc0, !PT ;  /* 0xfffffff815007812 */ /* 0x000fe200078ec0ff */
[----:B------:R-:W-:Y:S01]  /*1c30*/  IMAD R8, R245, c[0x0][0x20c], R8 ;  /* 0x00008300f5087a24 */ /* 0x000fe200078e0208 */
[----:B------:R-:W-:Y:S01]  /*1c40*/  UIMAD UR4, UR8, UR4, URZ ;  /* 0x00000004080472a4 */ /* 0x000fe2000f8e023f */
[----:B------:R-:W-:Y:S01]  /*1c50*/  ISETP.GE.AND P6, PT, R100, c[0x0][0x1d4], PT ;  /* 0x0000750064007a0c */ /* 0x000fe20003fc6270 */
[----:B------:R-:W-:Y:S01]  /*1c60*/  UIADD3 UR8, UR21, UR17, URZ ;  /* 0x0000001115087290 */ /* 0x000fe2000fffe03f */
[----:B------:R-:W-:Y:S01]  /*1c70*/  IMAD.IADD R4, R169, 0x1, -R0 ;  /* 0x00000001a9047824 */ /* 0x000fe200078e0a00 */
[----:B------:R-:W-:Y:S01]  /*1c80*/  UIMAD UR4, UR9, UR5, UR4 ;  /* 0x00000005090472a4 */ /* 0x000fe2000f8e0204 */
[----:B------:R-:W-:Y:S01]  /*1c90*/  SHF.R.S32.HI R172, RZ, 0x1f, R100 ;  /* 0x0000001fffac7819 */ /* 0x000fe20000011464 */
[----:B------:R-:W-:Y:S01]  /*1ca0*/  UISETP.GE.AND UP0, UPT, UR6, 0x2, UPT ;  /* 0x000000020600788c */ /* 0x000fe2000bf06270 */
[----:B------:R-:W-:Y:S01]  /*1cb0*/  SEL R168, RZ, 0x10, P4 ;  /* 0x00000010ffa87807 */ /* 0x000fe20002000000 */
[----:B------:R-:W-:Y:S01]  /*1cc0*/  UIADD3 UR17, UR23, UR4, URZ ;  /* 0x0000000417117290 */ /* 0x000fe2000fffe03f */
[----:B------:R-:W-:Y:S01]  /*1cd0*/  LEA.HI R3, R4, R4, RZ, 0x1 ;  /* 0x0000000404037211 */ /* 0x000fe200078f08ff */
[----:B------:R-:W-:-:S04]  /*1ce0*/  ULEA UR4, UR6, 0xffffffc0, 0x6 ;  /* 0xffffffc006047891 */ /* 0x000fc8000f8e303f */
[----:B------:R-:W-:-:S06]  /*1cf0*/  UIADD3 UR4, UR7, -UR4, URZ ;  /* 0x8000000407047290 */ /* 0x000fcc000fffe03f */
[----:B------:R-:W-:Y:S02]  /*1d00*/  IADD3 R40, -R40, UR4, RZ ;  /* 0x0000000428287c10 */ /* 0x000fe4000fffe1ff */
[----:B-1----:R-:W-:Y:S01]  /*1d10*/  SHF.R.S32.HI R6, RZ, 0x1, R3 ;  /* 0x00000001ff067819 */ /* 0x002fe20000011403 */
[----:B------:R-:W-:Y:S01]  /*1d20*/  IMAD.SHL.U32 R7, R19, 0x8, RZ ;  /* 0x0000000813077824 */ /* 0x000fe200078e00ff */
[----:B------:R-:W-:Y:S02]  /*1d30*/  LOP3.LUT R3, R3, 0x3fffffe, RZ, 0xc0, !PT ;  /* 0x03fffffe03037812 */ /* 0x000fe400078ec0ff */
[C---:B------:R-:W-:Y:S01]  /*1d40*/  LOP3.LUT P2, RZ, R6.reuse, 0x2, RZ, 0xc0, !PT ;  /* 0x0000000206ff7812 */ /* 0x040fe2000784c0ff */
[----:B------:R-:W-:-:S05]  /*1d50*/  IMAD.SHL.U32 R0, R6, 0x40, RZ ;  /* 0x0000004006007824 */ /* 0x000fca00078e00ff */
[----:B------:R-:W-:-:S04]  /*1d60*/  LOP3.LUT R0, R0, 0xc0, RZ, 0xc0, !PT ;  /* 0x000000c000007812 */ /* 0x000fc800078ec0ff */
[----:B------:R-:W-:Y:S02]  /*1d70*/  LOP3.LUT R7, R0, 0x8, R7, 0xf8, !PT ;  /* 0x0000000800077812 */ /* 0x000fe400078ef807 */
[----:B------:R-:W-:Y:S01]  /*1d80*/  SHF.R.U32.HI R5, RZ, 0x3, R0 ;  /* 0x00000003ff057819 */ /* 0x000fe20000011600 */
[----:B------:R-:W-:Y:S02]  /*1d90*/  IMAD.IADD R0, R4, 0x1, -R3 ;  /* 0x0000000104007824 */ /* 0x000fe400078e0a03 */
[----:B------:R-:W-:Y:S01]  /*1da0*/  IMAD R3, R9, c[0x0][0x1e0], RZ ;  /* 0x0000780009037a24 */ /* 0x000fe200078e02ff */
[----:B------:R-:W-:Y:S01]  /*1db0*/  LOP3.LUT R5, R7, R5, RZ, 0x3c, !PT ;  /* 0x0000000507057212 */ /* 0x000fe200078e3cff */
[----:B------:R-:W-:-:S04]  /*1dc0*/  IMAD.WIDE.U32 R6, R245, c[0x0][0x1e0], RZ ;  /* 0x00007800f5067a25 */ /* 0x000fc800078e00ff */
[----:B------:R-:W-:Y:S02]  /*1dd0*/  IMAD R3, R245, c[0x0][0x1e4], R3 ;  /* 0x00007900f5037a24 */ /* 0x000fe400078e0203 */
[----:B------:R-:W-:Y:S02]  /*1de0*/  IMAD R0, R12, 0x8, R0 ;  /* 0x000000080c007824 */ /* 0x000fe400078e0200 */
[----:B------:R-:W-:Y:S02]  /*1df0*/  IMAD.IADD R7, R7, 0x1, R3 ;  /* 0x0000000107077824 */ /* 0x000fe400078e0203 */
[----:B------:R-:W-:Y:S02]  /*1e00*/  IMAD.U32 R0, R0, 0x20, R5 ;  /* 0x0000002000007824 */ /* 0x000fe400078e0005 */
[----:B------:R-:W-:-:S04]  /*1e10*/  IMAD.WIDE.U32 R4, R245, c[0x0][0x208], RZ ;  /* 0x00008200f5047a25 */ /* 0x000fc800078e00ff */
[----:B------:R-:W-:Y:S02]  /*1e20*/  IMAD.IADD R5, R5, 0x1, R8 ;  /* 0x0000000105057824 */ /* 0x000fe400078e0208 */
[----:B------:R-:W-:-:S05]  /*1e30*/  IMAD.SHL.U32 R220, R0, 0x2, RZ ;  /* 0x0000000200dc7824 */ /* 0x000fca00078e00ff */
[C---:B------:R-:W-:Y:S02]  /*1e40*/  IADD3 R0, R220.reuse, 0x3100, RZ ;  /* 0x00003100dc007810 */ /* 0x040fe40007ffe0ff */
[----:B------:R-:W-:Y:S02]  /*1e50*/  IADD3 R225, R220, 0x3120, RZ ;  /* 0x00003120dce17810 */ /* 0x000fe40007ffe0ff */
[----:B------:R-:W-:Y:S01]  /*1e60*/  @P2 IADD3 R225, R0, -0x20, RZ ;  /* 0xffffffe000e12810 */ /* 0x000fe20007ffe0ff */
[----:B------:R-:W-:-:S03]  /*1e70*/  IMAD.SHL.U32 R0, R18, 0x40, RZ ;  /* 0x0000004012007824 */ /* 0x000fc600078e00ff */
[C---:B------:R-:W-:Y:S02]  /*1e80*/  IADD3 R236, R225.reuse, 0x400, RZ ;  /* 0x00000400e1ec7810 */ /* 0x040fe40007ffe0ff */
[----:B------:R-:W-:Y:S02]  /*1e90*/  LOP3.LUT R0, R0, 0xc0, RZ, 0xc0, !PT ;  /* 0x000000c000007812 */ /* 0x000fe400078ec0ff */
[C---:B------:R-:W-:Y:S02]  /*1ea0*/  IADD3 R235, R225.reuse, 0x800, RZ ;  /* 0x00000800e1eb7810 */ /* 0x040fe40007ffe0ff */
[C---:B------:R-:W-:Y:S02]  /*1eb0*/  IADD3 R234, R225.reuse, 0xc00, RZ ;  /* 0x00000c00e1ea7810 */ /* 0x040fe40007ffe0ff */
[C---:B------:R-:W-:Y:S02]  /*1ec0*/  IADD3 R233, R225.reuse, 0x1000, RZ ;  /* 0x00001000e1e97810 */ /* 0x040fe40007ffe0ff */
[----:B------:R-:W-:-:S02]  /*1ed0*/  IADD3 R232, R225, 0x1400, RZ ;  /* 0x00001400e1e87810 */ /* 0x000fc40007ffe0ff */
[C---:B------:R-:W-:Y:S02]  /*1ee0*/  IADD3 R231, R225.reuse, 0x1800, RZ ;  /* 0x00001800e1e77810 */ /* 0x040fe40007ffe0ff */
[C---:B------:R-:W-:Y:S02]  /*1ef0*/  IADD3 R230, R225.reuse, 0x1c00, RZ ;  /* 0x00001c00e1e67810 */ /* 0x040fe40007ffe0ff */
[C---:B------:R-:W-:Y:S02]  /*1f00*/  IADD3 R229, R225.reuse, 0x2000, RZ ;  /* 0x00002000e1e57810 */ /* 0x040fe40007ffe0ff */
[C---:B------:R-:W-:Y:S02]  /*1f10*/  IADD3 R228, R225.reuse, 0x2400, RZ ;  /* 0x00002400e1e47810 */ /* 0x040fe40007ffe0ff */
[C---:B------:R-:W-:Y:S02]  /*1f20*/  IADD3 R227, R225.reuse, 0x2800, RZ ;  /* 0x00002800e1e37810 */ /* 0x040fe40007ffe0ff */
[----:B------:R-:W-:-:S02]  /*1f30*/  IADD3 R226, R225, 0x2c00, RZ ;  /* 0x00002c00e1e27810 */ /* 0x000fc40007ffe0ff */
[----:B--2---:R-:W-:Y:S01]  /*1f40*/  SHF.R.S32.HI R3, RZ, 0x1f, R237 ;  /* 0x0000001fff037819 */ /* 0x004fe200000114ed */
[----:B------:R-:W-:-:S04]  /*1f50*/  IMAD.WIDE.U32 R6, R237, c[0x0][0x1f0], R6 ;  /* 0x00007c00ed067a25 */ /* 0x000fc800078e0006 */
[C---:B------:R-:W-:Y:S01]  /*1f60*/  IMAD R9, R3.reuse, c[0x0][0x1f0], RZ ;  /* 0x00007c0003097a24 */ /* 0x040fe200078e02ff */
[----:B------:R-:W-:Y:S01]  /*1f70*/  IADD3 R8, P0, R6, UR20, RZ ;  /* 0x0000001406087c10 */ /* 0x000fe2000ff1e0ff */
[----:B------:R-:W-:Y:S02]  /*1f80*/  IMAD R3, R3, c[0x0][0x218], RZ ;  /* 0x0000860003037a24 */ /* 0x000fe400078e02ff */
[C---:B------:R-:W-:Y:S02]  /*1f90*/  IMAD R9, R237.reuse, c[0x0][0x1f4], R9 ;  /* 0x00007d00ed097a24 */ /* 0x040fe400078e0209 */
[----:B------:R-:W-:-:S03]  /*1fa0*/  IMAD.WIDE.U32 R4, R237, c[0x0][0x218], R4 ;  /* 0x00008600ed047a25 */ /* 0x000fc600078e0004 */
[----:B------:R-:W-:Y:S01]  /*1fb0*/  IADD3.X R6, R7, UR8, R9, P0, !PT ;  /* 0x0000000807067c10 */ /* 0x000fe200087fe409 */
[----:B------:R-:W-:Y:S01]  /*1fc0*/  IMAD R3, R237, c[0x0][0x21c], R3 ;  /* 0x00008700ed037a24 */ /* 0x000fe200078e0203 */
[----:B------:R-:W-:Y:S02]  /*1fd0*/  LEA R9, P1, R8, c[0x0][0x1c8], 0x1 ;  /* 0x0000720008097a11 */ /* 0x000fe400078208ff */
[----:B------:R-:W-:Y:S02]  /*1fe0*/  IADD3 R7, P0, R4, UR22, RZ ;  /* 0x0000001604077c10 */ /* 0x000fe4000ff1e0ff */
[----:B------:R-:W-:Y:S01]  /*1ff0*/  LEA.HI.X R8, R8, c[0x0][0x1cc], R6, 0x1, P1 ;  /* 0x0000730008087a11 */ /* 0x000fe200008f0c06 */
[----:B------:R-:W-:Y:S01]  /*2000*/  SHFL.IDX PT, R4, R9, RZ, 0x1c1f ;  /* 0x001c1fff09047589 */ /* 0x000fe200000e0000 */
[----:B------:R-:W-:Y:S02]  /*2010*/  IADD3.X R3, R5, UR17, R3, P0, !PT ;  /* 0x0000001105037c10 */ /* 0x000fe400087fe403 */
[----:B------:R-:W-:Y:S01]  /*2020*/  LEA R11, P0, R7, c[0x0][0x1f8], 0x1 ;  /* 0x00007e00070b7a11 */ /* 0x000fe200078008ff */
[----:B------:R-:W1:Y:S01]  /*2030*/  SHFL.IDX PT, R5, R8, RZ, 0x1c1f ;  /* 0x001c1fff08057589 */ /* 0x000e6200000e0000 */
[----:B------:R-:W-:-:S02]  /*2040*/  ISETP.GE.AND P1, PT, R40, 0x1, PT ;  /* 0x000000012800780c */ /* 0x000fc40003f26270 */
[----:B------:R-:W-:Y:S01]  /*2050*/  LEA.HI.X R10, R7, c[0x0][0x1fc], R3, 0x1, P0 ;  /* 0x00007f00070a7a11 */ /* 0x000fe200000f0c03 */
[----:B------:R-:W-:Y:S01]  /*2060*/  SHFL.IDX PT, R6, R9, 0x1, 0x1c1f ;  /* 0x003c1f0009067f89 */ /* 0x000fe200000e0000 */
[----:B------:R-:W-:Y:S01]  /*2070*/  ISETP.GT.AND P0, PT, R40, 0x20, PT ;  /* 0x000000202800780c */ /* 0x000fe20003f04270 */
[----:B------:R-:W-:Y:S02]  /*2080*/  IMAD.SHL.U32 R3, R12, 0x8, RZ ;  /* 0x000000080c037824 */ /* 0x000fe400078e00ff */
[----:B------:R2:W3:Y:S03]  /*2090*/  SHFL.IDX PT, R7, R8, 0x1, 0x1c1f ;  /* 0x003c1f0008077f89 */ /* 0x0004e600000e0000 */
[----:B------:R-:W-:Y:S01]  /*20a0*/  LOP3.LUT R3, R0, 0x8, R3, 0xf8, !PT ;  /* 0x0000000800037812 */ /* 0x000fe200078ef803 */
[----:B------:R-:W4:Y:S01]  /*20b0*/  SHFL.IDX PT, R14, R11, RZ, 0x1c1f ;  /* 0x001c1fff0b0e7589 */ /* 0x000f2200000e0000 */
[----:B------:R-:W-:-:S03]  /*20c0*/  SHF.R.U32.HI R0, RZ, 0x3, R0 ;  /* 0x00000003ff007819 */ /* 0x000fc60000011600 */
[----:B------:R-:W-:Y:S01]  /*20d0*/  SHFL.IDX PT, R13, R11, 0x1, 0x1c1f ;  /* 0x003c1f000b0d7f89 */ /* 0x000fe200000e0000 */
[----:B------:R-:W-:-:S03]  /*20e0*/  LOP3.LUT R103, R3, R0, RZ, 0x3c, !PT ;  /* 0x0000000003677212 */ /* 0x000fc600078e3cff */
[----:B------:R-:W5:Y:S04]  /*20f0*/  SHFL.IDX PT, R12, R10, RZ, 0x1c1f ;  /* 0x001c1fff0a0c7589 */ /* 0x000f6800000e0000 */
[----:B------:R3:W4:Y:S01]  /*2100*/  SHFL.IDX PT, R3, R10, 0x1, 0x1c1f ;  /* 0x003c1f000a037f89 */ /* 0x00072200000e0000 */
[----:B--2---:R-:W-:Y:S02]  /*2110*/  LOP3.LUT R8, R15, 0x7fffffe, RZ, 0xc0, !PT ;  /* 0x07fffffe0f087812 */ /* 0x004fe400078ec0ff */
[----:B------:R-:W-:-:S03]  /*2120*/  SHF.R.S32.HI R15, RZ, 0x1f, R17 ;  /* 0x0000001fff0f7819 */ /* 0x000fc60000011411 */
[----:B------:R-:W-:Y:S01]  /*2130*/  IMAD.IADD R164, R17, 0x1, -R8 ;  /* 0x0000000111a47824 */ /* 0x000fe200078e0a08 */
[----:B------:R-:W-:Y:S01]  /*2140*/  LEA.HI R15, R15, R17, RZ, 0x3 ;  /* 0x000000110f0f7211 */ /* 0x000fe200078f18ff */
[----:B-1----:R-:W-:-:S04]  /*2150*/  @P1 IMAD.WIDE R8, R100, 0x2, R4 ;  /* 0x0000000264081825 */ /* 0x002fc800078e0204 */
[----:B------:R-:W-:Y:S01]  /*2160*/  IMAD.SHL.U32 R0, R15, 0x20, RZ ;  /* 0x000000200f007824 */ /* 0x000fe200078e00ff */
[----:B------:R1:W-:Y:S01]  /*2170*/  @P1 LDGSTS.E.BYPASS.LTC128B.128 [R167+0x3100], [R8.64], !P6 ;  /* 0x0310000008a71fae */ /* 0x0003e2000f101d4e */
[----:B---3--:R-:W-:-:S03]  /*2180*/  @P0 IMAD.WIDE R10, R100, 0x2, R6 ;  /* 0x00000002640a0825 */ /* 0x008fc600078e0206 */
[----:B------:R-:W-:-:S05]  /*2190*/  LOP3.LUT R102, R0, 0xffffff00, RZ, 0xc0, !PT ;  /* 0xffffff0000667812 */ /* 0x000fca00078ec0ff */
[----:B------:R-:W-:-:S04]  /*21a0*/  IMAD R0, R165, 0x200, R102 ;  /* 0x00000200a5007824 */ /* 0x000fc800078e0266 */
[----:B------:R-:W-:-:S04]  /*21b0*/  IMAD R0, R164, 0x20, R0 ;  /* 0x00000020a4007824 */ /* 0x000fc800078e0200 */
[----:B------:R-:W-:-:S04]  /*21c0*/  IMAD.IADD R0, R103, 0x1, R0 ;  /* 0x0000000167007824 */ /* 0x000fc800078e0200 */
[----:B------:R-:W-:Y:S02]  /*21d0*/  IMAD.SHL.U32 R223, R0, 0x2, RZ ;  /* 0x0000000200df7824 */ /* 0x000fe400078e00ff */
[----:B------:R-:W-:Y:S02]  /*21e0*/  IMAD R0, R164, 0x20, R102 ;  /* 0x00000020a4007824 */ /* 0x000fe400078e0266 */
[----:B------:R-:W-:Y:S02]  /*21f0*/  IMAD R224, R2, 0x2, R223 ;  /* 0x0000000202e07824 */ /* 0x000fe400078e02df */
[----:B-1----:R-:W-:-:S04]  /*2200*/  @P1 IMAD.WIDE R8, R171, 0x2, R4 ;  /* 0x00000002ab081825 */ /* 0x002fc800078e0204 */
[----:B------:R-:W-:Y:S01]  /*2210*/  @P1 IMAD.WIDE R4, R170, 0x2, R4 ;  /* 0x00000002aa041825 */ /* 0x000fe200078e0204 */
[----:B------:R1:W-:Y:S03]  /*2220*/  @P1 LDGSTS.E.BYPASS.LTC128B.128 [R167+0x4100], [R8.64], !P5 ;  /* 0x0410000008a71fae */ /* 0x0003e6000e901d4e */
[----:B------:R-:W-:Y:S01]  /*2230*/  IMAD.IADD R0, R103, 0x1, R0 ;  /* 0x0000000167007824 */ /* 0x000fe200078e0200 */
[----:B------:R2:W-:Y:S04]  /*2240*/  @P1 LDGSTS.E.BYPASS.LTC128B.128 [R167+0x5100], [R4.64], !P4 ;  /* 0x0510000004a71fae */ /* 0x0005e8000e101d4e */
[----:B------:R3:W-:Y:S01]  /*2250*/  @P0 LDGSTS.E.BYPASS.LTC128B.128 [R167+0x3900], [R10.64], !P6 ;  /* 0x039000000aa70fae */ /* 0x0007e2000f101d4e */
[----:B-1----:R-:W-:-:S04]  /*2260*/  @P0 IMAD.WIDE R8, R171, 0x2, R6 ;  /* 0x00000002ab080825 */ /* 0x002fc800078e0206 */
[----:B------:R-:W-:Y:S01]  /*2270*/  @P0 IMAD.WIDE R6, R170, 0x2, R6 ;  /* 0x00000002aa060825 */ /* 0x000fe200078e0206 */
[----:B------:R1:W-:Y:S03]  /*2280*/  @P0 LDGSTS.E.BYPASS.LTC128B.128 [R167+0x4900], [R8.64], !P5 ;  /* 0x0490000008a70fae */ /* 0x0003e6000e901d4e */
[----:B--2---:R-:W-:Y:S01]  /*2290*/  IMAD.WIDE R4, R171, 0x2, RZ ;  /* 0x00000002ab047825 */ /* 0x004fe200078e02ff */
[----:B------:R2:W-:Y:S04]  /*22a0*/  @P0 LDGSTS.E.BYPASS.LTC128B.128 [R167+0x5900], [R6.64], !P4 ;  /* 0x0590000006a70fae */ /* 0x0005e8000e101d4e */
[----:B------:R-:W0:Y:S01]  /*22b0*/  LDGDEPBAR ;  /* 0x00000000000079af */ /* 0x000e220000000000 */
[----:B----4-:R-:W-:-:S05]  /*22c0*/  IADD3 R46, P2, R14, R4, RZ ;  /* 0x000000040e2e7210 */ /* 0x010fca0007f5e0ff */
[----:B-----5:R-:W-:Y:S01]  /*22d0*/  IMAD.X R47, R12, 0x1, R5, P2 ;  /* 0x000000010c2f7824 */ /* 0x020fe200010e0605 */
[----:B------:R-:W-:Y:S01]  /*22e0*/  ISETP.GE.AND P2, PT, R16, c[0x0][0x1d4], PT ;  /* 0x0000750010007a0c */ /* 0x000fe20003f46270 */
[----:B-1----:R-:W-:-:S04]  /*22f0*/  IMAD.WIDE R8, R100, 0x2, RZ ;  /* 0x0000000264087825 */ /* 0x002fc800078e02ff */
[----:B--2---:R-:W-:Y:S01]  /*2300*/  IMAD.WIDE R6, R170, 0x2, RZ ;  /* 0x00000002aa067825 */ /* 0x004fe200078e02ff */
[----:B------:R-:W-:Y:S01]  /*2310*/  IADD3 R48, P0, R14, R8, RZ ;  /* 0x000000080e307210 */ /* 0x000fe20007f1e0ff */
[----:B------:R-:W-:-:S04]  /*2320*/  DEPBAR.LE SB0, 0x1 ;  /* 0x000080400000791a */ /* 0x000fc80000000000 */
[----:B------:R-:W-:Y:S01]  /*2330*/  IADD3 R44, P1, R8, R13, RZ ;  /* 0x0000000d082c7210 */ /* 0x000fe20007f3e0ff */
[----:B------:R-:W-:Y:S01]  /*2340*/  IMAD.X R49, R12, 0x1, R9, P0 ;  /* 0x000000010c317824 */ /* 0x000fe200000e0609 */
[----:B------:R-:W-:-:S04]  /*2350*/  DEPBAR.LE SB0, 0x0 ;  /* 0x000080000000791a */ /* 0x000fc80000000000 */
[----:B------:R-:W-:Y:S01]  /*2360*/  BAR.SYNC.DEFER_BLOCKING 0x0 ;  /* 0x0000000000007b1d */ /* 0x000fe20000010000 */
[----:B------:R-:W-:Y:S01]  /*2370*/  IADD3 R42, P0, R4, R13, RZ ;  /* 0x0000000d042a7210 */ /* 0x000fe20007f1e0ff */
[----:B------:R-:W-:Y:S01]  /*2380*/  IMAD.X R45, R9, 0x1, R3, P1 ;  /* 0x00000001092d7824 */ /* 0x000fe200008e0603 */
[----:B------:R-:W-:-:S03]  /*2390*/  IADD3 R38, P1, R14, R6, RZ ;  /* 0x000000060e267210 */ /* 0x000fc60007f3e0ff */
[----:B------:R-:W-:Y:S01]  /*23a0*/  IMAD.X R43, R5, 0x1, R3, P0 ;  /* 0x00000001052b7824 */ /* 0x000fe200000e0603 */
[----:B------:R-:W-:Y:S01]  /*23b0*/  IADD3 R36, P0, R6, R13, RZ ;  /* 0x0000000d06247210 */ /* 0x000fe20007f1e0ff */
[----:B------:R-:W-:Y:S01]  /*23c0*/  IMAD.X R39, R12, 0x1, R7, P1 ;  /* 0x000000010c277824 */ /* 0x000fe200008e0607 */
[----:B------:R-:W-:-:S03]  /*23d0*/  ISETP.GE.AND P1, PT, R100, c[0x0][0x1d4], PT ;  /* 0x0000750064007a0c */ /* 0x000fc60003f26270 */
[----:B------:R-:W-:Y:S01]  /*23e0*/  IMAD.X R37, R7, 0x1, R3, P0 ;  /* 0x0000000107257824 */ /* 0x000fe200000e0603 */
[----:B------:R-:W-:Y:S02]  /*23f0*/  ISETP.LT.OR P0, PT, R40, 0x1, P1 ;  /* 0x000000012800780c */ /* 0x000fe40000f01670 */
[----:B------:R-:W-:Y:S02]  /*2400*/  ISETP.GE.AND P1, PT, R41, c[0x0][0x1d4], PT ;  /* 0x0000750029007a0c */ /* 0x000fe40003f26270 */
[----:B------:R-:W-:-:S05]  /*2410*/  IADD3 R3, R167, 0x100, RZ ;  /* 0x00000100a7037810 */ /* 0x000fca0007ffe0ff */
[----:B------:R-:W-:Y:S04]  /*2420*/  STL [R1+0x1c], R3 ;  /* 0x00001c0301007387 */ /* 0x000fe80000100800 */
[----:B---3--:R-:W-:Y:S04]  /*2430*/  LDSM.16.M88.4 R8, [R223+0x6100] ;  /* 0x00610000df08783b */ /* 0x008fe80000000200 */
[----:B------:R-:W-:Y:S04]  /*2440*/  LDSM.16.M88.4 R4, [R223+0x7100] ;  /* 0x00710000df04783b */ /* 0x000fe80000000200 */
[----:B------:R-:W-:Y:S04]  /*2450*/  LDSM.16.M88.4 R16, [R224+0x6100] ;  /* 0x00610000e010783b */ /* 0x000fe80000000200 */
[----:B------:R-:W-:Y:S04]  /*2460*/  LDSM.16.M88.4 R12, [R224+0x7100] ;  /* 0x00710000e00c783b */ /* 0x000fe80000000200 */
[----:B------:R-:W1:Y:S04]  /*2470*/  LDSM.16.M88.4 R32, [R220+0x3100] ;  /* 0x00310000dc20783b */ /* 0x000e680000000200 */
[----:B------:R-:W-:Y:S04]  /*2480*/  LDSM.16.M88.4 R28, [R220+0x3500] ;  /* 0x00350000dc1c783b */ /* 0x000fe80000000200 */
[----:B------:R-:W2:Y:S04]  /*2490*/  LDSM.16.M88.4 R24, [R220+0x3900] ;  /* 0x00390000dc18783b */ /* 0x000ea80000000200 */
[----:B------:R-:W3:Y:S04]  /*24a0*/  LDSM.16.M88.4 R20, [R220+0x3d00] ;  /* 0x003d0000dc14783b */ /* 0x000ee80000000200 */
[----:B------:R-:W-:Y:S04]  /*24b0*/  LDSM.16.M88.4 R60, [R225] ;  /* 0x00000000e13c783b */ /* 0x000fe80000000200 */
[----:B------:R-:W-:Y:S04]  /*24c0*/  LDSM.16.M88.4 R56, [R225+0x400] ;  /* 0x00040000e138783b */ /* 0x000fe80000000200 */
[----:B------:R-:W4:Y:S04]  /*24d0*/  LDSM.16.M88.4 R52, [R225+0x800] ;  /* 0x00080000e134783b */ /* 0x000f280000000200 */
[----:B------:R-:W5:Y:S04]  /*24e0*/  LDSM.16.M88.4 R64, [R225+0xc00] ;  /* 0x000c0000e140783b */ /* 0x000f680000000200 */
[----:B------:R-:W-:Y:S01]  /*24f0*/  @!PT LDS RZ, [RZ] ;  /* 0x00000000fffff984 */ /* 0x000fe20000000800 */
[----:B------:R-:W-:Y:S01]  /*2500*/  @!PT LDS RZ, [RZ] ;  /* 0x00000000fffff984 */ /* 0x000fe20000000800 */
[----:B------:R-:W-:Y:S01]  /*2510*/  @!PT LDS RZ, [RZ] ;  /* 0x00000000fffff984 */ /* 0x000fe20000000800 */
[----:B------:R3:W-:Y:S01]  /*2520*/  LDGSTS.E.BYPASS.LTC128B.128 [R167+0x100], [R48.64], !P0 ;  /* 0x0010000030a77fae */ /* 0x0007e2000c101d4e */
[----:B------:R-:W-:-:S02]  /*2530*/  ISETP.LT.OR P0, PT, R40, 0x1, P2 ;  /* 0x000000012800780c */ /* 0x000fc40001701670 */
[C---:B------:R-:W-:Y:S01]  /*2540*/  ISETP.LT.OR P2, PT, R40.reuse, 0x21, P2 ;  /* 0x000000212800780c */ /* 0x040fe20001741670 */
[C---:B-1----:R-:W-:Y:S10]  /*2550*/  HMMA.16816.F32 R84, R4.reuse, R32, RZ ;  /* 0x000000200454723c */ /* 0x042ff400000018ff */
[----:B------:R1:W-:Y:S01]  /*2560*/  LDGSTS.E.BYPASS.LTC128B.128 [R167+0x1100], [R46.64], !P0 ;  /* 0x011000002ea77fae */ /* 0x0003e2000c101d4e */
[C---:B------:R-:W-:Y:S01]  /*2570*/  ISETP.LT.OR P0, PT, R40.reuse, 0x1, P1 ;  /* 0x000000012800780c */ /* 0x040fe20000f01670 */
[----:B--2---:R-:W-:Y:S01]  /*2580*/  HMMA.16816.F32 R68, R4, R24, RZ ;  /* 0x000000180444723c */ /* 0x004fe200000018ff */
[----:B------:R-:W-:-:S07]  /*2590*/  ISETP.LT.OR P1, PT, R40, 0x21, P1 ;  /* 0x000000212800780c */ /* 0x000fce0000f21670 */
[----:B------:R-:W-:Y:S04]  /*25a0*/  HMMA.16816.F32 R76, R4, R28, RZ ;  /* 0x0000001c044c723c */ /* 0x000fe800000018ff */
[----:B------:R2:W-:Y:S01]  /*25b0*/  LDGSTS.E.BYPASS.LTC128B.128 [R167+0x2100], [R38.64], !P0 ;  /* 0x0210000026a77fae */ /* 0x0005e2000c101d4e */
[----:B------:R-:W-:-:S03]  /*25c0*/  ISETP.GE.AND P0, PT, R100, c[0x0][0x1d4], PT ;  /* 0x0000750064007a0c */ /* 0x000fc60003f06270 */
[----:B---3--:R-:W-:Y:S01]  /*25d0*/  HMMA.16816.F32 R48, R4, R20, RZ ;  /* 0x000000140430723c */ /* 0x008fe200000018ff */
[----:B------:R-:W-:-:S07]  /*25e0*/  ISETP.LT.OR P0, PT, R40, 0x21, P0 ;  /* 0x000000212800780c */ /* 0x000fce0000701670 */
[C---:B------:R-:W-:Y:S06]  /*25f0*/  HMMA.16816.F32 R80, R4.reuse, R34, RZ ;  /* 0x000000220450723c */ /* 0x040fec00000018ff */
[----:B------:R1:W-:Y:S01]  /*2600*/  LDGSTS.E.BYPASS.LTC128B.128 [R167+0x900], [R44.64], !P0 ;  /* 0x009000002ca77fae */ /* 0x0003e2000c101d4e */
[----:B------:R-:W-:Y:S01]  /*2610*/  PLOP3.LUT P0, PT, PT, PT, UP0, 0x80, 0x0 ;  /* 0x000000000000781c */ /* 0x000fe20003f0f008 */
[----:B------:R-:W-:Y:S02]  /*2620*/  HMMA.16816.F32 R72, R4, R30, RZ ;  /* 0x0000001e0448723c */ /* 0x000fe400000018ff */
[----:B------:R3:W-:Y:S01]  /*2630*/  LDGSTS.E.BYPASS.LTC128B.128 [R167+0x1900], [R42.64], !P2 ;  /* 0x019000002aa77fae */ /* 0x0007e2000d101d4e */
[----:B------:R-:W-:-:S03]  /*2640*/  ISETP.GT.AND P2, PT, R173, 0x3f, PT ;  /* 0x0000003fad00780c */ /* 0x000fc60003f44270 */
[----:B------:R2:W-:Y:S02]  /*2650*/  LDGSTS.E.BYPASS.LTC128B.128 [R167+0x2900], [R36.64], !P1 ;  /* 0x0290000024a77fae */ /* 0x0005e4000c901d4e */
[C---:B------:R-:W-:Y:S02]  /*2660*/  HMMA.16816.F32 R92, R4.reuse, R26, RZ ;  /* 0x0000001a045c723c */ /* 0x040fe400000018ff */
[----:B------:R-:W0:Y:S06]  /*2670*/  LDGDEPBAR ;  /* 0x00000000000079af */ /* 0x000e2c0000000000 */
[----:B------:R-:W-:Y:S08]  /*2680*/  HMMA.16816.F32 R120, R4, R22, RZ ;  /* 0x000000160478723c */ /* 0x000ff000000018ff */
[C---:B------:R-:W-:Y:S08]  /*2690*/  HMMA.16816.F32 R4, R8.reuse, R20, RZ ;  /* 0x000000140804723c */ /* 0x040ff000000018ff */
[C---:B------:R-:W-:Y:S01]  /*26a0*/  HMMA.16816.F32 R116, R8.reuse, R32, RZ ;  /* 0x000000200874723c */ /* 0x040fe200000018ff */
[----:B--2---:R-:W-:Y:S07]  /*26b0*/  LDSM.16.M88.4 R36, [R220+0x4100] ;  /* 0x00410000dc24783b */ /* 0x004fee0000000200 */
[C---:B------:R-:W-:Y:S01]  /*26c0*/  HMMA.16816.F32 R112, R8.reuse, R34, RZ ;  /* 0x000000220870723c */ /* 0x040fe200000018ff */
[----:B------:R-:W-:Y:S07]  /*26d0*/  LDSM.16.M88.4 R32, [R220+0x4500] ;  /* 0x00450000dc20783b */ /* 0x000fee0000000200 */
[C---:B------:R-:W-:Y:S08]  /*26e0*/  HMMA.16816.F32 R96, R8.reuse, R28, RZ ;  /* 0x0000001c0860723c */ /* 0x040ff000000018ff */
[C---:B------:R-:W-:Y:S01]  /*26f0*/  HMMA.16816.F32 R108, R8.reuse, R30, RZ ;  /* 0x0000001e086c723c */ /* 0x040fe200000018ff */
[----:B------:R-:W-:Y:S07]  /*2700*/  LDSM.16.M88.4 R28, [R220+0x4900] ;  /* 0x00490000dc1c783b */ /* 0x000fee0000000200 */
[C---:B------:R-:W-:Y:S08]  /*2710*/  HMMA.16816.F32 R88, R8.reuse, R24, RZ ;  /* 0x000000180858723c */ /* 0x040ff000000018ff */
[C---:B------:R-:W-:Y:S01]  /*2720*/  HMMA.16816.F32 R104, R8.reuse, R26, RZ ;  /* 0x0000001a0868723c */ /* 0x040fe200000018ff */
[----:B------:R-:W-:Y:S07]  /*2730*/  LDSM.16.M88.4 R24, [R220+0x4d00] ;  /* 0x004d0000dc18783b */ /* 0x000fee0000000200 */
[----:B------:R-:W-:Y:S01]  /*2740*/  HMMA.16816.F32 R20, R8, R22, RZ ;  /* 0x000000160814723c */ /* 0x000fe200000018ff */
[----:B------:R-:W2:Y:S07]  /*2750*/  LDSM.16.M88.4 R8, [R223+0x9100] ;  /* 0x00910000df08783b */ /* 0x000eae0000000200 */
[C---:B----4-:R-:W-:Y:S08]  /*2760*/  HMMA.16816.F32 R148, R12.reuse, R52, R68 ;  /* 0x000000340c94723c */ /* 0x050ff00000001844 */
[C---:B------:R-:W-:Y:S08]  /*2770*/  HMMA.16816.F32 R136, R12.reuse, R60, R84 ;  /* 0x0000003c0c88723c */ /* 0x040ff00000001854 */
[C---:B------:R-:W-:Y:S08]  /*2780*/  HMMA.16816.F32 R152, R12.reuse, R56, R76 ;  /* 0x000000380c98723c */ /* 0x040ff0000000184c */
[C---:B-----5:R-:W-:Y:S01]  /*2790*/  HMMA.16816.F32 R144, R12.reuse, R64, R48 ;  /* 0x000000400c90723c */ /* 0x060fe20000001830 */
[----:B------:R-:W-:Y:S07]  /*27a0*/  LDSM.16.M88.4 R48, [R225+0x1800] ;  /* 0x00180000e130783b */ /* 0x000fee0000000200 */
[C---:B------:R-:W-:Y:S08]  /*27b0*/  HMMA.16816.F32 R68, R12.reuse, R62, R80 ;  /* 0x0000003e0c44723c */ /* 0x040ff00000001850 */
[C---:B-1----:R-:W-:Y:S08]  /*27c0*/  HMMA.16816.F32 R44, R12.reuse, R58, R72 ;  /* 0x0000003a0c2c723c */ /* 0x042ff00000001848 */
[C---:B------:R-:W-:Y:S08]  /*27d0*/  HMMA.16816.F32 R124, R12.reuse, R54, R92 ;  /* 0x000000360c7c723c */ /* 0x040ff0000000185c */
[----:B------:R-:W-:Y:S01]  /*27e0*/  HMMA.16816.F32 R120, R12, R66, R120 ;  /* 0x000000420c78723c */ /* 0x000fe20000001878 */
[----:B------:R-:W1:Y:S07]  /*27f0*/  LDSM.16.M88.4 R12, [R223+0x8100] ;  /* 0x00810000df0c783b */ /* 0x000e6e0000000200 */
[C---:B------:R-:W-:Y:S08]  /*2800*/  HMMA.16816.F32 R132, R16.reuse, R52, R88 ;  /* 0x000000341084723c */ /* 0x040ff00000001858 */
[C---:B------:R-:W-:Y:S01]  /*2810*/  HMMA.16816.F32 R140, R16.reuse, R64, R4 ;  /* 0x00000040108c723c */ /* 0x040fe20000001804 */
[----:B------:R-:W-:Y:S07]  /*2820*/  LDSM.16.M88.4 R4, [R224+0x9100] ;  /* 0x00910000e004783b */ /* 0x000fee0000000200 */
[C---:B------:R-:W-:Y:S01]  /*2830*/  HMMA.16816.F32 R80, R16.reuse, R54, R104 ;  /* 0x000000361050723c */ /* 0x040fe20000001868 */
[----:B------:R-:W4:Y:S07]  /*2840*/  LDSM.16.M88.4 R52, [R225+0x1400] ;  /* 0x00140000e134783b */ /* 0x000f2e0000000200 */
[C---:B------:R-:W-:Y:S01]  /*2850*/  HMMA.16816.F32 R76, R16.reuse, R66, R20 ;  /* 0x00000042104c723c */ /* 0x040fe20000001814 */
[----:B------:R-:W5:Y:S04]  /*2860*/  LDSM.16.M88.4 R64, [R225+0x1c00] ;  /* 0x001c0000e140783b */ /* 0x000f680000000200 */
[----:B------:R-:W-:Y:S03]  /*2870*/  LDSM.16.M88.4 R20, [R224+0x8100] ;  /* 0x00810000e014783b */ /* 0x000fe60000000200 */
[C---:B------:R-:W-:Y:S08]  /*2880*/  HMMA.16816.F32 R88, R16.reuse, R62, R112 ;  /* 0x0000003e1058723c */ /* 0x040ff00000001870 */
[C---:B------:R-:W-:Y:S08]  /*2890*/  HMMA.16816.F32 R116, R16.reuse, R60, R116 ;  /* 0x0000003c1074723c */ /* 0x040ff00000001874 */
[C---:B------:R-:W-:Y:S08]  /*28a0*/  HMMA.16816.F32 R128, R16.reuse, R56, R96 ;  /* 0x000000381080723c */ /* 0x040ff00000001860 */
[----:B------:R-:W-:Y:S01]  /*28b0*/  HMMA.16816.F32 R84, R16, R58, R108 ;  /* 0x0000003a1054723c */ /* 0x000fe2000000186c */
[----:B------:R-:W1:Y:S07]  /*28c0*/  LDSM.16.M88.4 R56, [R225+0x1000] ;  /* 0x00100000e138783b */ /* 0x000e6e0000000200 */
[C---:B--2---:R-:W-:Y:S08]  /*28d0*/  HMMA.16816.F32 R72, R8.reuse, R36, R136 ;  /* 0x000000240848723c */ /* 0x044ff00000001888 */
[C---:B------:R-:W-:Y:S08]  /*28e0*/  HMMA.16816.F32 R60, R8.reuse, R32, R152 ;  /* 0x00000020083c723c */ /* 0x040ff00000001898 */
[C---:B---3--:R-:W-:Y:S08]  /*28f0*/  HMMA.16816.F32 R40, R8.reuse, R28, R148 ;  /* 0x0000001c0828723c */ /* 0x048ff00000001894 */
[C---:B------:R-:W-:Y:S08]  /*2900*/  HMMA.16816.F32 R92, R8.reuse, R24, R144 ;  /* 0x00000018085c723c */ /* 0x040ff00000001890 */
[C---:B------:R-:W-:Y:S08]  /*2910*/  HMMA.16816.F32 R68, R8.reuse, R38, R68 ;  /* 0x000000260844723c */ /* 0x040ff00000001844 */
[C---:B------:R-:W-:Y:S08]  /*2920*/  HMMA.16816.F32 R44, R8.reuse, R34, R44 ;  /* 0x00000022082c723c */ /* 0x040ff0000000182c */
[C---:B------:R-:W-:Y:S08]  /*2930*/  HMMA.16816.F32 R16, R8.reuse, R30, R124 ;  /* 0x0000001e0810723c */ /* 0x040ff0000000187c */
[----:B------:R-:W-:Y:S08]  /*2940*/  HMMA.16816.F32 R8, R8, R26, R120 ;  /* 0x0000001a0808723c */ /* 0x000ff00000001878 */
[C---:B-1----:R-:W-:Y:S08]  /*2950*/  HMMA.16816.F32 R96, R12.reuse, R38, R88 ;  /* 0x000000260c60723c */ /* 0x042ff00000001858 */
[C---:B------:R-:W-:Y:S01]  /*2960*/  HMMA.16816.F32 R104, R12.reuse, R36, R116 ;  /* 0x000000240c68723c */ /* 0x040fe20000001874 */
[----:B------:R-:W-:Y:S07]  /*2970*/  LDSM.16.M88.4 R36, [R220+0x5900] ;  /* 0x00590000dc24783b */ /* 0x000fee0000000200 */
[C---:B------:R-:W-:Y:S08]  /*2980*/  HMMA.16816.F32 R88, R12.reuse, R32, R128 ;  /* 0x000000200c58723c */ /* 0x040ff00000001880 */
[C---:B------:R-:W-:Y:S08]  /*2990*/  HMMA.16816.F32 R84, R12.reuse, R34, R84 ;  /* 0x000000220c54723c */ /* 0x040ff00000001854 */
[C---:B------:R-:W-:Y:S08]  /*29a0*/  HMMA.16816.F32 R32, R12.reuse, R28, R132 ;  /* 0x0000001c0c20723c */ /* 0x040ff00000001884 */
[C---:B------:R-:W-:Y:S08]  /*29b0*/  HMMA.16816.F32 R80, R12.reuse, R30, R80 ;  /* 0x0000001e0c50723c */ /* 0x040ff00000001850 */
[C---:B------:R-:W-:Y:S08]  /*29c0*/  HMMA.16816.F32 R28, R12.reuse, R24, R140 ;  /* 0x000000180c1c723c */ /* 0x040ff0000000188c */
[----:B------:R-:W-:Y:S01]  /*29d0*/  HMMA.16816.F32 R76, R12, R26, R76 ;  /* 0x0000001a0c4c723c */ /* 0x000fe2000000184c */
[----:B------:R-:W-:Y:S04]  /*29e0*/  LDSM.16.M88.4 R12, [R224+0xa100] ;  /* 0x00a10000e00c783b */ /* 0x000fe80000000200 */
[----:B------:R-:W-:Y:S03]  /*29f0*/  LDSM.16.M88.4 R24, [R225+0x2800] ;  /* 0x00280000e118783b */ /* 0x000fe60000000200 */
[C---:B----4-:R-:W-:Y:S01]  /*2a00*/  HMMA.16816.F32 R148, R4.reuse, R54, R44 ;  /* 0x000000360494723c */ /* 0x050fe2000000182c */
[----:B------:R-:W-:Y:S07]  /*2a10*/  LDSM.16.M88.4 R44, [R220+0x5100] ;  /* 0x00510000dc2c783b */ /* 0x000fee0000000200 */
[C---:B------:R-:W-:Y:S01]  /*2a20*/  HMMA.16816.F32 R140, R4.reuse, R50, R16 ;  /* 0x00000032048c723c */ /* 0x040fe20000001810 */
[----:B------:R-:W1:Y:S07]  /*2a30*/  LDSM.16.M88.4 R16, [R223+0xb100] ;  /* 0x00b10000df10783b */ /* 0x000e6e0000000200 */
[C---:B-----5:R-:W-:Y:S01]  /*2a40*/  HMMA.16816.F32 R132, R4.reuse, R66, R8 ;  /* 0x000000420484723c */ /* 0x060fe20000001808 */
[----:B------:R-:W2:Y:S07]  /*2a50*/  LDSM.16.M88.4 R8, [R223+0xa100] ;  /* 0x00a10000df08783b */ /* 0x000eae0000000200 */
[C---:B------:R-:W-:Y:S01]  /*2a60*/  HMMA.16816.F32 R152, R4.reuse, R52, R60 ;  /* 0x000000340498723c */ /* 0x040fe2000000183c */
[----:B------:R-:W-:Y:S07]  /*2a70*/  LDSM.16.M88.4 R60, [R220+0x5d00] ;  /* 0x005d0000dc3c783b */ /* 0x000fee0000000200 */
[C---:B------:R-:W-:Y:S01]  /*2a80*/  HMMA.16816.F32 R144, R4.reuse, R48, R40 ;  /* 0x000000300490723c */ /* 0x040fe20000001828 */
[----:B------:R-:W3:Y:S07]  /*2a90*/  LDSM.16.M88.4 R40, [R220+0x5500] ;  /* 0x00550000dc28783b */ /* 0x000eee0000000200 */
[C---:B------:R-:W-:Y:S08]  /*2aa0*/  HMMA.16816.F32 R160, R4.reuse, R56, R72 ;  /* 0x0000003804a0723c */ /* 0x040ff00000001848 */
[----:B------:R-:W-:Y:S08]  /*2ab0*/  HMMA.16816.F32 R156, R4, R58, R68 ;  /* 0x0000003a049c723c */ /* 0x000ff00000001844 */
[C---:B------:R-:W-:Y:S08]  /*2ac0*/  HMMA.16816.F32 R128, R20.reuse, R56, R104 ;  /* 0x000000381480723c */ /* 0x040ff00000001868 */
[----:B------:R-:W-:Y:S08]  /*2ad0*/  HMMA.16816.F32 R124, R20, R58, R96 ;  /* 0x0000003a147c723c */ /* 0x000ff00000001860 */
[----:B------:R-:W-:Y:S01]  /*2ae0*/  HMMA.16816.F32 R136, R4, R64, R92 ;  /* 0x000000400488723c */ /* 0x000fe2000000185c */
[----:B------:R-:W-:Y:S07]  /*2af0*/  LDSM.16.M88.4 R4, [R224+0xb100] ;  /* 0x00b10000e004783b */ /* 0x000fee0000000200 */
[C---:B------:R-:W-:Y:S08]  /*2b00*/  HMMA.16816.F32 R120, R20.reuse, R52, R88 ;  /* 0x000000341478723c */ /* 0x040ff00000001858 */
[C---:B------:R-:W-:Y:S01]  /*2b10*/  HMMA.16816.F32 R112, R20.reuse, R48, R32 ;  /* 0x000000301470723c */ /* 0x040fe20000001820 */
[----:B------:R-:W4:Y:S07]  /*2b20*/  LDSM.16.M88.4 R32, [R225+0x2000] ;  /* 0x00200000e120783b */ /* 0x000f2e0000000200 */
[C---:B------:R-:W-:Y:S08]  /*2b30*/  HMMA.16816.F32 R116, R20.reuse, R54, R84 ;  /* 0x000000361474723c */ /* 0x040ff00000001854 */
[C---:B------:R-:W-:Y:S01]  /*2b40*/  HMMA.16816.F32 R108, R20.reuse, R50, R80 ;  /* 0x00000032146c723c */ /* 0x040fe20000001850 */
[----:B------:R-:W-:Y:S07]  /*2b50*/  LDSM.16.M88.4 R48, [R225+0x2c00] ;  /* 0x002c0000e130783b */ /* 0x000fee0000000200 */
[----:B------:R-:W-:Y:S01]  /*2b60*/  HMMA.16816.F32 R72, R20, R64, R28 ;  /* 0x000000401448723c */ /* 0x000fe2000000181c */
[----:B------:R-:W5:Y:S01]  /*2b70*/  LDSM.16.M88.4 R28, [R225+0x2400] ;  /* 0x00240000e11c783b */ /* 0x000f620000000200 */
[----:B------:R-:W-:-:S06]  /*2b80*/  DEPBAR.LE SB0, 0x0 ;  /* 0x000080000000791a */ /* 0x000fcc0000000000 */
[----:B------:R-:W-:Y:S08]  /*2b90*/  HMMA.16816.F32 R68, R20, R66, R76 ;  /* 0x000000421444723c */ /* 0x000ff0000000184c */
[C---:B-1----:R-:W-:Y:S08]  /*2ba0*/  HMMA.16816.F32 R104, R16.reuse, R44, R160 ;  /* 0x0000002c1068723c */ /* 0x042ff000000018a0 */
[----:B------:R-:W-:Y:S08]  /*2bb0*/  HMMA.16816.F32 R96, R16, R46, R156 ;  /* 0x0000002e1060723c */ /* 0x000ff0000000189c */
[C---:B--2---:R-:W-:Y:S08]  /*2bc0*/  HMMA.16816.F32 R56, R8.reuse, R44, R128 ;  /* 0x0000002c0838723c */ /* 0x044ff00000001880 */
[----:B------:R-:W-:Y:S08]  /*2bd0*/  HMMA.16816.F32 R52, R8, R46, R124 ;  /* 0x0000002e0834723c */ /* 0x000ff0000000187c */
[C---:B---3--:R-:W-:Y:S08]  /*2be0*/  HMMA.16816.F32 R92, R16.reuse, R40, R152 ;  /* 0x00000028105c723c */ /* 0x048ff00000001898 */
[C---:B------:R-:W-:Y:S08]  /*2bf0*/  HMMA.16816.F32 R88, R16.reuse, R42, R148 ;  /* 0x0000002a1058723c */ /* 0x040ff00000001894 */
        /* <DEDUP_REMOVED lines=8> */
[C---:B------:R-:W-:Y:S08]  /*2c80*/  HMMA.16816.F32 R16, R8.reuse, R60, R72 ;  /* 0x0000003c0810723c */ /* 0x040ff00000001848 */
[----:B------:R-:W-:Y:S08]  /*2c90*/  HMMA.16816.F32 R8, R8, R62, R68 ;  /* 0x0000003e0808723c */ /* 0x000ff00000001844 */
[C---:B----4-:R-:W-:Y:S08]  /*2ca0*/  HMMA.16816.F32 R104, R4.reuse, R32, R104 ;  /* 0x000000200468723c */ /* 0x050ff00000001868 */
[----:B------:R-:W-:Y:S08]  /*2cb0*/  HMMA.16816.F32 R96, R4, R34, R96 ;  /* 0x000000220460723c */ /* 0x000ff00000001860 */
[C---:B------:R-:W-:Y:S08]  /*2cc0*/  HMMA.16816.F32 R56, R12.reuse, R32, R56 ;  /* 0x000000200c38723c */ /* 0x040ff00000001838 */
[----:B------:R-:W-:Y:S08]  /*2cd0*/  HMMA.16816.F32 R52, R12, R34, R52 ;  /* 0x000000220c34723c */ /* 0x000ff00000001834 */
[C---:B-----5:R-:W-:Y:S08]  /*2ce0*/  HMMA.16816.F32 R92, R4.reuse, R28, R92 ;  /* 0x0000001c045c723c */ /* 0x060ff0000000185c */
[----:B------:R-:W-:Y:S08]  /*2cf0*/  HMMA.16816.F32 R88, R4, R30, R88 ;  /* 0x0000001e0458723c */ /* 0x000ff00000001858 */
[C---:B------:R-:W-:Y:S08]  /*2d00*/  HMMA.16816.F32 R44, R12.reuse, R28, R44 ;  /* 0x0000001c0c2c723c */ /* 0x040ff0000000182c */
[C---:B------:R-:W-:Y:S08]  /*2d10*/  HMMA.16816.F32 R40, R12.reuse, R30, R40 ;  /* 0x0000001e0c28723c */ /* 0x040ff00000001828 */
[C---:B------:R-:W-:Y:S07]  /*2d20*/  HMMA.16816.F32 R32, R12.reuse, R50, R8 ;  /* 0x000000320c20723c */ /* 0x040fee0000001808 */
[----:B------:R-:W-:Y:S01]  /*2d30*/  SHF.R.S32.HI R9, RZ, 0x1f, R171 ;  /* 0x0000001fff097819 */ /* 0x000fe200000114ab */
[-C--:B------:R-:W-:Y:S04]  /*2d40*/  HMMA.16816.F32 R28, R12, R24.reuse, R20 ;  /* 0x000000180c1c723c */ /* 0x080fe80000001814 */
[----:B------:R1:W-:Y:S03]  /*2d50*/  STL [R1+0x5c], R9 ;  /* 0x00005c0901007387 */ /* 0x0003e60000100800 */
[----:B------:R-:W-:Y:S01]  /*2d60*/  SHF.R.S32.HI R22, RZ, 0x1f, R170 ;  /* 0x0000001fff167819 */ /* 0x000fe200000114aa */
[C---:B------:R-:W-:Y:S04]  /*2d70*/  HMMA.16816.F32 R84, R4.reuse, R24, R84 ;  /* 0x000000180454723c */ /* 0x040fe80000001854 */
[----:B------:R1:W-:Y:S04]  /*2d80*/  STL [R1+0x60], R22 ;  /* 0x0000601601007387 */ /* 0x0003e80000100800 */
[-C--:B------:R-:W-:Y:S08]  /*2d90*/  HMMA.16816.F32 R80, R4, R26.reuse, R80 ;  /* 0x0000001a0450723c */ /* 0x080ff00000001850 */
[----:B------:R-:W-:Y:S08]  /*2da0*/  HMMA.16816.F32 R36, R12, R26, R36 ;  /* 0x0000001a0c24723c */ /* 0x000ff00000001824 */
[C---:B------:R-:W-:Y:S08]  /*2db0*/  HMMA.16816.F32 R76, R4.reuse, R48, R76 ;  /* 0x00000030044c723c */ /* 0x040ff0000000184c */
[----:B------:R-:W-:Y:S08]  /*2dc0*/  HMMA.16816.F32 R64, R4, R50, R64 ;  /* 0x000000320440723c */ /* 0x000ff00000001840 */
[----:B------:R-:W-:Y:S01]  /*2dd0*/  HMMA.16816.F32 R24, R12, R48, R16 ;  /* 0x000000300c18723c */ /* 0x000fe20000001810 */
[----:B------:R-:W-:Y:S06]  /*2de0*/  BAR.SYNC.DEFER_BLOCKING 0x0 ;  /* 0x0000000000007b1d */ /* 0x000fec0000010000 */
[----:B------:R-:W-:Y:S09]  /*2df0*/  @!P0 BRA `(.L_x_713) ;  /* 0x0000042000008947 */ /* 0x000ff20003800000 */
[----:B-1----:R-:W-:Y:S01]  /*2e00*/  ULEA UR5, UR6, UR11, 0x6 ;  /* 0x0000000b06057291 */ /* 0x002fe2000f8e303f */
[----:B------:R-:W-:-:S05]  /*2e10*/  IMAD.MOV.U32 R237, RZ, RZ, RZ ;  /* 0x000000ffffed7224 */ /* 0x000fca00078e00ff */
[----:B------:R-:W-:-:S05]  /*2e20*/  IMAD.U32 R3, RZ, RZ, UR5 ;  /* 0x00000005ff037e24 */ /* 0x000fca000f8e00ff */
[----:B------:R-:W-:-:S05]  /*2e30*/  IADD3 R4, R3, -0x80, R173 ;  /* 0xffffff8003047810 */ /* 0x000fca0007ffe0ad */
        /* <DEDUP_REMOVED lines=9> */
[----:B------:R-:W-:Y:S01]  /*2ed0*/  SEL R20, RZ, 0x10, P6 ;  /* 0x00000010ff147807 */ /* 0x000fe20003000000 */
[C---:B------:R-:W-:Y:S01]  /*2ee0*/  IMAD.SHL.U32 R21, R100.reuse, 0x2, RZ ;  /* 0x0000000264157824 */ /* 0x040fe200078e00ff */
[----:B------:R-:W-:Y:S01]  /*2ef0*/  SEL R19, RZ, 0x10, P5 ;  /* 0x00000010ff137807 */ /* 0x000fe20002800000 */
[----:B------:R-:W-:Y:S01]  /*2f00*/  IMAD R245, R3, c[0x0][0x2b8], R4 ;  /* 0x0000ae0003f57a24 */ /* 0x000fe200078e0204 */
[----:B------:R-:W-:Y:S01]  /*2f10*/  SHF.L.U64.HI R11, R100, 0x1, R172 ;  /* 0x00000001640b7819 */ /* 0x000fe200000102ac */
[----:B------:R-:W-:Y:S01]  /*2f20*/  IMAD.SHL.U32 R18, R170, 0x2, RZ ;  /* 0x00000002aa127824 */ /* 0x000fe200078e00ff */
[----:B------:R-:W-:Y:S01]  /*2f30*/  IADD3 R10, -R19, 0x10, RZ ;  /* 0x00000010130a7810 */ /* 0x000fe20007ffe1ff */
[----:B------:R-:W-:Y:S01]  /*2f40*/  IMAD.WIDE.U32 R4, R245, c[0x0][0x1e0], RZ ;  /* 0x00007800f5047a25 */ /* 0x000fe200078e00ff */
[----:B------:R-:W-:-:S02]  /*2f50*/  SHF.R.S32.HI R3, RZ, 0x1f, R245 ;  /* 0x0000001fff037819 */ /* 0x000fc400000114f5 */
[----:B------:R-:W-:-:S03]  /*2f60*/  SHF.L.U64.HI R9, R171, 0x1, R9 ;  /* 0x00000001ab097819 */ /* 0x000fc60000010209 */
[----:B------:R-:W-:-:S04]  /*2f70*/  IMAD R3, R3, c[0x0][0x1e0], RZ ;  /* 0x0000780003037a24 */ /* 0x000fc800078e02ff */
[----:B------:R-:W-:-:S04]  /*2f80*/  IMAD R3, R245, c[0x0][0x1e4], R3 ;  /* 0x00007900f5037a24 */ /* 0x000fc800078e0203 */
[----:B------:R-:W-:Y:S01]  /*2f90*/  IMAD.IADD R5, R5, 0x1, R3 ;  /* 0x0000000105057824 */ /* 0x000fe200078e0203 */
[----:B-1----:R-:W-:-:S04]  /*2fa0*/  IADD3 R7, -R20, 0x10, RZ ;  /* 0x0000001014077810 */ /* 0x002fc80007ffe1ff */
[----:B------:R-:W-:Y:S01]  /*2fb0*/  LOP3.LUT R8, R7, 0xf, RZ, 0xc0, !PT ;  /* 0x0000000f07087812 */ /* 0x000fe200078ec0ff */
[----:B------:R-:W-:Y:S01]  /*2fc0*/  IMAD.SHL.U32 R7, R171, 0x2, RZ ;  /* 0x00000002ab077824 */ /* 0x000fe200078e00ff */
[----:B--2---:R-:W-:Y:S01]  /*2fd0*/  SHF.R.S32.HI R3, RZ, 0x1f, R237 ;  /* 0x0000001fff037819 */ /* 0x004fe200000114ed */
[----:B------:R-:W-:-:S04]  /*2fe0*/  IMAD.WIDE.U32 R4, R237, c[0x0][0x1f0], R4 ;  /* 0x00007c00ed047a25 */ /* 0x000fc800078e0004 */
[----:B------:R-:W-:-:S04]  /*2ff0*/  IMAD R3, R3, c[0x0][0x1f0], RZ ;  /* 0x00007c0003037a24 */ /* 0x000fc800078e02ff */
[----:B------:R-:W-:Y:S01]  /*3000*/  IMAD R6, R237, c[0x0][0x1f4], R3 ;  /* 0x00007d00ed067a24 */ /* 0x000fe200078e0203 */
[----:B------:R-:W-:-:S04]  /*3010*/  IADD3 R3, P0, R4, UR20, RZ ;  /* 0x0000001404037c10 */ /* 0x000fc8000ff1e0ff */
[----:B------:R-:W-:Y:S02]  /*3020*/  IADD3.X R6, R5, UR8, R6, P0, !PT ;  /* 0x0000000805067c10 */ /* 0x000fe400087fe406 */
[----:B------:R-:W-:-:S04]  /*3030*/  LEA R5, P0, R3, c[0x0][0x1c8], 0x1 ;  /* 0x0000720003057a11 */ /* 0x000fc800078008ff */
[----:B------:R-:W-:Y:S02]  /*3040*/  LEA.HI.X R6, R3, c[0x0][0x1cc], R6, 0x1, P0 ;  /* 0x0000730003067a11 */ /* 0x000fe400000f0c06 */
[----:B------:R-:W1:Y:S04]  /*3050*/  SHFL.IDX PT, R3, R5, 0x1, 0x1c1f ;  /* 0x003c1f0005037f89 */ /* 0x000e6800000e0000 */
[----:B------:R-:W2:Y:S04]  /*3060*/  SHFL.IDX PT, R4, R6, 0x1, 0x1c1f ;  /* 0x003c1f0006047f89 */ /* 0x000ea800000e0000 */
[----:B------:R-:W3:Y:S04]  /*3070*/  SHFL.IDX PT, R5, R5, RZ, 0x1c1f ;  /* 0x001c1fff05057589 */ /* 0x000ee800000e0000 */
[----:B------:R-:W4:Y:S01]  /*3080*/  SHFL.IDX PT, R6, R6, RZ, 0x1c1f ;  /* 0x001c1fff06067589 */ /* 0x000f2200000e0000 */
[----:B-1----:R-:W-:-:S02]  /*3090*/  IADD3 R16, P1, P0, R8, R3, R21 ;  /* 0x0000000308107210 */ /* 0x002fc4000783e015 */
[----:B------:R-:W-:Y:S02]  /*30a0*/  LOP3.LUT R8, R10, 0xf, RZ, 0xc0, !PT ;  /* 0x0000000f0a087812 */ /* 0x000fe400078ec0ff */
[----:B------:R-:W-:Y:S02]  /*30b0*/  IADD3 R10, -R168, 0x10, RZ ;  /* 0x00000010a80a7810 */ /* 0x000fe40007ffe1ff */
[-C--:B--2---:R-:W-:Y:S02]  /*30c0*/  IADD3.X R17, RZ, R4.reuse, R11, P1, P0 ;  /* 0x00000004ff117210 */ /* 0x084fe40000fe040b */
[----:B------:R-:W-:Y:S02]  /*30d0*/  IADD3 R14, P1, P0, R8, R3, R7 ;  /* 0x00000003080e7210 */ /* 0x000fe4000783e007 */
[----:B------:R-:W-:Y:S02]  /*30e0*/  LOP3.LUT R8, R10, 0xf, RZ, 0xc0, !PT ;  /* 0x0000000f0a087812 */ /* 0x000fe400078ec0ff */
[----:B------:R-:W-:-:S02]  /*30f0*/  IADD3.X R15, RZ, R4, R9, P1, P0 ;  /* 0x00000004ff0f7210 */ /* 0x000fc40000fe0409 */
[----:B------:R-:W-:Y:S02]  /*3100*/  IADD3 R12, P1, P0, R8, R3, R18 ;  /* 0x00000003080c7210 */ /* 0x000fe4000783e012 */
[----:B------:R-:W-:-:S04]  /*3110*/  SHF.L.U64.HI R3, R170, 0x1, R22 ;  /* 0x00000001aa037819 */ /* 0x000fc80000010216 */
[----:B------:R-:W-:Y:S02]  /*3120*/  IADD3.X R13, RZ, R4, R3, P1, P0 ;  /* 0x00000004ff0d7210 */ /* 0x000fe40000fe0403 */
[C---:B---3--:R-:W-:Y:S02]  /*3130*/  IADD3 R10, P1, R5.reuse, R21, RZ ;  /* 0x00000015050a7210 */ /* 0x048fe40007f3e0ff */
[----:B------:R-:W-:-:S03]  /*3140*/  IADD3 R8, P0, R5, R7, RZ ;  /* 0x0000000705087210 */ /* 0x000fc60007f1e0ff */
[----:B----4-:R-:W-:Y:S01]  /*3150*/  IMAD.X R11, R6, 0x1, R11, P1 ;  /* 0x00000001060b7824 */ /* 0x010fe200008e060b */
[----:B------:R-:W-:Y:S01]  /*3160*/  ISETP.NE.U32.AND P1, PT, R20, RZ, PT ;  /* 0x000000ff1400720c */ /* 0x000fe20003f25070 */
[C---:B------:R-:W-:Y:S01]  /*3170*/  IMAD.X R9, R6.reuse, 0x1, R9, P0 ;  /* 0x0000000106097824 */ /* 0x040fe200000e0609 */
[----:B------:R-:W-:Y:S02]  /*3180*/  IADD3 R4, P0, R5, R18, RZ ;  /* 0x0000001205047210 */ /* 0x000fe40007f1e0ff */
[----:B------:R1:W-:Y:S03]  /*3190*/  LDGSTS.E.BYPASS.LTC128B.128 [R167+0x3100], [R10.64], !P6 ;  /* 0x031000000aa77fae */ /* 0x0003e6000f101d4e */
[----:B------:R-:W-:Y:S01]  /*31a0*/  IMAD.X R5, R6, 0x1, R3, P0 ;  /* 0x0000000106057824 */ /* 0x000fe200000e0603 */
[----:B------:R1:W-:Y:S01]  /*31b0*/  LDGSTS.E.BYPASS.LTC128B.128 [R167+0x4100], [R8.64], !P5 ;  /* 0x0410000008a77fae */ /* 0x0003e2000e901d4e */
[----:B------:R-:W-:-:S03]  /*31c0*/  ISETP.NE.U32.AND P0, PT, R19, RZ, PT ;  /* 0x000000ff1300720c */ /* 0x000fc60003f05070 */
[----:B------:R1:W-:Y:S04]  /*31d0*/  LDGSTS.E.BYPASS.LTC128B.128 [R167+0x5100], [R4.64], !P4 ;  /* 0x0510000004a77fae */ /* 0x0003e8000e101d4e */
[----:B------:R1:W-:Y:S01]  /*31e0*/  LDGSTS.E.BYPASS.LTC128B.128.ZFILL [R167+0x3900], [R16.64], P1 ;  /* 0x0390000010a77fae */ /* 0x0003e20008941d4e */
[----:B------:R-:W-:-:S05]  /*31f0*/  ISETP.NE.U32.AND P1, PT, R168, RZ, PT ;  /* 0x000000ffa800720c */ /* 0x000fca0003f25070 */
[----:B------:R1:W-:Y:S08]  /*3200*/  LDGSTS.E.BYPASS.LTC128B.128.ZFILL [R167+0x4900], [R14.64], P0 ;  /* 0x049000000ea77fae */ /* 0x0003f00008141d4e */
[----:B------:R1:W-:Y:S02]  /*3210*/  LDGSTS.E.BYPASS.LTC128B.128.ZFILL [R167+0x5900], [R12.64], P1 ;  /* 0x059000000ca77fae */ /* 0x0003e40008941d4e */
.L_x_713:
[----:B-1----:R-:W-:Y:S01]  /*3220*/  FMUL.FTZ R3, R33, c[0x0][0x320] ;  /* 0x0000c80021037a20 */ /* 0x002fe20000410000 */
[----:B------:R-:W-:Y:S01]  /*3230*/  LOP3.LUT R4, R166, 0xffffffe0, RZ, 0xc0, !PT ;  /* 0xffffffe0a6047812 */ /* 0x000fe200078ec0ff */
[----:B------:R-:W-:Y:S01]  /*3240*/  UMOV UR5, 0xffffffc0 ;  /* 0xffffffc000057882 */ /* 0x000fe20000000000 */
[----:B------:R-:W-:Y:S01]  /*3250*/  SHF.R.S32.HI R5, RZ, 0x1f, R165 ;  /* 0x0000001fff057819 */ /* 0x000fe200000114a5 */
[----:B------:R1:W-:Y:S01]  /*3260*/  MUFU.TANH R242, R3 ;  /* 0x0000000300f27308 */ /* 0x0003e20000002400 */
[----:B------:R-:W-:Y:S01]  /*3270*/  PLOP3.LUT P1, PT, PT, PT, UP1, 0x80, 0x0 ;  /* 0x000000000000781c */ /* 0x000fe20003f2f018 */
[----:B------:R-:W-:Y:S01]  /*3280*/  UIMAD UR5, UR6, UR5, 0x41 ;  /* 0x00000041060574a4 */ /* 0x000fe2000f8e0205 */
[----:B------:R-:W-:Y:S01]  /*3290*/  LEA.HI R5, R5, R165, RZ, 0x2 ;  /* 0x000000a505057211 */ /* 0x000fe200078f10ff */
[----:B------:R-:W-:Y:S01]  /*32a0*/  FMUL.FTZ R19, R26, c[0x0][0x320] ;  /* 0x0000c8001a137a20 */ /* 0x000fe20000410000 */
[----:B------:R-:W-:Y:S01]  /*32b0*/  PLOP3.LUT P0, PT, PT, PT, UP1, 0x80, 0x0 ;  /* 0x000000000000781c */ /* 0x000fe20003f0f018 */
[----:B------:R-:W-:Y:S01]  /*32c0*/  FMUL.FTZ R10, R83, c[0x0][0x320] ;  /* 0x0000c800530a7a20 */ /* 0x000fe20000410000 */
[----:B------:R-:W-:Y:S01]  /*32d0*/  LOP3.LUT R5, R5, 0xffffffc, RZ, 0xc0, !PT ;  /* 0x0ffffffc05057812 */ /* 0x000fe200078ec0ff */
[----:B------:R-:W-:Y:S01]  /*32e0*/  FMUL.FTZ R16, R39, c[0x0][0x320] ;  /* 0x0000c80027107a20 */ /* 0x000fe20000410000 */
[----:B------:R-:W-:Y:S01]  /*32f0*/  UIADD3 UR6, UR6, -0x2, URZ ;  /* 0xfffffffe06067890 */ /* 0x000fe2000fffe03f */
[----:B------:R-:W-:Y:S01]  /*3300*/  FMUL.FTZ R21, R27, c[0x0][0x320] ;  /* 0x0000c8001b157a20 */ /* 0x000fe20000410000 */
[----:B------:R-:W-:Y:S01]  /*3310*/  MUFU.TANH R19, R19 ;  /* 0x0000001300137308 */ /* 0x000fe20000002400 */
[----:B------:R-:W-:Y:S01]  /*3320*/  IMAD.IADD R8, R165, 0x1, -R5 ;  /* 0x00000001a5087824 */ /* 0x000fe200078e0a05 */
[----:B------:R-:W0:Y:S01]  /*3330*/  LDGDEPBAR ;  /* 0x00000000000079af */ /* 0x000e220000000000 */
[----:B------:R-:W-:-:S02]  /*3340*/  FMUL.FTZ R5, R82, c[0x0][0x320] ;  /* 0x0000c80052057a20 */ /* 0x000fc40000410000 */
[----:B-1----:R-:W-:Y:S02]  /*3350*/  FMUL.FTZ R3, R56, c[0x0][0x320] ;  /* 0x0000c80038037a20 */ /* 0x002fe40000410000 */
[----:B------:R-:W-:Y:S01]  /*3360*/  IMAD.SHL.U32 R221, R0, 0x2, RZ ;  /* 0x0000000200dd7824 */ /* 0x000fe200078e00ff */
[----:B------:R-:W-:Y:S03]  /*3370*/  MUFU.TANH R21, R21 ;  /* 0x0000001500157308 */ /* 0x000fe60000002400 */
[----:B------:R-:W-:-:S05]  /*3380*/  IMAD R222, R2, 0x2, R221 ;  /* 0x0000000202de7824 */ /* 0x000fca00078e02dd */
[----:B------:R1:W2:Y:S02]  /*3390*/  MUFU.TANH R33, R3 ;  /* 0x0000000300217308 */ /* 0x0002a40000002400 */
[----:B-1----:R-:W-:-:S06]  /*33a0*/  FMUL.FTZ R3, R57, c[0x0][0x320] ;  /* 0x0000c80039037a20 */ /* 0x002fcc0000410000 */
[----:B------:R1:W3:Y:S02]  /*33b0*/  MUFU.TANH R18, R3 ;  /* 0x0000000300127308 */ /* 0x0002e40000002400 */
[----:B-1----:R-:W-:-:S06]  /*33c0*/  FMUL.FTZ R3, R52, c[0x0][0x320] ;  /* 0x0000c80034037a20 */ /* 0x002fcc0000410000 */
[----:B------:R1:W4:Y:S02]  /*33d0*/  MUFU.TANH R12, R3 ;  /* 0x00000003000c7308 */ /* 0x0003240000002400 */
[----:B-1----:R-:W-:-:S06]  /*33e0*/  FMUL.FTZ R3, R53, c[0x0][0x320] ;  /* 0x0000c80035037a20 */ /* 0x002fcc0000410000 */
[----:B------:R1:W-:Y:S02]  /*33f0*/  MUFU.TANH R69, R3 ;  /* 0x0000000300457308 */ /* 0x0003e40000002400 */
[----:B-1----:R-:W-:-:S06]  /*3400*/  FMUL.FTZ R3, R44, c[0x0][0x320] ;  /* 0x0000c8002c037a20 */ /* 0x002fcc0000410000 */
[----:B------:R1:W-:Y:S02]  /*3410*/  MUFU.TANH R72, R3 ;  /* 0x0000000300487308 */ /* 0x0003e40000002400 */
[----:B-1----:R-:W-:-:S06]  /*3420*/  FMUL.FTZ R3, R45, c[0x0][0x320] ;  /* 0x0000c8002d037a20 */ /* 0x002fcc0000410000 */
[----:B------:R1:W-:Y:S02]  /*3430*/  MUFU.TANH R68, R3 ;  /* 0x0000000300447308 */ /* 0x0003e40000002400 */
[----:B-1----:R-:W-:-:S06]  /*3440*/  FMUL.FTZ R3, R40, c[0x0][0x320] ;  /* 0x0000c80028037a20 */ /* 0x002fcc0000410000 */
[----:B------:R-:W-:Y:S08]  /*3450*/  MUFU.TANH R40, R5 ;  /* 0x0000000500287308 */ /* 0x000ff00000002400 */
[----:B------:R1:W-:Y:S02]  /*3460*/  MUFU.TANH R71, R3 ;  /* 0x0000000300477308 */ /* 0x0003e40000002400 */
[----:B-1----:R-:W-:-:S06]  /*3470*/  FMUL.FTZ R3, R41, c[0x0][0x320] ;  /* 0x0000c80029037a20 */ /* 0x002fcc0000410000 */
        /* <DEDUP_REMOVED lines=8> */
[----:B------:R1:W-:Y:S08]  /*3500*/  MUFU.TANH R37, R10 ;  /* 0x0000000a00257308 */ /* 0x0003f00000002400 */
[----:B------:R5:W-:Y:S01]  /*3510*/  MUFU.TANH R172, R3 ;  /* 0x0000000300ac7308 */ /* 0x000be20000002400 */
[----:B-1----:R-:W-:-:S07]  /*3520*/  FMUL.FTZ R10, R89, c[0x0][0x320] ;  /* 0x0000c800590a7a20 */ /* 0x002fce0000410000 */
[----:B------:R-:W-:Y:S01]  /*3530*/  MUFU.TANH R10, R10 ;  /* 0x0000000a000a7308 */ /* 0x000fe20000002400 */
[----:B-----5:R-:W-:-:S07]  /*3540*/  FMUL.FTZ R3, R24, c[0x0][0x320] ;  /* 0x0000c80018037a20 */ /* 0x020fce0000410000 */
        /* <DEDUP_REMOVED lines=8> */
[----:B------:R1:W5:Y:S02]  /*35d0*/  MUFU.TANH R15, R3 ;  /* 0x00000003000f7308 */ /* 0x0003640000002400 */
[----:B-1----:R-:W-:-:S06]  /*35e0*/  FMUL.FTZ R3, R105, c[0x0][0x320] ;  /* 0x0000c80069037a20 */ /* 0x002fcc0000410000 */
[----:B------:R1:W1:Y:S02]  /*35f0*/  MUFU.TANH R17, R3 ;  /* 0x0000000300117308 */ /* 0x0002640000002400 */
        /* <DEDUP_REMOVED lines=50> */
[----:B-1----:R-:W-:Y:S02]  /*3920*/  IMAD.IADD R3, R169, 0x1, -R4 ;  /* 0x00000001a9037824 */ /* 0x002fe400078e0a04 */
[----:B------:R-:W-:-:S03]  /*3930*/  FMUL.FTZ R4, R81, c[0x0][0x320] ;  /* 0x0000c80051047a20 */ /* 0x000fc60000410000 */
[----:B------:R-:W-:Y:S01]  /*3940*/  SHF.R.S32.HI R6, RZ, 0x1f, R3 ;  /* 0x0000001fff067819 */ /* 0x000fe20000011403 */
[----:B------:R1:W-:Y:S03]  /*3950*/  MUFU.TANH R28, R4 ;  /* 0x00000004001c7308 */ /* 0x0003e60000002400 */
[----:B------:R-:W-:-:S04]  /*3960*/  LEA.HI R6, R6, R3, RZ, 0x2 ;  /* 0x0000000306067211 */ /* 0x000fc800078f10ff */
[----:B------:R-:W-:-:S05]  /*3970*/  LEA.HI.SX32 R7, R6, UR10, 0x1e ;  /* 0x0000000a06077c11 */ /* 0x000fca000f8ff2ff */
[----:B------:R-:W-:Y:S01]  /*3980*/  IMAD R7, R8, 0x10, R7 ;  /* 0x0000001008077824 */ /* 0x000fe200078e0207 */
[----:B-1----:R-:W-:-:S04]  /*3990*/  LEA.HI R4, R101, R101, RZ, 0x1 ;  /* 0x0000006565047211 */ /* 0x002fc800078f08ff */
[C---:B------:R-:W-:Y:S01]  /*39a0*/  LOP3.LUT R5, R4.reuse, 0x1ffffffe, RZ, 0xc0, !PT ;  /* 0x1ffffffe04057812 */ /* 0x040fe200078ec0ff */
[----:B------:R-:W-:-:S04]  /*39b0*/  IMAD.SHL.U32 R9, R4, 0x20, RZ ;  /* 0x0000002004097824 */ /* 0x000fc800078e00ff */
[----:B------:R-:W-:Y:S01]  /*39c0*/  IMAD.IADD R8, R101, 0x1, -R5 ;  /* 0x0000000165087824 */ /* 0x000fe200078e0a05 */
[----:B------:R-:W-:-:S05]  /*39d0*/  LOP3.LUT R4, R9, 0xffffffc0, RZ, 0xc0, !PT ;  /* 0xffffffc009047812 */ /* 0x000fca00078ec0ff */
[----:B------:R-:W-:Y:S02]  /*39e0*/  IMAD.IADD R5, R4, 0x1, R7 ;  /* 0x0000000104057824 */ /* 0x000fe400078e0207 */
[----:B------:R-:W-:Y:S02]  /*39f0*/  FMUL.FTZ R4, R96, c[0x0][0x320] ;  /* 0x0000c80060047a20 */ /* 0x000fe40000410000 */
[----:B------:R-:W-:Y:S02]  /*3a00*/  IMAD R11, R8, 0x8, R5 ;  /* 0x00000008080b7824 */ /* 0x000fe400078e0205 */
[----:B------:R1:W1:Y:S02]  /*3a10*/  MUFU.TANH R14, R4 ;  /* 0x00000004000e7308 */ /* 0x0002640000002400 */
[----:B------:R-:W-:Y:S01]  /*3a20*/  @P1 IMAD.HI.U32 R7, R11, c[0x0][0x2c8], RZ ;  /* 0x0000b2000b071a27 */ /* 0x000fe200078e00ff */
[----:B------:R-:W-:Y:S03]  /*3a30*/  STL [R1+0x3c], R11 ;  /* 0x00003c0b01007387 */ /* 0x000fe60000100800 */
[----:B------:R-:W-:Y:S01]  /*3a40*/  IMAD.MOV.U32 R5, RZ, RZ, R11 ;  /* 0x000000ffff057224 */ /* 0x000fe200078e000b */
[----:B------:R-:W-:Y:S01]  /*3a50*/  @P0 SHF.R.U32.HI R5, RZ, c[0x0][0x2cc], R7 ;  /* 0x0000b300ff050a19 */ /* 0x000fe20000011607 */
[----:B------:R-:W-:-:S04]  /*3a60*/  FMUL.FTZ R7, R77, c[0x0][0x320] ;  /* 0x0000c8004d077a20 */ /* 0x000fc80000410000 */
[----:B------:R-:W2:Y:S01]  /*3a70*/  SHFL.IDX PT, R8, R5, RZ, 0x1c1f ;  /* 0x001c1fff05087589 */ /* 0x000ea200000e0000 */
[----:B------:R-:W-:Y:S01]  /*3a80*/  MUFU.TANH R23, R7 ;  /* 0x0000000700177308 */ /* 0x000fe20000002400 */
[----:B-1----:R-:W-:Y:S02]  /*3a90*/  FMUL.FTZ R4, R97, c[0x0][0x320] ;  /* 0x0000c80061047a20 */ /* 0x002fe40000410000 */
[----:B------:R-:W1:Y:S05]  /*3aa0*/  SHFL.IDX PT, R11, R5, 0x2, 0x1c1f ;  /* 0x005c1f00050b7f89 */ /* 0x000e6a00000e0000 */
[----:B------:R2:W1:Y:S02]  /*3ab0*/  MUFU.TANH R13, R4 ;  /* 0x00000004000d7308 */ /* 0x0004640000002400 */
[----:B--2---:R-:W-:-:S06]  /*3ac0*/  FMUL.FTZ R4, R76, c[0x0][0x320] ;  /* 0x0000c8004c047a20 */ /* 0x004fcc0000410000 */
[----:B------:R2:W1:Y:S02]  /*3ad0*/  MUFU.TANH R25, R4 ;  /* 0x0000000400197308 */ /* 0x0004640000002400 */
[----:B--2---:R-:W-:Y:S01]  /*3ae0*/  LOP3.LUT R4, R6, 0x7ffffffc, RZ, 0xc0, !PT ;  /* 0x7ffffffc06047812 */ /* 0x004fe200078ec0ff */
[----:B------:R-:W-:-:S04]  /*3af0*/  IMAD.U32 R6, RZ, RZ, UR5 ;  /* 0x00000005ff067e24 */ /* 0x000fc8000f8e00ff */
[----:B------:R-:W-:Y:S02]  /*3b00*/  IMAD.IADD R4, R3, 0x1, -R4 ;  /* 0x0000000103047824 */ /* 0x000fe400078e0a04 */
[----:B------:R-:W-:Y:S02]  /*3b10*/  FMUL.FTZ R3, R78, c[0x0][0x320] ;  /* 0x0000c8004e037a20 */ /* 0x000fe40000410000 */
[----:B------:R-:W-:Y:S02]  /*3b20*/  IMAD.SHL.U32 R9, R4, 0x2, RZ ;  /* 0x0000000204097824 */ /* 0x000fe400078e00ff */
[----:B------:R2:W-:Y:S01]  /*3b30*/  MUFU.TANH R36, R3 ;  /* 0x0000000300247308 */ /* 0x0005e20000002400 */
[----:B------:R-:W-:Y:S02]  /*3b40*/  FMUL.FTZ R4, R79, c[0x0][0x320] ;  /* 0x0000c8004f047a20 */ /* 0x000fe40000410000 */
[----:B------:R-:W-:Y:S01]  /*3b50*/  IADD3 R7, -R9, UR4, RZ ;  /* 0x0000000409077c10 */ /* 0x000fe2000fffe1ff */
[----:B------:R1:W-:Y:S01]  /*3b60*/  STL [R1+0x40], R9 ;  /* 0x0000400901007387 */ /* 0x0003e20000100800 */
[----:B------:R-:W-:-:S02]  /*3b70*/  ULDC.64 UR4, c[0x0][0x2c8] ;  /* 0x0000b20000047ab9 */ /* 0x000fc40000000a00 */
[----:B------:R-:W-:Y:S01]  /*3b80*/  UIMAD.WIDE.U32 UR24, UR10, UR4, URZ ;  /* 0x000000040a1872a5 */ /* 0x000fe2000f8e003f */
[----:B------:R1:W-:Y:S03]  /*3b90*/  MUFU.TANH R26, R4 ;  /* 0x00000004001a7308 */ /* 0x0003e60000002400 */
[----:B------:R-:W-:-:S04]  /*3ba0*/  @UP1 USHF.R.U32.HI UR10, URZ, UR5, UR25 ;  /* 0x000000053f0a1299 */ /* 0x000fc80008011619 */
[----:B------:R-:W-:Y:S01]  /*3bb0*/  UIADD3 UR10, UR10, UR7, -UR12 ;  /* 0x000000070a0a7290 */ /* 0x000fe2000fffe80c */
[----:B--2---:R-:W-:-:S03]  /*3bc0*/  IADD3 R3, -R9, UR7, R6 ;  /* 0x0000000709037c10 */ /* 0x004fc6000fffe106 */
[----:B------:R-:W-:Y:S01]  /*3bd0*/  USHF.R.S32.HI UR4, URZ, 0x1f, UR10 ;  /* 0x0000001f3f047899 */ /* 0x000fe2000801140a */
[----:B------:R-:W-:-:S03]  /*3be0*/  IADD3 R6, R3, -UR12, RZ ;  /* 0x8000000c03067c10 */ /* 0x000fc6000fffe0ff */
[----:B------:R-:W-:Y:S02]  /*3bf0*/  ULEA.HI UR4, UR4, UR10, URZ, 0x6 ;  /* 0x0000000a04047291 */ /* 0x000fe4000f8f303f */
[----:B------:R-:W-:Y:S02]  /*3c00*/  IMAD.IADD R3, R6, 0x1, R8 ;  /* 0x0000000106037824 */ /* 0x000fe400078e0208 */
[----:B------:R-:W-:Y:S01]  /*3c10*/  FMUL.FTZ R8, R98, c[0x0][0x320] ;  /* 0x0000c80062087a20 */ /* 0x000fe20000410000 */
[----:B------:R-:W-:Y:S01]  /*3c20*/  USHF.R.S32.HI UR4, URZ, 0x6, UR4 ;  /* 0x000000063f047899 */ /* 0x000fe20008011404 */
[----:B-1----:R-:W-:Y:S01]  /*3c30*/  FMUL.FTZ R9, R64, c[0x0][0x320] ;  /* 0x0000c80040097a20 */ /* 0x002fe20000410000 */
[----:B------:R-:W-:Y:S01]  /*3c40*/  IMNMX R4, R7, R3, PT ;  /* 0x0000000307047217 */ /* 0x000fe20003800200 */
[----:B------:R-:W-:Y:S01]  /*3c50*/  IMAD.IADD R3, R6, 0x1, R11 ;  /* 0x0000000106037824 */ /* 0x000fe200078e020b */
[----:B------:R1:W-:Y:S01]  /*3c60*/  MUFU.TANH R24, R8 ;  /* 0x0000000800187308 */ /* 0x0003e20000002400 */
[----:B------:R-:W-:Y:S01]  /*3c70*/  FMUL.FTZ R11, R66, c[0x0][0x320] ;  /* 0x0000c800420b7a20 */ /* 0x000fe20000410000 */
[C---:B------:R-:W-:Y:S01]  /*3c80*/  ISETP.GT.AND P0, PT, R4.reuse, RZ, PT ;  /* 0x000000ff0400720c */ /* 0x040fe20003f04270 */
[----:B------:R-:W-:Y:S01]  /*3c90*/  UISETP.LT.AND UP0, UPT, URZ, UR4, UPT ;  /* 0x000000043f00728c */ /* 0x000fe2000bf01270 */
[----:B------:R-:W-:-:S02]  /*3ca0*/  ISETP.GT.AND P1, PT, R4, 0x1, PT ;  /* 0x000000010400780c */ /* 0x000fc40003f24270 */
[----:B------:R-:W-:Y:S01]  /*3cb0*/  FSEL R33, R33, -INF , P0 ;  /* 0xff80000021217808 */ /* 0x000fe20000000000 */
[----:B------:R-:W-:Y:S01]  /*3cc0*/  USEL UR4, URZ, UR4, !UP0 ;  /* 0x000000043f047287 */ /* 0x000fe2000c000000 */
[----:B------:R-:W-:Y:S02]  /*3cd0*/  ISETP.GT.AND P0, PT, R4, 0x8, PT ;  /* 0x000000080400780c */ /* 0x000fe40003f04270 */
[----:B------:R-:W-:Y:S02]  /*3ce0*/  IMNMX R3, R7, R3, PT ;  /* 0x0000000307037217 */ /* 0x000fe40003800200 */
[----:B---3--:R-:W-:Y:S02]  /*3cf0*/  FSEL R38, R18, -INF , P1 ;  /* 0xff80000012267808 */ /* 0x008fe40000800000 */
[----:B----4-:R-:W-:Y:S01]  /*3d00*/  FSEL R45, R12, -INF , P0 ;  /* 0xff8000000c2d7808 */ /* 0x010fe20000000000 */
[----:B------:R2:W3:Y:S01]  /*3d10*/  MUFU.TANH R18, R9 ;  /* 0x0000000900127308 */ /* 0x0004e20000002400 */
[----:B------:R-:W-:Y:S01]  /*3d20*/  ISETP.GT.AND P1, PT, R3, RZ, PT ;  /* 0x000000ff0300720c */ /* 0x000fe20003f24270 */
[----:B-1----:R-:W-:Y:S01]  /*3d30*/  FMUL.FTZ R8, R65, c[0x0][0x320] ;  /* 0x0000c80041087a20 */ /* 0x002fe20000410000 */
[----:B------:R-:W-:Y:S01]  /*3d40*/  ISETP.GT.AND P0, PT, R3, 0x1, PT ;  /* 0x000000010300780c */ /* 0x000fe20003f04270 */
[----:B------:R-:W-:Y:S01]  /*3d50*/  FMUL.FTZ R12, R67, c[0x0][0x320] ;  /* 0x0000c800430c7a20 */ /* 0x000fe20000410000 */
[----:B-----5:R-:W-:-:S02]  /*3d60*/  FSEL R15, R15, -INF , P1 ;  /* 0xff8000000f0f7808 */ /* 0x020fc40000800000 */
[----:B------:R-:W-:Y:S02]  /*3d70*/  FSEL R17, R17, -INF , P0 ;  /* 0xff80000011117808 */ /* 0x000fe40000000000 */
[C---:B------:R-:W-:Y:S01]  /*3d80*/  ISETP.GT.AND P1, PT, R3.reuse, 0x8, PT ;  /* 0x000000080300780c */ /* 0x040fe20003f24270 */
[----:B------:R-:W-:Y:S01]  /*3d90*/  MUFU.TANH R12, R12 ;  /* 0x0000000c000c7308 */ /* 0x000fe20000002400 */
[----:B------:R-:W-:Y:S02]  /*3da0*/  ISETP.GT.AND P0, PT, R3, 0x9, PT ;  /* 0x000000090300780c */ /* 0x000fe40003f04270 */
[----:B------:R-:W-:Y:S02]  /*3db0*/  FSEL R20, R14, -INF , P1 ;  /* 0xff8000000e147808 */ /* 0x000fe40000800000 */
[----:B------:R-:W-:Y:S01]  /*3dc0*/  FSEL R22, R13, -INF , P0 ;  /* 0xff8000000d167808 */ /* 0x000fe20000000000 */
[----:B--2---:R-:W1:Y:S01]  /*3dd0*/  SHFL.IDX PT, R9, R5, 0x3, 0x1c1f ;  /* 0x007c1f0005097f89 */ /* 0x004e6200000e0000 */
[C---:B------:R-:W-:Y:S01]  /*3de0*/  ISETP.GT.AND P1, PT, R3.reuse, 0x10, PT ;  /* 0x000000100300780c */ /* 0x040fe20003f24270 */
[----:B------:R2:W4:Y:S01]  /*3df0*/  MUFU.TANH R14, R8 ;  /* 0x00000008000e7308 */ /* 0x0005220000002400 */
[----:B------:R-:W-:Y:S01]  /*3e00*/  ISETP.GT.AND P0, PT, R3, 0x11, PT ;  /* 0x000000110300780c */ /* 0x000fe20003f04270 */
[----:B------:R-:W-:Y:S01]  /*3e10*/  FMUL.FTZ R13, R34, c[0x0][0x320] ;  /* 0x0000c800220d7a20 */ /* 0x000fe20000410000 */
[----:B------:R-:W-:-:S02]  /*3e20*/  FSEL R48, R44, -INF , P1 ;  /* 0xff8000002c307808 */ /* 0x000fc40000800000 */
[----:B------:R-:W-:Y:S02]  /*3e30*/  FSEL R50, R41, -INF , P0 ;  /* 0xff80000029327808 */ /* 0x000fe40000000000 */
[C---:B------:R-:W-:Y:S02]  /*3e40*/  ISETP.GT.AND P1, PT, R3.reuse, 0x18, PT ;  /* 0x000000180300780c */ /* 0x040fe40003f24270 */
[----:B------:R-:W-:Y:S02]  /*3e50*/  ISETP.GT.AND P0, PT, R3, 0x19, PT ;  /* 0x000000190300780c */ /* 0x000fe40003f04270 */
[----:B------:R-:W-:Y:S02]  /*3e60*/  FSEL R49, R32, -INF , P1 ;  /* 0xff80000020317808 */ /* 0x000fe40000800000 */
[----:B------:R-:W-:Y:S01]  /*3e70*/  FSEL R51, R10, -INF , P0 ;  /* 0xff8000000a337808 */ /* 0x000fe20000000000 */
[----:B------:R-:W-:Y:S01]  /*3e80*/  FMUL.FTZ R10, R35, c[0x0][0x320] ;  /* 0x0000c800230a7a20 */ /* 0x000fe20000410000 */
[----:B------:R-:W-:-:S02]  /*3e90*/  ISETP.GT.AND P1, PT, R3, 0x20, PT ;  /* 0x000000200300780c */ /* 0x000fc40003f24270 */
[----:B------:R-:W-:Y:S02]  /*3ea0*/  ISETP.GT.AND P0, PT, R3, 0x21, PT ;  /* 0x000000210300780c */ /* 0x000fe40003f04270 */
[----:B--2---:R-:W-:Y:S02]  /*3eb0*/  FMNMX.FTZ R8, R15, R17, !PT ;  /* 0x000000110f087209 */ /* 0x004fe40007810000 */
[----:B------:R-:W-:Y:S02]  /*3ec0*/  FSEL R165, R31, -INF , P1 ;  /* 0xff8000001fa57808 */ /* 0x000fe40000800000 */
[----:B------:R-:W-:Y:S02]  /*3ed0*/  FSEL R164, R30, -INF , P0 ;  /* 0xff8000001ea47808 */ /* 0x000fe40000000000 */
[----:B------:R-:W-:Y:S02]  /*3ee0*/  FMNMX.FTZ R8, R20, R8, !PT ;  /* 0x0000000814087209 */ /* 0x000fe40007810000 */
[----:B------:R-:W-:-:S02]  /*3ef0*/  ISETP.GT.AND P1, PT, R3, 0x28, PT ;  /* 0x000000280300780c */ /* 0x000fc40003f24270 */
[----:B------:R-:W-:Y:S02]  /*3f00*/  ISETP.GT.AND P0, PT, R3, 0x29, PT ;  /* 0x000000290300780c */ /* 0x000fe40003f04270 */
[----:B------:R-:W-:Y:S02]  /*3f10*/  FMNMX.FTZ R8, R22, R8, !PT ;  /* 0x0000000816087209 */ /* 0x000fe40007810000 */
[----:B------:R-:W-:Y:S02]  /*3f20*/  FSEL R159, R29, -INF , P1 ;  /* 0xff8000001d9f7808 */ /* 0x000fe40000800000 */
[----:B------:R-:W-:Y:S02]  /*3f30*/  FSEL R166, R28, -INF , P0 ;  /* 0xff8000001ca67808 */ /* 0x000fe40000000000 */
[C---:B------:R-:W-:Y:S01]  /*3f40*/  ISETP.GT.AND P1, PT, R3.reuse, 0x30, PT ;  /* 0x000000300300780c */ /* 0x040fe20003f24270 */
[----:B------:R-:W-:Y:S01]  /*3f50*/  LDSM.16.MT88.4 R28, [R221+0x100] ;  /* 0x00010000dd1c783b */ /* 0x000fe20000004200 */
[----:B------:R-:W-:-:S02]  /*3f60*/  ISETP.GT.AND P0, PT, R3, 0x31, PT ;  /* 0x000000310300780c */ /* 0x000fc40003f04270 */
[----:B------:R-:W-:Y:S02]  /*3f70*/  FMNMX.FTZ R8, R48, R8, !PT ;  /* 0x0000000830087209 */ /* 0x000fe40007810000 */
[----:B------:R-:W-:Y:S02]  /*3f80*/  FSEL R213, R25, -INF , P1 ;  /* 0xff80000019d57808 */ /* 0x000fe40000800000 */
[----:B------:R-:W-:Y:S02]  /*3f90*/  FSEL R219, R23, -INF , P0 ;  /* 0xff80000017db7808 */ /* 0x000fe40000000000 */
[C---:B------:R-:W-:Y:S01]  /*3fa0*/  ISETP.GT.AND P1, PT, R3.reuse, 0x38, PT ;  /* 0x000000380300780c */ /* 0x040fe20003f24270 */
[----:B------:R2:W5:Y:S01]  /*3fb0*/  MUFU.TANH R23, R11 ;  /* 0x0000000b00177308 */ /* 0x0005620000002400 */
[----:B------:R-:W-:Y:S02]  /*3fc0*/  ISETP.GT.AND P0, PT, R3, 0x39, PT ;  /* 0x000000390300780c */ /* 0x000fe40003f04270 */
[----:B------:R-:W-:Y:S01]  /*3fd0*/  FMNMX.FTZ R3, R50, R8, !PT ;  /* 0x0000000832037209 */ /* 0x000fe20007810000 */
[----:B-1----:R-:W-:Y:S01]  /*3fe0*/  IMAD.IADD R8, R6, 0x1, R9 ;  /* 0x0000000106087824 */ /* 0x002fe200078e0209 */
[----:B---3--:R-:W-:Y:S01]  /*3ff0*/  FSEL R215, R18, -INF , P1 ;  /* 0xff80000012d77808 */ /* 0x008fe20000800000 */
[----:B------:R-:W1:Y:S01]  /*4000*/  SHFL.IDX PT, R9, R5, 0x1, 0x1c1f ;  /* 0x003c1f0005097f89 */ /* 0x000e6200000e0000 */
[----:B------:R-:W-:-:S02]  /*4010*/  FMNMX.FTZ R104, R49, R3, !PT ;  /* 0x0000000331687209 */ /* 0x000fc40007810000 */
[----:B------:R-:W-:Y:S02]  /*4020*/  IMNMX R3, R7, R8, PT ;  /* 0x0000000807037217 */ /* 0x000fe40003800200 */
[----:B----4-:R-:W-:Y:S02]  /*4030*/  FSEL R239, R14, -INF , P0 ;  /* 0xff8000000eef7808 */ /* 0x010fe40000000000 */
[C---:B------:R-:W-:Y:S02]  /*4040*/  ISETP.GT.AND P1, PT, R3.reuse, RZ, PT ;  /* 0x000000ff0300720c */ /* 0x040fe40003f24270 */
[----:B------:R-:W-:Y:S02]  /*4050*/  ISETP.GT.AND P0, PT, R3, 0x1, PT ;  /* 0x000000010300780c */ /* 0x000fe40003f04270 */
[----:B--2---:R-:W-:Y:S02]  /*4060*/  FSEL R11, R47, -INF , P1 ;  /* 0xff8000002f0b7808 */ /* 0x004fe40000800000 */
[----:B------:R-:W-:-:S02]  /*4070*/  ISETP.GT.AND P1, PT, R3, 0x8, PT ;  /* 0x000000080300780c */ /* 0x000fc40003f24270 */
[----:B------:R-:W-:Y:S02]  /*4080*/  FSEL R14, R46, -INF , P0 ;  /* 0xff8000002e0e7808 */ /* 0x000fe40000000000 */
[----:B------:R-:W-:Y:S02]  /*4090*/  FSEL R18, R24, -INF , P1 ;  /* 0xff80000018127808 */ /* 0x000fe40000800000 */
[C---:B------:R-:W-:Y:S01]  /*40a0*/  ISETP.GT.AND P0, PT, R3.reuse, 0x9, PT ;  /* 0x000000090300780c */ /* 0x040fe20003f04270 */
[----:B------:R-:W2:Y:S01]  /*40b0*/  MUFU.TANH R24, R16 ;  /* 0x0000001000187308 */ /* 0x000ea20000002400 */
[----:B------:R-:W-:Y:S02]  /*40c0*/  ISETP.GT.AND P1, PT, R3, 0x10, PT ;  /* 0x000000100300780c */ /* 0x000fe40003f24270 */
[----:B------:R-:W-:Y:S01]  /*40d0*/  FMNMX.FTZ R104, R51, R104, !PT ;  /* 0x0000006833687209 */ /* 0x000fe20007810000 */
[----:B-1----:R-:W-:Y:S01]  /*40e0*/  IMAD.IADD R6, R6, 0x1, R9 ;  /* 0x0000000106067824 */ /* 0x002fe200078e0209 */
[----:B------:R-:W-:-:S02]  /*40f0*/  FMNMX.FTZ R5, R11, R14, !PT ;  /* 0x0000000e0b057209 */ /* 0x000fc40007810000 */
[----:B------:R-:W-:Y:S01]  /*4100*/  FSEL R32, R57, -INF , P0 ;  /* 0xff80000039207808 */ /* 0x000fe20000000000 */
[----:B------:R1:W3:Y:S01]  /*4110*/  MUFU.TANH R16, R13 ;  /* 0x0000000d00107308 */ /* 0x0002e20000002400 */
[----:B------:R-:W-:Y:S02]  /*4120*/  FSEL R39, R53, -INF , P1 ;  /* 0xff80000035277808 */ /* 0x000fe40000800000 */
[C---:B------:R-:W-:Y:S02]  /*4130*/  ISETP.GT.AND P0, PT, R3.reuse, 0x11, PT ;  /* 0x000000110300780c */ /* 0x040fe40003f04270 */
[----:B------:R-:W-:Y:S02]  /*4140*/  ISETP.GT.AND P1, PT, R3, 0x18, PT ;  /* 0x000000180300780c */ /* 0x000fe40003f24270 */
[----:B------:R-:W-:Y:S02]  /*4150*/  FMNMX.FTZ R104, R165, R104, !PT ;  /* 0x00000068a5687209 */ /* 0x000fe40007810000 */
[----:B------:R-:W-:-:S02]  /*4160*/  FMNMX.FTZ R5, R18, R5, !PT ;  /* 0x0000000512057209 */ /* 0x000fc40007810000 */
[----:B------:R-:W-:Y:S02]  /*4170*/  FSEL R46, R56, -INF , P0 ;  /* 0xff800000382e7808 */ /* 0x000fe40000000000 */
[----:B------:R-:W-:Y:S02]  /*4180*/  FSEL R47, R43, -INF , P1 ;  /* 0xff8000002b2f7808 */ /* 0x000fe40000800000 */
[C---:B------:R-:W-:Y:S02]  /*4190*/  ISETP.GT.AND P0, PT, R3.reuse, 0x19, PT ;  /* 0x000000190300780c */ /* 0x040fe40003f04270 */
[----:B------:R-:W-:Y:S02]  /*41a0*/  ISETP.GT.AND P1, PT, R3, 0x20, PT ;  /* 0x000000200300780c */ /* 0x000fe40003f24270 */
[----:B------:R-:W-:Y:S02]  /*41b0*/  FMNMX.FTZ R104, R164, R104, !PT ;  /* 0x00000068a4687209 */ /* 0x000fe40007810000 */
[----:B------:R-:W-:-:S02]  /*41c0*/  FMNMX.FTZ R5, R32, R5, !PT ;  /* 0x0000000520057209 */ /* 0x000fc40007810000 */
[----:B------:R-:W-:Y:S02]  /*41d0*/  FSEL R82, R52, -INF , P0 ;  /* 0xff80000034527808 */ /* 0x000fe40000000000 */
[----:B------:R-:W-:Y:S02]  /*41e0*/  FSEL R101, R42, -INF , P1 ;  /* 0xff8000002a657808 */ /* 0x000fe40000800000 */
[----:B------:R-:W-:Y:S02]  /*41f0*/  FMNMX.FTZ R104, R159, R104, !PT ;  /* 0x000000689f687209 */ /* 0x000fe40007810000 */
[C---:B------:R-:W-:Y:S02]  /*4200*/  ISETP.GT.AND P0, PT, R3.reuse, 0x21, PT ;  /* 0x000000210300780c */ /* 0x040fe40003f04270 */
[----:B------:R-:W-:Y:S02]  /*4210*/  ISETP.GT.AND P1, PT, R3, 0x28, PT ;  /* 0x000000280300780c */ /* 0x000fe40003f24270 */
[----:B------:R-:W-:-:S02]  /*4220*/  FMNMX.FTZ R5, R39, R5, !PT ;  /* 0x0000000527057209 */ /* 0x000fc40007810000 */
[----:B------:R-:W-:Y:S02]  /*4230*/  FMNMX.FTZ R104, R166, R104, !PT ;  /* 0x00000068a6687209 */ /* 0x000fe40007810000 */
[----:B------:R-:W-:Y:S02]  /*4240*/  FSEL R103, R103, -INF , P0 ;  /* 0xff80000067677808 */ /* 0x000fe40000000000 */
[----:B------:R-:W-:Y:S02]  /*4250*/  FSEL R156, R40, -INF , P1 ;  /* 0xff800000289c7808 */ /* 0x000fe40000800000 */
[----:B------:R-:W-:Y:S01]  /*4260*/  FMNMX.FTZ R5, R46, R5, !PT ;  /* 0x000000052e057209 */ /* 0x000fe20007810000 */
[----:B------:R-:W-:Y:S01]  /*4270*/  LDSM.16.MT88.4 R40, [R222+0x2100] ;  /* 0x00210000de28783b */ /* 0x000fe20000004200 */
[C---:B------:R-:W-:Y:S02]  /*4280*/  ISETP.GT.AND P0, PT, R3.reuse, 0x29, PT ;  /* 0x000000290300780c */ /* 0x040fe40003f04270 */
[----:B------:R-:W-:-:S02]  /*4290*/  ISETP.GT.AND P1, PT, R3, 0x30, PT ;  /* 0x000000300300780c */ /* 0x000fc40003f24270 */
[----:B------:R-:W-:Y:S02]  /*42a0*/  FMNMX.FTZ R104, R213, R104, !PT ;  /* 0x00000068d5687209 */ /* 0x000fe40007810000 */
[----:B------:R-:W-:Y:S02]  /*42b0*/  FMNMX.FTZ R5, R47, R5, !PT ;  /* 0x000000052f057209 */ /* 0x000fe40007810000 */
[----:B------:R-:W-:Y:S02]  /*42c0*/  FSEL R158, R37, -INF , P0 ;  /* 0xff800000259e7808 */ /* 0x000fe40000000000 */
[----:B------:R-:W-:Y:S02]  /*42d0*/  FSEL R173, R36, -INF , P1 ;  /* 0xff80000024ad7808 */ /* 0x000fe40000800000 */
[C---:B------:R-:W-:Y:S02]  /*42e0*/  ISETP.GT.AND P0, PT, R3.reuse, 0x31, PT ;  /* 0x000000310300780c */ /* 0x040fe40003f04270 */
[----:B------:R-:W-:-:S02]  /*42f0*/  ISETP.GT.AND P1, PT, R3, 0x38, PT ;  /* 0x000000380300780c */ /* 0x000fc40003f24270 */
[----:B------:R-:W-:Y:S02]  /*4300*/  FMNMX.FTZ R104, R219, R104, !PT ;  /* 0x00000068db687209 */ /* 0x000fe40007810000 */
[----:B------:R-:W-:Y:S02]  /*4310*/  FMNMX.FTZ R5, R82, R5, !PT ;  /* 0x0000000552057209 */ /* 0x000fe40007810000 */
[----:B------:R-:W-:Y:S02]  /*4320*/  FSEL R175, R26, -INF , P0 ;  /* 0xff8000001aaf7808 */ /* 0x000fe40000000000 */
[----:B-----5:R-:W-:Y:S02]  /*4330*/  FSEL R174, R23, -INF , P1 ;  /* 0xff80000017ae7808 */ /* 0x020fe40000800000 */
[----:B------:R-:W-:Y:S02]  /*4340*/  ISETP.GT.AND P0, PT, R3, 0x39, PT ;  /* 0x000000390300780c */ /* 0x000fe40003f04270 */
[----:B------:R-:W-:-:S02]  /*4350*/  ISETP.GT.AND P1, PT, R4, 0x9, PT ;  /* 0x000000090400780c */ /* 0x000fc40003f24270 */
[----:B------:R-:W-:Y:S02]  /*4360*/  FMNMX.FTZ R104, R215, R104, !PT ;  /* 0x00000068d7687209 */ /* 0x000fe40007810000 */
[----:B------:R-:W-:Y:S02]  /*4370*/  FMNMX.FTZ R5, R101, R5, !PT ;  /* 0x0000000565057209 */ /* 0x000fe40007810000 */
[----:B------:R-:W-:Y:S02]  /*4380*/  FSEL R208, R12, -INF , P0 ;  /* 0xff8000000cd07808 */ /* 0x000fe40000000000 */
[----:B------:R-:W-:Y:S02]  /*4390*/  FSEL R37, R69, -INF , P1 ;  /* 0xff80000045257808 */ /* 0x000fe40000800000 */
[----:B------:R-:W-:Y:S02]  /*43a0*/  FMNMX.FTZ R104, R239, R104, !PT ;  /* 0x00000068ef687209 */ /* 0x000fe40007810000 */
[----:B------:R-:W-:-:S02]  /*43b0*/  ISETP.GT.AND P1, PT, R4, 0x10, PT ;  /* 0x000000100400780c */ /* 0x000fc40003f24270 */
[----:B------:R-:W-:Y:S01]  /*43c0*/  ISETP.GT.AND P0, PT, R4, 0x11, PT ;  /* 0x000000110400780c */ /* 0x000fe20003f04270 */
[----:B------:R-:W4:Y:S01]  /*43d0*/  SHFL.BFLY PT, R8, R104, 0x2, 0x1f ;  /* 0x0c401f0068087f89 */ /* 0x000f2200000e0000 */
[----:B------:R-:W-:Y:S02]  /*43e0*/  FMNMX.FTZ R5, R103, R5, !PT ;  /* 0x0000000567057209 */ /* 0x000fe40007810000 */
        /* <DEDUP_REMOVED lines=8> */
[C---:B------:R-:W-:Y:S02]  /*4470*/  ISETP.GT.AND P1, PT, R4.reuse, 0x20, PT ;  /* 0x000000200400780c */ /* 0x040fe40003f24270 */
[----:B------:R-:W-:-:S02]  /*4480*/  ISETP.GT.AND P0, PT, R4, 0x21, PT ;  /* 0x000000210400780c */ /* 0x000fc40003f04270 */
[----:B------:R-:W-:Y:S02]  /*4490*/  FMNMX.FTZ R5, R173, R5, !PT ;  /* 0x00000005ad057209 */ /* 0x000fe40007810000 */
[----:B------:R-:W-:Y:S02]  /*44a0*/  IMNMX R3, R7, R6, PT ;  /* 0x0000000607037217 */ /* 0x000fe40003800200 */
[----:B------:R-:W-:Y:S01]  /*44b0*/  FSEL R107, R63, -INF , P1 ;  /* 0xff8000003f6b7808 */ /* 0x000fe20000800000 */
[----:B------:R5:W1:Y:S01]  /*44c0*/  MUFU.TANH R7, R10 ;  /* 0x0000000a00077308 */ /* 0x000a620000002400 */
[----:B------:R-:W-:Y:S02]  /*44d0*/  FSEL R157, R157, -INF , P0 ;  /* 0xff8000009d9d7808 */ /* 0x000fe40000000000 */
[----:B------:R-:W-:Y:S02]  /*44e0*/  FMNMX.FTZ R6, R33, R38, !PT ;  /* 0x0000002621067209 */ /* 0x000fe40007810000 */
[----:B------:R-:W-:-:S02]  /*44f0*/  ISETP.GT.AND P1, PT, R4, 0x28, PT ;  /* 0x000000280400780c */ /* 0x000fc40003f24270 */
[----:B------:R-:W-:Y:S02]  /*4500*/  ISETP.GT.AND P0, PT, R4, 0x29, PT ;  /* 0x000000290400780c */ /* 0x000fe40003f04270 */
[----:B------:R-:W-:Y:S02]  /*4510*/  FMNMX.FTZ R5, R175, R5, !PT ;  /* 0x00000005af057209 */ /* 0x000fe40007810000 */
[----:B------:R-:W-:Y:S02]  /*4520*/  FMNMX.FTZ R6, R45, R6, !PT ;  /* 0x000000062d067209 */ /* 0x000fe40007810000 */
[----:B------:R-:W-:Y:S02]  /*4530*/  FSEL R167, R167, -INF , P1 ;  /* 0xff800000a7a77808 */ /* 0x000fe40000800000 */
[----:B------:R-:W-:Y:S02]  /*4540*/  FSEL R172, R172, -INF , P0 ;  /* 0xff800000acac7808 */ /* 0x000fe40000000000 */
[----:B------:R-:W-:-:S02]  /*4550*/  ISETP.GT.AND P1, PT, R4, 0x30, PT ;  /* 0x000000300400780c */ /* 0x000fc40003f24270 */
[----:B------:R-:W-:Y:S02]  /*4560*/  ISETP.GT.AND P0, PT, R4, 0x31, PT ;  /* 0x000000310400780c */ /* 0x000fe40003f04270 */
[----:B------:R-:W-:Y:S02]  /*4570*/  FMNMX.FTZ R5, R174, R5, !PT ;  /* 0x00000005ae057209 */ /* 0x000fe40007810000 */
[----:B------:R-:W-:Y:S02]  /*4580*/  FMNMX.FTZ R6, R37, R6, !PT ;  /* 0x0000000625067209 */ /* 0x000fe40007810000 */
[----:B------:R-:W-:Y:S02]  /*4590*/  FSEL R209, R209, -INF , P1 ;  /* 0xff800000d1d17808 */ /* 0x000fe40000800000 */
[----:B------:R-:W-:Y:S02]  /*45a0*/  FSEL R210, R210, -INF , P0 ;  /* 0xff800000d2d27808 */ /* 0x000fe40000000000 */
[----:B------:R-:W-:-:S02]  /*45b0*/  FMNMX.FTZ R5, R208, R5, !PT ;  /* 0x00000005d0057209 */ /* 0x000fc40007810000 */
[C---:B------:R-:W-:Y:S02]  /*45c0*/  ISETP.GT.AND P1, PT, R4.reuse, 0x38, PT ;  /* 0x000000380400780c */ /* 0x040fe40003f24270 */
[----:B------:R-:W-:Y:S02]  /*45d0*/  ISETP.GT.AND P0, PT, R4, 0x39, PT ;  /* 0x000000390400780c */ /* 0x000fe40003f04270 */
[----:B------:R-:W-:Y:S02]  /*45e0*/  FMNMX.FTZ R4, R44, R6, !PT ;  /* 0x000000062c047209 */ /* 0x000fe40007810000 */
[----:B----4-:R-:W-:Y:S02]  /*45f0*/  FMNMX.FTZ R104, R104, R8, !PT ;  /* 0x0000000868687209 */ /* 0x010fe40007810000 */
[----:B------:R-:W4:Y:S01]  /*4600*/  SHFL.BFLY PT, R8, R5, 0x2, 0x1f ;  /* 0x0c401f0005087f89 */ /* 0x000f2200000e0000 */
[----:B------:R-:W-:Y:S02]  /*4610*/  FMNMX.FTZ R4, R80, R4, !PT ;  /* 0x0000000450047209 */ /* 0x000fe40007810000 */
[----:B------:R-:W-:Y:S01]  /*4620*/  FSEL R241, R241, -INF , P1 ;  /* 0xff800000f1f17808 */ /* 0x000fe20000800000 */
[----:B------:R-:W2:Y:S01]  /*4630*/  SHFL.BFLY PT, R9, R104, 0x1, 0x1f ;  /* 0x0c201f0068097f89 */ /* 0x000ea200000e0000 */
[----:B------:R-:W-:-:S02]  /*4640*/  FMNMX.FTZ R4, R83, R4, !PT ;  /* 0x0000000453047209 */ /* 0x000fc40007810000 */
[----:B------:R-:W-:Y:S02]  /*4650*/  ISETP.GT.AND P1, PT, R3, RZ, PT ;  /* 0x000000ff0300720c */ /* 0x000fe40003f24270 */
[----:B------:R-:W-:Y:S02]  /*4660*/  FMNMX.FTZ R4, R81, R4, !PT ;  /* 0x0000000451047209 */ /* 0x000fe40007810000 */
[----:B------:R-:W-:Y:S02]  /*4670*/  FSEL R242, R242, -INF , P0 ;  /* 0xff800000f2f27808 */ /* 0x000fe40000000000 */
[----:B------:R-:W-:Y:S02]  /*4680*/  FMNMX.FTZ R4, R107, R4, !PT ;  /* 0x000000046b047209 */ /* 0x000fe40007810000 */
[----:B------:R-:W-:Y:S02]  /*4690*/  ISETP.GT.AND P0, PT, R3, 0x1, PT ;  /* 0x000000010300780c */ /* 0x000fe40003f04270 */
[----:B------:R-:W-:-:S02]  /*46a0*/  FMNMX.FTZ R4, R157, R4, !PT ;  /* 0x000000049d047209 */ /* 0x000fc40007810000 */
[----:B------:R-:W-:Y:S02]  /*46b0*/  FSEL R36, R60, -INF , P1 ;  /* 0xff8000003c247808 */ /* 0x000fe40000800000 */
[----:B------:R-:W-:Y:S02]  /*46c0*/  FMNMX.FTZ R4, R167, R4, !PT ;  /* 0x00000004a7047209 */ /* 0x000fe40007810000 */
[----:B------:R-:W-:Y:S02]  /*46d0*/  ISETP.GT.AND P1, PT, R3, 0x8, PT ;  /* 0x000000080300780c */ /* 0x000fe40003f24270 */
[----:B-1----:R-:W-:Y:S02]  /*46e0*/  FSEL R13, R58, -INF , P0 ;  /* 0xff8000003a0d7808 */ /* 0x002fe40000000000 */
[----:B----4-:R-:W-:Y:S02]  /*46f0*/  FMNMX.FTZ R8, R5, R8, !PT ;  /* 0x0000000805087209 */ /* 0x010fe40007810000 */
[----:B------:R-:W-:-:S02]  /*4700*/  FMNMX.FTZ R4, R172, R4, !PT ;  /* 0x00000004ac047209 */ /* 0x000fc40007810000 */
[----:B------:R-:W-:Y:S01]  /*4710*/  ISETP.GT.AND P0, PT, R3, 0x9, PT ;  /* 0x000000090300780c */ /* 0x000fe20003f04270 */
[----:B------:R-:W-:Y:S01]  /*4720*/  SHFL.BFLY PT, R102, R8, 0x1, 0x1f ;  /* 0x0c201f0008667f89 */ /* 0x000fe200000e0000 */
[----:B-----5:R-:W-:Y:S02]  /*4730*/  FSEL R10, R54, -INF , P1 ;  /* 0xff800000360a7808 */ /* 0x020fe40000800000 */
[----:B------:R-:W-:Y:S02]  /*4740*/  FMNMX.FTZ R5, R36, R13, !PT ;  /* 0x0000000d24057209 */ /* 0x000fe40007810000 */
[----:B--2---:R-:W-:Y:S02]  /*4750*/  FMNMX.FTZ R104, R104, R9, !PT ;  /* 0x0000000968687209 */ /* 0x004fe40007810000 */
[----:B------:R-:W-:Y:S02]  /*4760*/  FMNMX.FTZ R4, R209, R4, !PT ;  /* 0x00000004d1047209 */ /* 0x000fe40007810000 */
[----:B------:R-:W-:Y:S01]  /*4770*/  ISETP.GT.AND P1, PT, R3, 0x10, PT ;  /* 0x000000100300780c */ /* 0x000fe20003f24270 */
[----:B------:R-:W-:Y:S01]  /*4780*/  FMUL.FTZ R12, R104, c[0x0][0x2d0] ;  /* 0x0000b400680c7a20 */ /* 0x000fe20000410000 */
[----:B------:R-:W-:-:S02]  /*4790*/  FSEL R9, R55, -INF , P0 ;  /* 0xff80000037097808 */ /* 0x000fc40000000000 */
[----:B------:R-:W-:Y:S02]  /*47a0*/  FMNMX.FTZ R5, R10, R5, !PT ;  /* 0x000000050a057209 */ /* 0x000fe40007810000 */
[----:B------:R-:W-:Y:S02]  /*47b0*/  FMNMX.FTZ R4, R210, R4, !PT ;  /* 0x00000004d2047209 */ /* 0x000fe40007810000 */
[----:B------:R-:W-:Y:S02]  /*47c0*/  ISETP.GT.AND P0, PT, R3, 0x11, PT ;  /* 0x000000110300780c */ /* 0x000fe40003f04270 */
[----:B------:R-:W-:Y:S02]  /*47d0*/  FSEL R67, R73, -INF , P1 ;  /* 0xff80000049437808 */ /* 0x000fe40000800000 */
[----:B------:R-:W-:Y:S02]  /*47e0*/  FMNMX.FTZ R5, R9, R5, !PT ;  /* 0x0000000509057209 */ /* 0x000fe40007810000 */
[----:B------:R-:W-:-:S02]  /*47f0*/  FMNMX.FTZ R4, R241, R4, !PT ;  /* 0x00000004f1047209 */ /* 0x000fc40007810000 */
[----:B------:R-:W-:Y:S02]  /*4800*/  ISETP.GT.AND P1, PT, R3, 0x18, PT ;  /* 0x000000180300780c */ /* 0x000fe40003f24270 */
[----:B------:R-:W-:Y:S02]  /*4810*/  FSEL R66, R74, -INF , P0 ;  /* 0xff8000004a427808 */ /* 0x000fe40000000000 */
[----:B------:R-:W-:Y:S02]  /*4820*/  FMNMX.FTZ R5, R67, R5, !PT ;  /* 0x0000000543057209 */ /* 0x000fe40007810000 */
[----:B------:R-:W-:Y:S02]  /*4830*/  FMNMX.FTZ R4, R242, R4, !PT ;  /* 0x00000004f2047209 */ /* 0x000fe40007810000 */
[----:B------:R-:W-:Y:S02]  /*4840*/  ISETP.GT.AND P0, PT, R3, 0x19, PT ;  /* 0x000000190300780c */ /* 0x000fe40003f04270 */
[----:B------:R-:W-:Y:S01]  /*4850*/  FSEL R65, R61, -INF , P1 ;  /* 0xff8000003d417808 */ /* 0x000fe20000800000 */
[----:B------:R-:W1:Y:S01]  /*4860*/  SHFL.BFLY PT, R6, R4, 0x2, 0x1f ;  /* 0x0c401f0004067f89 */ /* 0x000e6200000e0000 */
[----:B------:R-:W-:-:S02]  /*4870*/  FMNMX.FTZ R5, R66, R5, !PT ;  /* 0x0000000542057209 */ /* 0x000fc40007810000 */
[----:B------:R-:W-:Y:S02]  /*4880*/  ISETP.GT.AND P1, PT, R3, 0x20, PT ;  /* 0x000000200300780c */ /* 0x000fe40003f24270 */
[----:B------:R-:W-:Y:S02]  /*4890*/  FSEL R64, R62, -INF , P0 ;  /* 0xff8000003e407808 */ /* 0x000fe40000000000 */
[----:B------:R-:W-:Y:S02]  /*48a0*/  FMNMX.FTZ R5, R65, R5, !PT ;  /* 0x0000000541057209 */ /* 0x000fe40007810000 */
[----:B------:R-:W-:Y:S02]  /*48b0*/  ISETP.GT.AND P0, PT, R3, 0x21, PT ;  /* 0x000000210300780c */ /* 0x000fe40003f04270 */
[----:B------:R-:W-:Y:S02]  /*48c0*/  FSEL R154, R154, -INF , P1 ;  /* 0xff8000009a9a7808 */ /* 0x000fe40000800000 */
[----:B------:R-:W-:-:S02]  /*48d0*/  FMNMX.FTZ R5, R64, R5, !PT ;  /* 0x0000000540057209 */ /* 0x000fc40007810000 */
[----:B------:R-:W-:Y:S02]  /*48e0*/  ISETP.GT.AND P1, PT, R3, 0x28, PT ;  /* 0x000000280300780c */ /* 0x000fe40003f24270 */
[----:B------:R-:W-:Y:S02]  /*48f0*/  FSEL R153, R153, -INF , P0 ;  /* 0xff80000099997808 */ /* 0x000fe40000000000 */
[----:B------:R-:W-:Y:S02]  /*4900*/  FMNMX.FTZ R5, R154, R5, !PT ;  /* 0x000000059a057209 */ /* 0x000fe40007810000 */
[----:B------:R-:W-:Y:S02]  /*4910*/  ISETP.GT.AND P0, PT, R3, 0x29, PT ;  /* 0x000000290300780c */ /* 0x000fe40003f04270 */
[----:B------:R-:W-:Y:S02]  /*4920*/  FSEL R152, R152, -INF , P1 ;  /* 0xff80000098987808 */ /* 0x000fe40000800000 */
[----:B------:R-:W-:-:S02]  /*4930*/  FMNMX.FTZ R5, R153, R5, !PT ;  /* 0x0000000599057209 */ /* 0x000fc40007810000 */
[----:B------:R-:W-:Y:S02]  /*4940*/  FSEL R155, R24, -INF , P0 ;  /* 0xff800000189b7808 */ /* 0x000fe40000000000 */
[C---:B------:R-:W-:Y:S02]  /*4950*/  ISETP.GT.AND P0, PT, R3.reuse, 0x31, PT ;  /* 0x000000310300780c */ /* 0x040fe40003f04270 */
[----:B------:R-:W-:Y:S02]  /*4960*/  ISETP.GT.AND P1, PT, R3, 0x30, PT ;  /* 0x000000300300780c */ /* 0x000fe40003f24270 */
[----:B------:R-:W-:Y:S02]  /*4970*/  FMNMX.FTZ R5, R152, R5, !PT ;  /* 0x0000000598057209 */ /* 0x000fe40007810000 */
[----:B------:R-:W-:Y:S02]  /*4980*/  FSEL R216, R21, -INF , P0 ;  /* 0xff80000015d87808 */ /* 0x000fe40000000000 */
[----:B------:R-:W-:-:S02]  /*4990*/  FSETP.NEU.FTZ.AND P0, PT, R104, -INF , PT ;  /* 0xff8000006800780b */ /* 0x000fc40003f1d000 */
[----:B------:R-:W-:Y:S02]  /*49a0*/  FSEL R211, R19, -INF , P1 ;  /* 0xff80000013d37808 */ /* 0x000fe40000800000 */
[----:B------:R-:W-:Y:S02]  /*49b0*/  FMNMX.FTZ R5, R155, R5, !PT ;  /* 0x000000059b057209 */ /* 0x000fe40007810000 */
[----:B------:R-:W-:Y:S02]  /*49c0*/  ISETP.GT.AND P1, PT, R3, 0x38, PT ;  /* 0x000000380300780c */ /* 0x000fe40003f24270 */
[----:B------:R-:W-:Y:S02]  /*49d0*/  FSEL R12, R12, RZ, P0 ;  /* 0x000000ff0c0c7208 */ /* 0x000fe40000000000 */
[----:B------:R-:W-:Y:S02]  /*49e0*/  FMNMX.FTZ R5, R211, R5, !PT ;  /* 0x00000005d3057209 */ /* 0x000fe40007810000 */
[----:B-1----:R-:W-:Y:S01]  /*49f0*/  FMNMX.FTZ R4, R6, R4, !PT ;  /* 0x0000000406047209 */ /* 0x002fe20007810000 */
[----:B------:R-:W-:Y:S01]  /*4a00*/  FFMA.FTZ R6, R20, c[0x0][0x2d0], -R12 ;  /* 0x0000b40014067a23 */ /* 0x000fe2000001080c */
[----:B---3--:R-:W-:-:S02]  /*4a10*/  FSEL R238, R16, -INF , P1 ;  /* 0xff80000010ee7808 */ /* 0x008fc40000800000 */
[----:B------:R-:W-:Y:S01]  /*4a20*/  ISETP.GT.AND P1, PT, R3, 0x39, PT ;  /* 0x000000390300780c */ /* 0x000fe20003f24270 */
[----:B------:R-:W-:Y:S01]  /*4a30*/  FFMA.FTZ R3, R15, c[0x0][0x2d0], -R12 ;  /* 0x0000b4000f037a23 */ /* 0x000fe2000001080c */
[----:B------:R-:W-:Y:S01]  /*4a40*/  FMNMX.FTZ R5, R216, R5, !PT ;  /* 0x00000005d8057209 */ /* 0x000fe20007810000 */
[----:B------:R-:W1:Y:S01]  /*4a50*/  SHFL.BFLY PT, R106, R4, 0x1, 0x1f ;  /* 0x0c201f00046a7f89 */ /* 0x000e6200000e0000 */
[----:B------:R-:W-:Y:S01]  /*4a60*/  FSEL R240, R7, -INF , P1 ;  /* 0xff80000007f07808 */ /* 0x000fe20000800000 */
[----:B------:R2:W-:Y:S01]  /*4a70*/  MUFU.EX2 R188, R3 ;  /* 0x0000000300bc7308 */ /* 0x0005e20000000800 */
[----:B------:R-:W-:Y:S02]  /*4a80*/  FMNMX.FTZ R5, R238, R5, !PT ;  /* 0x00000005ee057209 */ /* 0x000fe40007810000 */
[----:B------:R-:W-:Y:S02]  /*4a90*/  FMNMX.FTZ R102, R102, R8, !PT ;  /* 0x0000000866667209 */ /* 0x000fe40007810000 */
[----:B------:R-:W-:-:S02]  /*4aa0*/  FMNMX.FTZ R5, R240, R5, !PT ;  /* 0x00000005f0057209 */ /* 0x000fc40007810000 */
[----:B------:R-:W-:Y:S01]  /*4ab0*/  FSETP.NEU.FTZ.AND P0, PT, R102, -INF , PT ;  /* 0xff8000006600780b */ /* 0x000fe20003f1d000 */
[----:B------:R3:W-:Y:S02]  /*4ac0*/  MUFU.EX2 R196, R6 ;  /* 0x0000000600c47308 */ /* 0x0007e40000000800 */
[----:B------:R-:W4:Y:S01]  /*4ad0*/  SHFL.BFLY PT, R7, R5, 0x2, 0x1f ;  /* 0x0c401f0005077f89 */ /* 0x000f2200000e0000 */
[----:B--2---:R-:W-:-:S05]  /*4ae0*/  FFMA.FTZ R3, R17, c[0x0][0x2d0], -R12 ;  /* 0x0000b40011037a23 */ /* 0x004fca000001080c */
[----:B------:R2:W5:Y:S01]  /*4af0*/  MUFU.EX2 R27, R3 ;  /* 0x00000003001b7308 */ /* 0x0005620000000800 */
[----:B-1----:R-:W-:Y:S01]  /*4b00*/  FMNMX.FTZ R106, R4, R106, !PT ;  /* 0x0000006a046a7209 */ /* 0x002fe20007810000 */
[----:B---3--:R-:W-:Y:S02]  /*4b10*/  FFMA.FTZ R6, R22, c[0x0][0x2d0], -R12 ;  /* 0x0000b40016067a23 */ /* 0x008fe4000001080c */
[----:B------:R-:W-:Y:S04]  /*4b20*/  LDSM.16.MT88.4 R20, [R221+0x1100] ;  /* 0x00110000dd14783b */ /* 0x000fe80000004200 */
[----:B------:R1:W3:Y:S01]  /*4b30*/  MUFU.EX2 R194, R6 ;  /* 0x0000000600c27308 */ /* 0x0002e20000000800 */
[----:B----4-:R-:W-:Y:S01]  /*4b40*/  FMNMX.FTZ R5, R5, R7, !PT ;  /* 0x0000000705057209 */ /* 0x010fe20007810000 */
[----:B--2---:R-:W-:-:S04]  /*4b50*/  FMUL.FTZ R3, R102, c[0x0][0x2d0] ;  /* 0x0000b40066037a20 */ /* 0x004fc80000410000 */
[----:B------:R-:W2:Y:S01]  /*4b60*/  SHFL.BFLY PT, R4, R5, 0x1, 0x1f ;  /* 0x0c201f0005047f89 */ /* 0x000ea200000e0000 */
[----:B------:R-:W-:Y:S02]  /*4b70*/  FSEL R3, R3, RZ, P0 ;  /* 0x000000ff03037208 */ /* 0x000fe40000000000 */
[----:B------:R-:W-:-:S03]  /*4b80*/  FSETP.NEU.FTZ.AND P0, PT, R106, -INF , PT ;  /* 0xff8000006a00780b */ /* 0x000fc60003f1d000 */
[--C-:B------:R-:W-:Y:S02]  /*4b90*/  FFMA.FTZ R0, R14, c[0x0][0x2d0], -R3.reuse ;  /* 0x0000b4000e007a23 */ /* 0x100fe40000010803 */
[----:B------:R-:W-:Y:S02]  /*4ba0*/  FFMA.FTZ R2, R32, c[0x0][0x2d0], -R3 ;  /* 0x0000b40020027a23 */ /* 0x000fe40000010803 */
[----:B------:R4:W-:Y:S01]  /*4bb0*/  MUFU.EX2 R189, R0 ;  /* 0x0000000000bd7308 */ /* 0x0009e20000000800 */
[----:B-----5:R-:W-:Y:S02]  /*4bc0*/  IMAD.MOV.U32 R14, RZ, RZ, R27 ;  /* 0x000000ffff0e7224 */ /* 0x020fe400078e001b */
[----:B------:R-:W5:Y:S01]  /*4bd0*/  LDSM.16.MT88.4 R24, [R222+0x100] ;  /* 0x00010000de18783b */ /* 0x000f620000004200 */
[----:B-1----:R-:W-:-:S04]  /*4be0*/  FFMA.FTZ R6, R11, c[0x0][0x2d0], -R3 ;  /* 0x0000b4000b067a23 */ /* 0x002fc80000010803 */
[----:B------:R-:W-:Y:S01]  /*4bf0*/  MUFU.EX2 R176, R2 ;  /* 0x0000000200b07308 */ /* 0x000fe20000000800 */
[----:B--2---:R-:W-:Y:S02]  /*4c00*/  FMNMX.FTZ R105, R5, R4, !PT ;  /* 0x0000000405697209 */ /* 0x004fe40007810000 */
[----:B------:R-:W-:Y:S01]  /*4c10*/  F2FP.PACK_AB R4, R14, R188 ;  /* 0x000000bc0e04723e */ /* 0x000fe200000000ff */
[----:B----4-:R-:W-:-:S04]  /*4c20*/  FFMA.FTZ R0, R18, c[0x0][0x2d0], -R3 ;  /* 0x0000b40012007a23 */ /* 0x010fc80000010803 */
[----:B------:R3:W1:Y:S01]  /*4c30*/  MUFU.EX2 R190, R6 ;  /* 0x0000000600be7308 */ /* 0x0006620000000800 */
[----:B------:R-:W2:Y:S07]  /*4c40*/  LDSM.16.MT88.4 R16, [R222+0x1100] ;  /* 0x00110000de10783b */ /* 0x000eae0000004200 */
[----:B------:R4:W4:Y:S01]  /*4c50*/  MUFU.EX2 R195, R0 ;  /* 0x0000000000c37308 */ /* 0x0009220000000800 */
[----:B---3--:R-:W-:Y:S02]  /*4c60*/  F2FP.PACK_AB R6, R194, R196 ;  /* 0x000000c4c206723e */ /* 0x008fe400000000ff */
[----:B-1----:R-:W-:Y:S01]  /*4c70*/  F2FP.PACK_AB R5, R189, R190 ;  /* 0x000000bebd05723e */ /* 0x002fe200000000ff */
[----:B----4-:R-:W-:Y:S01]  /*4c80*/  FMUL.FTZ R0, R106, c[0x0][0x2d0] ;  /* 0x0000b4006a007a20 */ /* 0x010fe20000410000 */
[----:B------:R-:W-:-:S04]  /*4c90*/  F2FP.PACK_AB R7, R176, R195 ;  /* 0x000000c3b007723e */ /* 0x000fc800000000ff */
[----:B------:R-:W-:Y:S02]  /*4ca0*/  FSEL R0, R0, RZ, P0 ;  /* 0x000000ff00007208 */ /* 0x000fe40000000000 */
[----:B------:R-:W-:Y:S01]  /*4cb0*/  FSETP.NEU.FTZ.AND P0, PT, R105, -INF , PT ;  /* 0xff8000006900780b */ /* 0x000fe20003f1d000 */
[C---:B------:R-:W-:Y:S02]  /*4cc0*/  HMMA.16816.F32 R120, R4.reuse, R28, RZ ;  /* 0x0000001c0478723c */ /* 0x040fe400000018ff */
[--C-:B------:R-:W-:Y:S02]  /*4cd0*/  FFMA.FTZ R2, R33, c[0x0][0x2d0], -R0.reuse ;  /* 0x0000b40021027a23 */ /* 0x100fe40000010800 */
[----:B------:R-:W1:Y:S01]  /*4ce0*/  LDSM.16.MT88.4 R32, [R221+0x2100] ;  /* 0x00210000dd20783b */ /* 0x000e620000004200 */
[--C-:B------:R-:W-:Y:S01]  /*4cf0*/  FFMA.FTZ R8, R45, c[0x0][0x2d0], -R0.reuse ;  /* 0x0000b4002d087a23 */ /* 0x100fe20000010800 */
[----:B------:R3:W-:Y:S02]  /*4d00*/  MUFU.EX2 R15, R2 ;  /* 0x00000002000f7308 */ /* 0x0007e40000000800 */
[C---:B-----5:R-:W-:Y:S06]  /*4d10*/  HMMA.16816.F32 R116, R4.reuse, R24, RZ ;  /* 0x000000180474723c */ /* 0x060fec00000018ff */
[----:B------:R4:W-:Y:S02]  /*4d20*/  MUFU.EX2 R191, R8 ;  /* 0x0000000800bf7308 */ /* 0x0009e40000000800 */
[----:B------:R-:W-:Y:S01]  /*4d30*/  HMMA.16816.F32 R112, R4, R20, RZ ;  /* 0x000000140470723c */ /* 0x000fe200000018ff */
[----:B---3--:R-:W-:-:S07]  /*4d40*/  FFMA.FTZ R2, R38, c[0x0][0x2d0], -R0 ;  /* 0x0000b40026027a23 */ /* 0x008fce0000010800 */
[----:B--2---:R-:W-:Y:S01]  /*4d50*/  HMMA.16816.F32 R108, R4, R16, RZ ;  /* 0x00000010046c723c */ /* 0x004fe200000018ff */
[----:B------:R2:W-:Y:S01]  /*4d60*/  MUFU.EX2 R252, R2 ;  /* 0x0000000200fc7308 */ /* 0x0005e20000000800 */
[----:B----4-:R-:W-:-:S06]  /*4d70*/  FFMA.FTZ R8, R37, c[0x0][0x2d0], -R0 ;  /* 0x0000b40025087a23 */ /* 0x010fcc0000010800 */
[C---:B------:R-:W-:Y:S01]  /*4d80*/  HMMA.16816.F32 R92, R4.reuse, R40, RZ ;  /* 0x00000028045c723c */ /* 0x040fe200000018ff */
[----:B------:R3:W4:Y:S07]  /*4d90*/  MUFU.EX2 R193, R8 ;  /* 0x0000000800c17308 */ /* 0x00072e0000000800 */
[----:B------:R-:W-:Y:S01]  /*4da0*/  HMMA.16816.F32 R88, R4, R30, RZ ;  /* 0x0000001e0458723c */ /* 0x000fe200000018ff */
[----:B--2---:R-:W-:-:S05]  /*4db0*/  FMUL.FTZ R2, R105, c[0x0][0x2d0] ;  /* 0x0000b40069027a20 */ /* 0x004fca0000410000 */
[----:B------:R-:W-:Y:S02]  /*4dc0*/  FSEL R2, R2, RZ, P0 ;  /* 0x000000ff02027208 */ /* 0x000fe40000000000 */
[----:B-1----:R-:W-:Y:S03]  /*4dd0*/  HMMA.16816.F32 R96, R4, R32, RZ ;  /* 0x000000200460723c */ /* 0x002fe600000018ff */
[----:B---3--:R-:W-:-:S05]  /*4de0*/  FFMA.FTZ R8, R36, c[0x0][0x2d0], -R2 ;  /* 0x0000b40024087a23 */ /* 0x008fca0000010802 */
[C---:B------:R-:W-:Y:S01]  /*4df0*/  HMMA.16816.F32 R84, R4.reuse, R26, RZ ;  /* 0x0000001a0454723c */ /* 0x040fe200000018ff */
[----:B------:R1:W-:Y:S07]  /*4e00*/  MUFU.EX2 R249, R8 ;  /* 0x0000000800f97308 */ /* 0x0003ee0000000800 */
[C---:B------:R-:W-:Y:S08]  /*4e10*/  HMMA.16816.F32 R76, R4.reuse, R22, RZ ;  /* 0x00000016044c723c */ /* 0x040ff000000018ff */
[----:B------:R-:W-:Y:S01]  /*4e20*/  HMMA.16816.F32 R72, R4, R18, RZ ;  /* 0x000000120448723c */ /* 0x000fe200000018ff */
[----:B-1----:R-:W-:-:S02]  /*4e30*/  FFMA.FTZ R8, R13, c[0x0][0x2d0], -R2 ;  /* 0x0000b4000d087a23 */ /* 0x002fc40000010802 */
[----:B------:R-:W-:Y:S02]  /*4e40*/  FFMA.FTZ R13, R158, c[0x0][0x2d0], -R3 ;  /* 0x0000b4009e0d7a23 */ /* 0x000fe40000010803 */
[----:B------:R1:W2:Y:S01]  /*4e50*/  MUFU.EX2 R248, R8 ;  /* 0x0000000800f87308 */ /* 0x0002a20000000800 */
[----:B----4-:R-:W-:Y:S02]  /*4e60*/  IMAD.MOV.U32 R158, RZ, RZ, R193 ;  /* 0x000000ffff9e7224 */ /* 0x010fe400078e00c1 */
[C---:B------:R-:W-:Y:S08]  /*4e70*/  HMMA.16816.F32 R68, R4.reuse, R34, RZ ;  /* 0x000000220444723c */ /* 0x040ff000000018ff */
[----:B------:R-:W-:Y:S01]  /*4e80*/  HMMA.16816.F32 R60, R4, R42, RZ ;  /* 0x0000002a043c723c */ /* 0x000fe200000018ff */
[----:B-1----:R-:W-:Y:S01]  /*4e90*/  FFMA.FTZ R8, R10, c[0x0][0x2d0], -R2 ;  /* 0x0000b4000a087a23 */ /* 0x002fe20000010802 */
[----:B------:R-:W-:-:S05]  /*4ea0*/  F2FP.PACK_AB R10, R193, R191 ;  /* 0x000000bfc10a723e */ /* 0x000fca00000000ff */
[----:B------:R-:W-:Y:S01]  /*4eb0*/  FFMA.FTZ R4, R48, c[0x0][0x2d0], -R12 ;  /* 0x0000b40030047a23 */ /* 0x000fe2000001080c */
[----:B------:R1:W-:Y:S08]  /*4ec0*/  MUFU.EX2 R251, R8 ;  /* 0x0000000800fb7308 */ /* 0x0003f00000000800 */
[----:B------:R3:W-:Y:S01]  /*4ed0*/  MUFU.EX2 R250, R4 ;  /* 0x0000000400fa7308 */ /* 0x0007e20000000800 */
[----:B-1----:R-:W-:Y:S01]  /*4ee0*/  FFMA.FTZ R8, R9, c[0x0][0x2d0], -R2 ;  /* 0x0000b40009087a23 */ /* 0x002fe20000010802 */
[----:B--2---:R-:W-:-:S06]  /*4ef0*/  F2FP.PACK_AB R9, R248, R249 ;  /* 0x000000f9f809723e */ /* 0x004fcc00000000ff */
[----:B------:R1:W2:Y:S01]  /*4f00*/  MUFU.EX2 R192, R8 ;  /* 0x0000000800c07308 */ /* 0x0002a20000000800 */
[----:B---3--:R-:W-:-:S07]  /*4f10*/  FFMA.FTZ R4, R50, c[0x0][0x2d0], -R12 ;  /* 0x0000b40032047a23 */ /* 0x008fce000001080c */
[----:B------:R3:W-:Y:S01]  /*4f20*/  MUFU.EX2 R179, R4 ;  /* 0x0000000400b37308 */ /* 0x0007e20000000800 */
[----:B-1----:R-:W-:Y:S02]  /*4f30*/  F2FP.PACK_AB R8, R252, R15 ;  /* 0x0000000ffc08723e */ /* 0x002fe400000000ff */
[----:B--2---:R-:W-:Y:S01]  /*4f40*/  F2FP.PACK_AB R11, R192, R251 ;  /* 0x000000fbc00b723e */ /* 0x004fe200000000ff */
[----:B---3--:R-:W-:-:S06]  /*4f50*/  FFMA.FTZ R4, R49, c[0x0][0x2d0], -R12 ;  /* 0x0000b40031047a23 */ /* 0x008fcc000001080c */
[C---:B------:R-:W-:Y:S01]  /*4f60*/  HMMA.16816.F32 R128, R8.reuse, R28, RZ ;  /* 0x0000001c0880723c */ /* 0x040fe200000018ff */
[----:B------:R1:W-:Y:S07]  /*4f70*/  MUFU.EX2 R178, R4 ;  /* 0x0000000400b27308 */ /* 0x0003ee0000000800 */
[C---:B------:R-:W-:Y:S01]  /*4f80*/  HMMA.16816.F32 R144, R8.reuse, R30, RZ ;  /* 0x0000001e0890723c */ /* 0x040fe200000018ff */
[----:B------:R-:W-:Y:S07]  /*4f90*/  LDSM.16.MT88.4 R28, [R222+0x1500] ;  /* 0x00150000de1c783b */ /* 0x000fee0000004200 */
[----:B------:R-:W-:Y:S01]  /*4fa0*/  HMMA.16816.F32 R124, R8, R24, RZ ;  /* 0x00000018087c723c */ /* 0x000fe200000018ff */
[----:B-1----:R-:W-:-:S04]  /*4fb0*/  FFMA.FTZ R4, R51, c[0x0][0x2d0], -R12 ;  /* 0x0000b40033047a23 */ /* 0x002fc8000001080c */
[----:B------:R1:W2:Y:S03]  /*4fc0*/  MUFU.EX2 R177, R4 ;  /* 0x0000000400b17308 */ /* 0x0002a60000000800 */
[C---:B------:R-:W-:Y:S01]  /*4fd0*/  HMMA.16816.F32 R140, R8.reuse, R26, RZ ;  /* 0x0000001a088c723c */ /* 0x040fe200000018ff */
[----:B------:R-:W3:Y:S07]  /*4fe0*/  LDSM.16.MT88.4 R24, [R221+0x500] ;  /* 0x00050000dd18783b */ /* 0x000eee0000004200 */
[----:B------:R-:W-:Y:S01]  /*4ff0*/  HMMA.16816.F32 R56, R8, R20, RZ ;  /* 0x000000140838723c */ /* 0x000fe200000018ff */
[----:B-1----:R-:W-:-:S07]  /*5000*/  FFMA.FTZ R4, R39, c[0x0][0x2d0], -R3 ;  /* 0x0000b40027047a23 */ /* 0x002fce0000010803 */
[C---:B------:R-:W-:Y:S01]  /*5010*/  HMMA.16816.F32 R132, R8.reuse, R22, RZ ;  /* 0x000000160884723c */ /* 0x040fe200000018ff */
[----:B------:R-:W1:Y:S01]  /*5020*/  LDSM.16.MT88.4 R20, [R222+0x500] ;  /* 0x00050000de14783b */ /* 0x000e620000004200 */
[----:B--2---:R-:W-:Y:S01]  /*5030*/  F2FP.PACK_AB R6, R177, R178 ;  /* 0x000000b2b106723e */ /* 0x004fe200000000ff */
[----:B------:R2:W-:Y:S02]  /*5040*/  MUFU.EX2 R243, R4 ;  /* 0x0000000400f37308 */ /* 0x0005e40000000800 */
[----:B------:R-:W-:Y:S03]  /*5050*/  LDSM.16.MT88.4 R36, [R222+0x2500] ;  /* 0x00250000de24783b */ /* 0x000fe60000004200 */
[C---:B------:R-:W-:Y:S08]  /*5060*/  HMMA.16816.F32 R52, R8.reuse, R16, RZ ;  /* 0x000000100834723c */ /* 0x040ff000000018ff */
[----:B------:R-:W-:Y:S01]  /*5070*/  HMMA.16816.F32 R148, R8, R18, RZ ;  /* 0x000000120894723c */ /* 0x000fe200000018ff */
[----:B------:R-:W-:Y:S01]  /*5080*/  LDSM.16.MT88.4 R16, [R221+0x1500] ;  /* 0x00150000dd10783b */ /* 0x000fe20000004200 */
[----:B--2---:R-:W-:-:S04]  /*5090*/  FFMA.FTZ R4, R46, c[0x0][0x2d0], -R3 ;  /* 0x0000b4002e047a23 */ /* 0x004fc80000010803 */
[----:B------:R2:W4:Y:S02]  /*50a0*/  MUFU.EX2 R247, R4 ;  /* 0x0000000400f77308 */ /* 0x0005240000000800 */
[C---:B------:R-:W-:Y:S08]  /*50b0*/  HMMA.16816.F32 R48, R8.reuse, R32, RZ ;  /* 0x000000200830723c */ /* 0x040ff000000018ff */
[----:B------:R-:W-:Y:S01]  /*50c0*/  HMMA.16816.F32 R160, R8, R34, RZ ;  /* 0x0000002208a0723c */ /* 0x000fe200000018ff */
[----:B------:R-:W5:Y:S01]  /*50d0*/  LDSM.16.MT88.4 R32, [R221+0x2500] ;  /* 0x00250000dd20783b */ /* 0x000f620000004200 */
[----:B--2---:R-:W-:-:S06]  /*50e0*/  FFMA.FTZ R4, R47, c[0x0][0x2d0], -R3 ;  /* 0x0000b4002f047a23 */ /* 0x004fcc0000010803 */
[----:B------:R-:W-:Y:S01]  /*50f0*/  HMMA.16816.F32 R168, R8, R42, RZ ;  /* 0x0000002a08a8723c */ /* 0x000fe200000018ff */
[----:B----4-:R-:W-:Y:S01]  /*5100*/  F2FP.PACK_AB R5, R247, R243 ;  /* 0x000000f3f705723e */ /* 0x010fe200000000ff */
[----:B------:R2:W-:Y:S02]  /*5110*/  MUFU.EX2 R246, R4 ;  /* 0x0000000400f67308 */ /* 0x0005e40000000800 */
[----:B--2---:R-:W-:-:S06]  /*5120*/  FFMA.FTZ R4, R82, c[0x0][0x2d0], -R3 ;  /* 0x0000b40052047a23 */ /* 0x004fcc0000010803 */
[----:B------:R2:W4:Y:S02]  /*5130*/  MUFU.EX2 R244, R4 ;  /* 0x0000000400f47308 */ /* 0x0005240000000800 */
[--C-:B--2---:R-:W-:Y:S01]  /*5140*/  FFMA.FTZ R4, R44, c[0x0][0x2d0], -R0.reuse ;  /* 0x0000b4002c047a23 */ /* 0x104fe20000010800 */
[----:B----4-:R-:W-:Y:S01]  /*5150*/  F2FP.PACK_AB R7, R244, R246 ;  /* 0x000000f6f407723e */ /* 0x010fe200000000ff */
[----:B------:R-:W-:Y:S04]  /*5160*/  HMMA.16816.F32 R44, R8, R40, RZ ;  /* 0x00000028082c723c */ /* 0x000fe800000018ff */
[----:B------:R2:W-:Y:S03]  /*5170*/  MUFU.EX2 R218, R4 ;  /* 0x0000000400da7308 */ /* 0x0005e60000000800 */
[----:B------:R-:W-:-:S05]  /*5180*/  FFMA.FTZ R8, R83, c[0x0][0x2d0], -R0 ;  /* 0x0000b40053087a23 */ /* 0x000fca0000010800 */
[----:B------:R4:W-:Y:S01]  /*5190*/  MUFU.EX2 R214, R8 ;  /* 0x0000000800d67308 */ /* 0x0009e20000000800 */
[----:B--2---:R-:W-:-:S07]  /*51a0*/  FFMA.FTZ R4, R80, c[0x0][0x2d0], -R0 ;  /* 0x0000b40050047a23 */ /* 0x004fce0000010800 */
[----:B------:R2:W1:Y:S01]  /*51b0*/  MUFU.EX2 R217, R4 ;  /* 0x0000000400d97308 */ /* 0x0004620000000800 */
[----:B----4-:R-:W-:-:S07]  /*51c0*/  FFMA.FTZ R8, R81, c[0x0][0x2d0], -R0 ;  /* 0x0000b40051087a23 */ /* 0x010fce0000010800 */
[----:B------:R4:W-:Y:S01]  /*51d0*/  MUFU.EX2 R212, R8 ;  /* 0x0000000800d47308 */ /* 0x0009e20000000800 */
[----:B--2---:R-:W-:-:S07]  /*51e0*/  F2FP.PACK_AB R4, R179, R250 ;  /* 0x000000fab304723e */ /* 0x004fce00000000ff */
[----:B---3--:R-:W-:Y:S01]  /*51f0*/  HMMA.16816.F32 R184, R4, R24, R120 ;  /* 0x0000001804b8723c */ /* 0x008fe20000001878 */
[----:B----4-:R-:W-:-:S04]  /*5200*/  FFMA.FTZ R8, R67, c[0x0][0x2d0], -R2 ;  /* 0x0000b40043087a23 */ /* 0x010fc80000010802 */
[----:B------:R2:W-:Y:S03]  /*5210*/  MUFU.EX2 R206, R8 ;  /* 0x0000000800ce7308 */ /* 0x0005e60000000800 */
[C---:B------:R-:W-:Y:S08]  /*5220*/  HMMA.16816.F32 R120, R4.reuse, R26, R88 ;  /* 0x0000001a0478723c */ /* 0x040ff00000001858 */
[----:B-1----:R-:W-:Y:S01]  /*5230*/  HMMA.16816.F32 R136, R4, R22, R84 ;  /* 0x000000160488723c */ /* 0x002fe20000001854 */
[----:B--2---:R-:W-:-:S07]  /*5240*/  FFMA.FTZ R8, R66, c[0x0][0x2d0], -R2 ;  /* 0x0000b40042087a23 */ /* 0x004fce0000010802 */
[C---:B-----5:R-:W-:Y:S01]  /*5250*/  HMMA.16816.F32 R80, R4.reuse, R34, R68 ;  /* 0x000000220450723c */ /* 0x060fe20000001844 */
[----:B------:R1:W2:Y:S07]  /*5260*/  MUFU.EX2 R207, R8 ;  /* 0x0000000800cf7308 */ /* 0x0002ae0000000800 */
        /* <DEDUP_REMOVED lines=8> */
[----:B------:R1:W3:Y:S07]  /*52f0*/  MUFU.EX2 R204, R8 ;  /* 0x0000000800cc7308 */ /* 0x0002ee0000000800 */
[C---:B------:R-:W-:Y:S08]  /*5300*/  HMMA.16816.F32 R88, R4.reuse, R18, R76 ;  /* 0x000000120458723c */ /* 0x040ff0000000184c */
[----:B------:R-:W-:Y:S01]  /*5310*/  HMMA.16816.F32 R84, R4, R30, R72 ;  /* 0x0000001e0454723c */ /* 0x000fe20000001848 */
[----:B-1----:R-:W-:-:S02]  /*5320*/  FFMA.FTZ R8, R165, c[0x0][0x2d0], -R12 ;  /* 0x0000b400a5087a23 */ /* 0x002fc4000001080c */
[----:B------:R-:W-:Y:S02]  /*5330*/  IMAD.MOV.U32 R165, RZ, RZ, R188 ;  /* 0x000000ffffa57224 */ /* 0x000fe400078e00bc */
[----:B------:R1:W-:Y:S03]  /*5340*/  MUFU.EX2 R199, R8 ;  /* 0x0000000800c77308 */ /* 0x0003e60000000800 */
[----:B------:R-:W-:Y:S07]  /*5350*/  HMMA.16816.F32 R68, R4, R38, R60 ;  /* 0x000000260444723c */ /* 0x000fee000000183c */
[----:B------:R-:W-:-:S02]  /*5360*/  F2FP.PACK_AB R4, R217, R218 ;  /* 0x000000dad904723e */ /* 0x000fc400000000ff */
[----:B--2---:R-:W-:Y:S02]  /*5370*/  F2FP.PACK_AB R5, R207, R206 ;  /* 0x000000cecf05723e */ /* 0x004fe400000000ff */
[----:B------:R-:W-:Y:S02]  /*5380*/  F2FP.PACK_AB R6, R212, R214 ;  /* 0x000000d6d406723e */ /* 0x000fe400000000ff */
[----:B---3--:R-:W-:Y:S01]  /*5390*/  F2FP.PACK_AB R7, R204, R205 ;  /* 0x000000cdcc07723e */ /* 0x008fe200000000ff */
[--C-:B-1----:R-:W-:Y:S02]  /*53a0*/  FFMA.FTZ R8, R164, c[0x0][0x2d0], -R12.reuse ;  /* 0x0000b400a4087a23 */ /* 0x102fe4000001080c */
[----:B------:R-:W-:Y:S02]  /*53b0*/  IMAD.MOV.U32 R164, RZ, RZ, R179 ;  /* 0x000000ffffa47224 */ /* 0x000fe400078e00b3 */
[----:B------:R1:W2:Y:S02]  /*53c0*/  MUFU.EX2 R198, R8 ;  /* 0x0000000800c67308 */ /* 0x0002a40000000800 */
[C---:B------:R-:W-:Y:S08]  /*53d0*/  HMMA.16816.F32 R200, R4.reuse, R36, R44 ;  /* 0x0000002404c8723c */ /* 0x040ff0000000182c */
[----:B------:R-:W-:Y:S01]  /*53e0*/  HMMA.16816.F32 R64, R4, R16, R56 ;  /* 0x000000100440723c */ /* 0x000fe20000001838 */
[----:B-1----:R-:W-:-:S07]  /*53f0*/  FFMA.FTZ R8, R159, c[0x0][0x2d0], -R12 ;  /* 0x0000b4009f087a23 */ /* 0x002fce000001080c */
[----:B------:R-:W-:Y:S01]  /*5400*/  HMMA.16816.F32 R44, R4, R18, R132 ;  /* 0x00000012042c723c */ /* 0x000fe20000001884 */
[----:B------:R-:W1:Y:S01]  /*5410*/  LDSM.16.MT88.4 R16, [R222+0x900] ;  /* 0x00090000de10783b */ /* 0x000e620000004200 */
[----:B------:R3:W-:Y:S01]  /*5420*/  MUFU.EX2 R197, R8 ;  /* 0x0000000800c57308 */ /* 0x0007e20000000800 */
[----:B------:R-:W-:-:S05]  /*5430*/  IMAD.MOV.U32 R159, RZ, RZ, R178 ;  /* 0x000000ffff9f7224 */ /* 0x000fca00078e00b2 */
[C---:B------:R-:W-:Y:S07]  /*5440*/  HMMA.16816.F32 R76, R4.reuse, R24, R128 ;  /* 0x00000018044c723c */ /* 0x040fee0000001880 */
[----:B------:R-:W-:Y:S01]  /*5450*/  IMAD.MOV.U32 R131, RZ, RZ, R196 ;  /* 0x000000ffff837224 */ /* 0x000fe200078e00c4 */
[----:B------:R-:W-:Y:S01]  /*5460*/  HMMA.16816.F32 R56, R4, R26, R144 ;  /* 0x0000001a0438723c */ /* 0x000fe20000001890 */
[----:B------:R-:W-:Y:S01]  /*5470*/  IMAD.MOV.U32 R130, RZ, RZ, R191 ;  /* 0x000000ffff827224 */ /* 0x000fe200078e00bf */
[----:B------:R-:W-:Y:S01]  /*5480*/  LDSM.16.MT88.4 R24, [R222+0x1900] ;  /* 0x00190000de18783b */ /* 0x000fe20000004200 */
[----:B---3--:R-:W-:-:S02]  /*5490*/  FFMA.FTZ R8, R166, c[0x0][0x2d0], -R12 ;  /* 0x0000b400a6087a23 */ /* 0x008fc4000001080c */
[----:B------:R-:W-:Y:S02]  /*54a0*/  IMAD.MOV.U32 R129, RZ, RZ, R190 ;  /* 0x000000ffff817224 */ /* 0x000fe400078e00be */
[----:B------:R3:W-:Y:S01]  /*54b0*/  MUFU.EX2 R196, R8 ;  /* 0x0000000800c47308 */ /* 0x0007e20000000800 */
[----:B------:R-:W-:Y:S01]  /*54c0*/  IMAD.MOV.U32 R128, RZ, RZ, R189 ;  /* 0x000000ffff807224 */ /* 0x000fe200078e00bd */
[----:B------:R-:W-:Y:S01]  /*54d0*/  HMMA.16816.F32 R72, R4, R20, R124 ;  /* 0x000000140448723c */ /* 0x000fe2000000187c */
[----:B------:R-:W-:-:S05]  /*54e0*/  IMAD.MOV.U32 R147, RZ, RZ, R177 ;  /* 0x000000ffff937224 */ /* 0x000fca00078e00b1 */
[----:B------:R4:W-:Y:S02]  /*54f0*/  MUFU.EX2 R189, R13 ;  /* 0x0000000d00bd7308 */ /* 0x0009e40000000800 */
[----:B------:R-:W-:Y:S01]  /*5500*/  HMMA.16816.F32 R60, R4, R28, R52 ;  /* 0x0000001c043c723c */ /* 0x000fe20000001834 */
[----:B---3--:R-:W-:-:S07]  /*5510*/  FFMA.FTZ R8, R101, c[0x0][0x2d0], -R3 ;  /* 0x0000b40065087a23 */ /* 0x008fce0000010803 */
[----:B------:R-:W-:Y:S01]  /*5520*/  HMMA.16816.F32 R124, R4, R32, R48 ;  /* 0x00000020047c723c */ /* 0x000fe20000001830 */
[----:B------:R3:W-:Y:S01]  /*5530*/  MUFU.EX2 R191, R8 ;  /* 0x0000000800bf7308 */ /* 0x0007e20000000800 */
[----:B----4-:R-:W-:-:S06]  /*5540*/  FFMA.FTZ R13, R107, c[0x0][0x2d0], -R0 ;  /* 0x0000b4006b0d7a23 */ /* 0x010fcc0000010800 */
[C---:B------:R-:W-:Y:S01]  /*5550*/  HMMA.16816.F32 R48, R4.reuse, R22, R140 ;  /* 0x000000160430723c */ /* 0x040fe2000000188c */
[----:B------:R-:W4:Y:S01]  /*5560*/  LDSM.16.MT88.4 R20, [R221+0x900] ;  /* 0x00090000dd14783b */ /* 0x000f220000004200 */
[----:B------:R5:W-:Y:S05]  /*5570*/  MUFU.EX2 R179, R13 ;  /* 0x0000000d00b37308 */ /* 0x000bea0000000800 */
[----:B------:R-:W-:Y:S01]  /*5580*/  IMAD.MOV.U32 R143, RZ, RZ, R128 ;  /* 0x000000ffff8f7224 */ /* 0x000fe200078e0080 */
[----:B------:R-:W-:Y:S01]  /*5590*/  HMMA.16816.F32 R40, R4, R30, R148 ;  /* 0x0000001e0428723c */ /* 0x000fe20000001894 */
[----:B------:R-:W1:Y:S01]  /*55a0*/  LDSM.16.MT88.4 R28, [R221+0x2900] ;  /* 0x00290000dd1c783b */ /* 0x000e620000004200 */
[----:B---3--:R-:W-:-:S02]  /*55b0*/  FFMA.FTZ R8, R103, c[0x0][0x2d0], -R3 ;  /* 0x0000b40067087a23 */ /* 0x008fc40000010803 */
[----:B------:R-:W-:Y:S02]  /*55c0*/  IMAD.MOV.U32 R142, RZ, RZ, R129 ;  /* 0x000000ffff8e7224 */ /* 0x000fe400078e0081 */
[----:B------:R3:W2:Y:S01]  /*55d0*/  MUFU.EX2 R190, R8 ;  /* 0x0000000800be7308 */ /* 0x0006a20000000800 */
[----:B------:R-:W-:Y:S01]  /*55e0*/  IMAD.MOV.U32 R141, RZ, RZ, R130 ;  /* 0x000000ffff8d7224 */ /* 0x000fe200078e0082 */
[C---:B------:R-:W-:Y:S01]  /*55f0*/  HMMA.16816.F32 R52, R4.reuse, R34, R160 ;  /* 0x000000220434723c */ /* 0x040fe200000018a0 */
[----:B------:R-:W1:Y:S01]  /*5600*/  LDSM.16.MT88.4 R32, [R222+0x2900] ;  /* 0x00290000de20783b */ /* 0x000e620000004200 */
[----:B-----5:R-:W-:Y:S02]  /*5610*/  FFMA.FTZ R13, R157, c[0x0][0x2d0], -R0 ;  /* 0x0000b4009d0d7a23 */ /* 0x020fe40000010800 */
[----:B------:R-:W-:Y:S02]  /*5620*/  IMAD.MOV.U32 R157, RZ, RZ, R192 ;  /* 0x000000ffff9d7224 */ /* 0x000fe400078e00c0 */
[----:B------:R5:W-:Y:S01]  /*5630*/  MUFU.EX2 R177, R13 ;  /* 0x0000000d00b17308 */ /* 0x000be20000000800 */
[----:B------:R-:W-:Y:S01]  /*5640*/  IMAD.MOV.U32 R140, RZ, RZ, R131 ;  /* 0x000000ffff8c7224 */ /* 0x000fe200078e0083 */
[----:B------:R-:W-:Y:S01]  /*5650*/  HMMA.16816.F32 R36, R4, R38, R168 ;  /* 0x000000260424723c */ /* 0x000fe200000018a8 */
[----:B---3--:R-:W-:-:S06]  /*5660*/  FFMA.FTZ R8, R156, c[0x0][0x2d0], -R3 ;  /* 0x0000b4009c087a23 */ /* 0x008fcc0000010803 */
[----:B--2---:R-:W-:Y:S01]  /*5670*/  F2FP.PACK_AB R4, R198, R199 ;  /* 0x000000c7c604723e */ /* 0x004fe200000000ff */
[----:B------:R-:W-:Y:S01]  /*5680*/  IMAD.MOV.U32 R156, RZ, RZ, R195 ;  /* 0x000000ffff9c7224 */ /* 0x000fe200078e00c3 */
[----:B------:R-:W-:Y:S01]  /*5690*/  F2FP.PACK_AB R5, R190, R191 ;  /* 0x000000bfbe05723e */ /* 0x000fe200000000ff */
[----:B------:R-:W2:Y:S01]  /*56a0*/  MUFU.EX2 R188, R8 ;  /* 0x0000000800bc7308 */ /* 0x000ea20000000800 */
[----:B------:R-:W-:Y:S01]  /*56b0*/  F2FP.PACK_AB R6, R196, R197 ;  /* 0x000000c5c406723e */ /* 0x000fe200000000ff */
[----:B-----5:R-:W-:-:S06]  /*56c0*/  FFMA.FTZ R13, R167, c[0x0][0x2d0], -R0 ;  /* 0x0000b400a70d7a23 */ /* 0x020fcc0000010800 */
[----:B------:R3:W-:Y:S01]  /*56d0*/  MUFU.EX2 R178, R13 ;  /* 0x0000000d00b27308 */ /* 0x0007e20000000800 */
[----:B--2---:R-:W-:Y:S01]  /*56e0*/  F2FP.PACK_AB R7, R189, R188 ;  /* 0x000000bcbd07723e */ /* 0x004fe200000000ff */
[----:B------:R-:W2:Y:S06]  /*56f0*/  LDSM.16.MT88.4 R8, [R221+0x1900] ;  /* 0x00190000dd08783b */ /* 0x000eac0000004200 */
[----:B-1----:R-:W-:Y:S01]  /*5700*/  HMMA.16816.F32 R132, R4, R16, R180 ;  /* 0x000000100484723c */ /* 0x002fe200000018b4 */
[----:B---3--:R-:W-:Y:S02]  /*5710*/  FFMA.FTZ R13, R172, c[0x0][0x2d0], -R0 ;  /* 0x0000b400ac0d7a23 */ /* 0x008fe40000010800 */
[----:B------:R-:W-:-:S02]  /*5720*/  IMAD.MOV.U32 R172, RZ, RZ, R194 ;  /* 0x000000ffffac7224 */ /* 0x000fc400078e00c2 */
[----:B------:R1:W-:Y:S02]  /*5730*/  MUFU.EX2 R180, R13 ;  /* 0x0000000d00b47308 */ /* 0x0003e40000000800 */
[----:B------:R-:W-:Y:S01]  /*5740*/  IMAD.MOV.U32 R182, RZ, RZ, R159 ;  /* 0x000000ffffb67224 */ /* 0x000fe200078e009f */
[----:B----4-:R-:W-:Y:S01]  /*5750*/  HMMA.16816.F32 R116, R4, R20, R184 ;  /* 0x000000140474723c */ /* 0x010fe200000018b8 */
[----:B------:R-:W-:Y:S02]  /*5760*/  IMAD.MOV.U32 R181, RZ, RZ, R164 ;  /* 0x000000ffffb57224 */ /* 0x000fe400078e00a4 */
[----:B------:R-:W-:Y:S02]  /*5770*/  IMAD.MOV.U32 R159, RZ, RZ, R165 ;  /* 0x000000ffff9f7224 */ /* 0x000fe400078e00a5 */
[----:B------:R-:W-:-:S03]  /*5780*/  IMAD.MOV.U32 R183, RZ, RZ, R147 ;  /* 0x000000ffffb77224 */ /* 0x000fc600078e0093 */
[----:B------:R-:W-:Y:S01]  /*5790*/  HMMA.16816.F32 R184, R4, R28, R96 ;  /* 0x0000001c04b8723c */ /* 0x000fe20000001860 */
[----:B-1----:R-:W-:Y:S02]  /*57a0*/  FFMA.FTZ R13, R154, c[0x0][0x2d0], -R2 ;  /* 0x0000b4009a0d7a23 */ /* 0x002fe40000010802 */
[----:B------:R-:W-:-:S05]  /*57b0*/  IMAD.MOV.U32 R154, RZ, RZ, R176 ;  /* 0x000000ffff9a7224 */ /* 0x000fca00078e00b0 */
[C---:B------:R-:W-:Y:S01]  /*57c0*/  HMMA.16816.F32 R164, R4.reuse, R24, R108 ;  /* 0x0000001804a4723c */ /* 0x040fe2000000186c */
[----:B------:R1:W-:Y:S07]  /*57d0*/  MUFU.EX2 R176, R13 ;  /* 0x0000000d00b07308 */ /* 0x0003ee0000000800 */
[C---:B------:R-:W-:Y:S08]  /*57e0*/  HMMA.16816.F32 R192, R4.reuse, R32, R92 ;  /* 0x0000002004c0723c */ /* 0x040ff0000000185c */
[----:B--2---:R-:W-:Y:S01]  /*57f0*/  HMMA.16816.F32 R148, R4, R8, R112 ;  /* 0x000000080494723c */ /* 0x004fe20000001870 */
        /* <DEDUP_REMOVED lines=8> */
[C---:B------:R-:W-:Y:S01]  /*5880*/  HMMA.16816.F32 R112, R4.reuse, R30, R80 ;  /* 0x0000001e0470723c */ /* 0x040fe20000001850 */
[----:B-1----:R-:W-:Y:S01]  /*5890*/  FFMA.FTZ R13, R155, c[0x0][0x2d0], -R2 ;  /* 0x0000b4009b0d7a23 */ /* 0x002fe20000010802 */
[----:B------:R-:W-:Y:S03]  /*58a0*/  LDSM.16.MT88.4 R80, [R221+0x2d00] ;  /* 0x002d0000dd50783b */ /* 0x000fe60000004200 */
[----:B------:R-:W1:Y:S03]  /*58b0*/  MUFU.EX2 R101, R13 ;  /* 0x0000000d00657308 */ /* 0x000e660000000800 */
[----:B------:R-:W-:Y:S07]  /*58c0*/  HMMA.16816.F32 R96, R4, R34, R68 ;  /* 0x000000220460723c */ /* 0x000fee0000001844 */
[----:B------:R-:W-:-:S02]  /*58d0*/  F2FP.PACK_AB R4, R177, R179 ;  /* 0x000000b3b104723e */ /* 0x000fc400000000ff */
[----:B--2---:R-:W-:Y:S02]  /*58e0*/  F2FP.PACK_AB R5, R107, R176 ;  /* 0x000000b06b05723e */ /* 0x004fe400000000ff */
[----:B------:R-:W-:Y:S02]  /*58f0*/  F2FP.PACK_AB R6, R180, R178 ;  /* 0x000000b2b406723e */ /* 0x000fe400000000ff */
[----:B-1----:R-:W-:Y:S01]  /*5900*/  F2FP.PACK_AB R7, R101, R103 ;  /* 0x000000676507723e */ /* 0x002fe200000000ff */
[----:B------:R-:W-:Y:S02]  /*5910*/  FFMA.FTZ R13, R213, c[0x0][0x2d0], -R12 ;  /* 0x0000b400d50d7a23 */ /* 0x000fe4000001080c */
[----:B------:R-:W-:-:S04]  /*5920*/  IMAD.MOV.U32 R213, RZ, RZ, R157 ;  /* 0x000000ffffd57224 */ /* 0x000fc800078e009d */
[C---:B------:R-:W-:Y:S07]  /*5930*/  HMMA.16816.F32 R64, R4.reuse, R8, R64 ;  /* 0x000000080440723c */ /* 0x040fee0000001840 */
[----:B------:R-:W-:Y:S01]  /*5940*/  FFMA.FTZ R8, R219, c[0x0][0x2d0], -R12 ;  /* 0x0000b400db087a23 */ /* 0x000fe2000001080c */
[----:B------:R-:W-:Y:S01]  /*5950*/  HMMA.16816.F32 R108, R4, R18, R48 ;  /* 0x00000012046c723c */ /* 0x000fe20000001830 */
[----:B------:R-:W-:Y:S01]  /*5960*/  IMAD.MOV.U32 R219, RZ, RZ, R158 ;  /* 0x000000ffffdb7224 */ /* 0x000fe200078e009e */
[----:B------:R-:W-:Y:S01]  /*5970*/  MUFU.EX2 R49, R13 ;  /* 0x0000000d00317308 */ /* 0x000fe20000000800 */
[----:B------:R-:W-:-:S04]  /*5980*/  IMAD.MOV.U32 R9, RZ, RZ, R156 ;  /* 0x000000ffff097224 */ /* 0x000fc800078e009c */
[----:B------:R-:W-:Y:S01]  /*5990*/  IMAD.MOV.U32 R50, RZ, RZ, R172 ;  /* 0x000000ffff327224 */ /* 0x000fe200078e00ac */
[C---:B------:R-:W-:Y:S01]  /*59a0*/  HMMA.16816.F32 R144, R4.reuse, R22, R56 ;  /* 0x000000160490723c */ /* 0x040fe20000001838 */
[----:B------:R-:W-:Y:S01]  /*59b0*/  IMAD.MOV.U32 R51, RZ, RZ, R154 ;  /* 0x000000ffff337224 */ /* 0x000fe200078e009a */
[----:B------:R1:W2:Y:S06]  /*59c0*/  MUFU.EX2 R48, R8 ;  /* 0x0000000800307308 */ /* 0x0002ac0000000800 */
[C---:B------:R-:W-:Y:S07]  /*59d0*/  HMMA.16816.F32 R56, R4.reuse, R10, R44 ;  /* 0x0000000a0438723c */ /* 0x040fee000000182c */
[----:B------:R-:W-:Y:S01]  /*59e0*/  IMAD.MOV.U32 R10, RZ, RZ, R159 ;  /* 0x000000ffff0a7224 */ /* 0x000fe200078e009f */
[----:B------:R-:W-:Y:S01]  /*59f0*/  HMMA.16816.F32 R60, R4, R24, R60 ;  /* 0x00000018043c723c */ /* 0x000fe2000000183c */
[----:B------:R-:W-:Y:S01]  /*5a00*/  IMAD.MOV.U32 R47, RZ, RZ, R140 ;  /* 0x000000ffff2f7224 */ /* 0x000fe200078e008c */
[----:B------:R-:W3:Y:S01]  /*5a10*/  LDSM.16.MT88.4 R156, [R221+0x1d00] ;  /* 0x001d0000dd9c783b */ /* 0x000ee20000004200 */
[----:B-1----:R-:W-:Y:S01]  /*5a20*/  FFMA.FTZ R8, R215, c[0x0][0x2d0], -R12 ;  /* 0x0000b400d7087a23 */ /* 0x002fe2000001080c */
[----:B--2---:R-:W-:Y:S01]  /*5a30*/  F2FP.PACK_AB R92, R48, R49 ;  /* 0x00000031305c723e */ /* 0x004fe200000000ff */
[----:B------:R-:W-:-:S02]  /*5a40*/  IMAD.MOV.U32 R46, RZ, RZ, R141 ;  /* 0x000000ffff2e7224 */ /* 0x000fc400078e008d */
[----:B------:R1:W-:Y:S01]  /*5a50*/  MUFU.EX2 R44, R8 ;  /* 0x00000008002c7308 */ /* 0x0003e20000000800 */
[C---:B------:R-:W-:Y:S01]  /*5a60*/  HMMA.16816.F32 R160, R4.reuse, R20, R76 ;  /* 0x0000001404a0723c */ /* 0x040fe2000000184c */
[----:B------:R-:W-:Y:S02]  /*5a70*/  IMAD.MOV.U32 R45, RZ, RZ, R142 ;  /* 0x000000ffff2d7224 */ /* 0x000fe400078e008e */
[----:B------:R-:W-:Y:S02]  /*5a80*/  IMAD.MOV.U32 R11, RZ, RZ, R143 ;  /* 0x000000ffff0b7224 */ /* 0x000fe400078e008f */
[----:B------:R-:W-:Y:S01]  /*5a90*/  LDSM.16.MT88.4 R140, [R222+0xd00] ;  /* 0x000d0000de8c783b */ /* 0x000fe20000004200 */
[----:B------:R-:W-:Y:S02]  /*5aa0*/  IMAD.MOV.U32 R215, RZ, RZ, R14 ;  /* 0x000000ffffd77224 */ /* 0x000fe400078e000e */
[----:B------:R-:W-:Y:S01]  /*5ab0*/  HMMA.16816.F32 R128, R4, R16, R72 ;  /* 0x000000100480723c */ /* 0x000fe20000001848 */
[----:B------:R-:W-:-:S02]  /*5ac0*/  IMAD.MOV.U32 R25, RZ, RZ, R15 ;  /* 0x000000ffff197224 */ /* 0x000fc400078e000f */
[----:B-1----:R-:W-:-:S05]  /*5ad0*/  FFMA.FTZ R8, R239, c[0x0][0x2d0], -R12 ;  /* 0x0000b400ef087a23 */ /* 0x002fca000001080c */
[C---:B------:R-:W-:Y:S01]  /*5ae0*/  HMMA.16816.F32 R40, R4.reuse, R26, R40 ;  /* 0x0000001a0428723c */ /* 0x040fe20000001828 */
[----:B------:R1:W2:Y:S07]  /*5af0*/  MUFU.EX2 R24, R8 ;  /* 0x0000000800187308 */ /* 0x0002ae0000000800 */
[C---:B------:R-:W-:Y:S01]  /*5b00*/  HMMA.16816.F32 R68, R4.reuse, R28, R124 ;  /* 0x0000001c0444723c */ /* 0x040fe2000000187c */
[----:B------:R-:W4:Y:S07]  /*5b10*/  LDSM.16.MT88.4 R124, [R221+0xd00] ;  /* 0x000d0000dd7c783b */ /* 0x000f2e0000004200 */
[----:B------:R-:W-:Y:S01]  /*5b20*/  HMMA.16816.F32 R52, R4, R30, R52 ;  /* 0x0000001e0434723c */ /* 0x000fe20000001834 */
[----:B-1----:R-:W-:Y:S01]  /*5b30*/  FFMA.FTZ R8, R173, c[0x0][0x2d0], -R3 ;  /* 0x0000b400ad087a23 */ /* 0x002fe20000010803 */
[----:B--2---:R-:W-:-:S03]  /*5b40*/  F2FP.PACK_AB R94, R24, R44 ;  /* 0x0000002c185e723e */ /* 0x004fc600000000ff */
[----:B------:R1:W-:Y:S03]  /*5b50*/  MUFU.EX2 R21, R8 ;  /* 0x0000000800157308 */ /* 0x0003e60000000800 */
[C---:B------:R-:W-:Y:S08]  /*5b60*/  HMMA.16816.F32 R84, R4.reuse, R32, R200 ;  /* 0x000000200454723c */ /* 0x040ff000000018c8 */
[----:B------:R-:W-:Y:S01]  /*5b70*/  HMMA.16816.F32 R36, R4, R34, R36 ;  /* 0x000000220424723c */ /* 0x000fe20000001824 */
[----:B------:R-:W-:Y:S01]  /*5b80*/  LDSM.16.MT88.4 R4, [R222+0x2d00] ;  /* 0x002d0000de04783b */ /* 0x000fe20000004200 */
[----:B-1----:R-:W-:-:S04]  /*5b90*/  FFMA.FTZ R8, R175, c[0x0][0x2d0], -R3 ;  /* 0x0000b400af087a23 */ /* 0x002fc80000010803 */
[----:B------:R1:W2:Y:S02]  /*5ba0*/  MUFU.EX2 R23, R8 ;  /* 0x0000000800177308 */ /* 0x0002a40000000800 */
[--C-:B-1----:R-:W-:Y:S01]  /*5bb0*/  FFMA.FTZ R8, R174, c[0x0][0x2d0], -R3.reuse ;  /* 0x0000b400ae087a23 */ /* 0x102fe20000010803 */
[----:B--2---:R-:W-:Y:S01]  /*5bc0*/  F2FP.PACK_AB R93, R23, R21 ;  /* 0x00000015175d723e */ /* 0x004fe200000000ff */
[----:B------:R-:W-:Y:S01]  /*5bd0*/  FFMA.FTZ R3, R208, c[0x0][0x2d0], -R3 ;  /* 0x0000b400d0037a23 */ /* 0x000fe20000010803 */
[----:B------:R-:W1:Y:S03]  /*5be0*/  LDSM.16.MT88.4 R172, [R222+0x1d00] ;  /* 0x001d0000deac783b */ /* 0x000e660000004200 */
[----:B------:R2:W-:Y:S08]  /*5bf0*/  MUFU.EX2 R20, R8 ;  /* 0x0000000800147308 */ /* 0x0005f00000000800 */
[----:B------:R5:W3:Y:S01]  /*5c00*/  MUFU.EX2 R22, R3 ;  /* 0x0000000300167308 */ /* 0x000ae20000000800 */
[----:B--2---:R-:W-:-:S02]  /*5c10*/  FADD.FTZ R8, R249, R248 ;  /* 0x000000f8f9087221 */ /* 0x004fc40000010000 */
[----:B-----5:R-:W-:Y:S01]  /*5c20*/  FFMA.FTZ R3, R209, c[0x0][0x2d0], -R0 ;  /* 0x0000b400d1037a23 */ /* 0x020fe20000010800 */
[----:B---3--:R-:W-:-:S04]  /*5c30*/  F2FP.PACK_AB R95, R22, R20 ;  /* 0x00000014165f723e */ /* 0x008fc800000000ff */
[----:B------:R2:W-:Y:S03]  /*5c40*/  MUFU.EX2 R19, R3 ;  /* 0x0000000300137308 */ /* 0x0005e60000000800 */
[C---:B------:R-:W-:Y:S08]  /*5c50*/  HMMA.16816.F32 R152, R92.reuse, R158, R88 ;  /* 0x0000009e5c98723c */ /* 0x040ff00000001858 */
[----:B----4-:R-:W-:Y:S01]  /*5c60*/  HMMA.16816.F32 R116, R92, R124, R116 ;  /* 0x0000007c5c74723c */ /* 0x010fe20000001874 */
[----:B--2---:R-:W-:-:S04]  /*5c70*/  FFMA.FTZ R3, R210, c[0x0][0x2d0], -R0 ;  /* 0x0000b400d2037a23 */ /* 0x004fc80000010800 */
[----:B------:R2:W3:Y:S03]  /*5c80*/  MUFU.EX2 R18, R3 ;  /* 0x0000000300127308 */ /* 0x0004e60000000800 */
[C---:B------:R-:W-:Y:S08]  /*5c90*/  HMMA.16816.F32 R120, R92.reuse, R126, R120 ;  /* 0x0000007e5c78723c */ /* 0x040ff00000001878 */
[----:B------:R-:W-:Y:S01]  /*5ca0*/  HMMA.16816.F32 R132, R92, R140, R132 ;  /* 0x0000008c5c84723c */ /* 0x000fe20000001884 */
[----:B--2---:R-:W-:-:S07]  /*5cb0*/  FFMA.FTZ R3, R241, c[0x0][0x2d0], -R0 ;  /* 0x0000b400f1037a23 */ /* 0x004fce0000010800 */
[C---:B------:R-:W-:Y:S01]  /*5cc0*/  HMMA.16816.F32 R136, R92.reuse, R142, R136 ;  /* 0x0000008e5c88723c */ /* 0x040fe20000001888 */
[----:B------:R-:W-:Y:S01]  /*5cd0*/  FFMA.FTZ R0, R242, c[0x0][0x2d0], -R0 ;  /* 0x0000b400f2007a23 */ /* 0x000fe20000010800 */
[----:B------:R2:W-:Y:S06]  /*5ce0*/  MUFU.EX2 R17, R3 ;  /* 0x0000000300117308 */ /* 0x0005ec0000000800 */
[C---:B------:R-:W-:Y:S02]  /*5cf0*/  HMMA.16816.F32 R148, R92.reuse, R156, R148 ;  /* 0x0000009c5c94723c */ /* 0x040fe40000001894 */
[----:B------:R4:W5:Y:S06]  /*5d00*/  MUFU.EX2 R16, R0 ;  /* 0x0000000000107308 */ /* 0x00096c0000000800 */
[----:B-1----:R-:W-:Y:S01]  /*5d10*/  HMMA.16816.F32 R164, R92, R172, R164 ;  /* 0x000000ac5ca4723c */ /* 0x002fe200000018a4 */
[----:B--2---:R-:W-:-:S04]  /*5d20*/  FADD.FTZ R3, R10, R215 ;  /* 0x000000d70a037221 */ /* 0x004fc80000010000 */
[----:B------:R-:W-:-:S03]  /*5d30*/  FADD.FTZ R10, R47, R3 ;  /* 0x000000032f0a7221 */ /* 0x000fc60000010000 */
[----:B------:R-:W-:Y:S01]  /*5d40*/  HMMA.16816.F32 R168, R92, R174, R168 ;  /* 0x000000ae5ca8723c */ /* 0x000fe200000018a8 */
[----:B----4-:R-:W-:-:S04]  /*5d50*/  FFMA.FTZ R0, R211, c[0x0][0x2d0], -R2 ;  /* 0x0000b400d3007a23 */ /* 0x010fc80000010802 */
[----:B------:R1:W-:Y:S03]  /*5d60*/  MUFU.EX2 R12, R0 ;  /* 0x00000000000c7308 */ /* 0x0003e60000000800 */
[C---:B------:R-:W-:Y:S08]  /*5d70*/  HMMA.16816.F32 R72, R92.reuse, R80, R184 ;  /* 0x000000505c48723c */ /* 0x040ff000000018b8 */
[----:B------:R-:W-:Y:S01]  /*5d80*/  HMMA.16816.F32 R76, R92, R82, R112 ;  /* 0x000000525c4c723c */ /* 0x000fe20000001870 */
[----:B-1----:R-:W-:-:S07]  /*5d90*/  FFMA.FTZ R0, R216, c[0x0][0x2d0], -R2 ;  /* 0x0000b400d8007a23 */ /* 0x002fce0000010802 */
[C---:B------:R-:W-:Y:S01]  /*5da0*/  HMMA.16816.F32 R88, R92.reuse, R4, R192 ;  /* 0x000000045c58723c */ /* 0x040fe200000018c0 */
[----:B------:R1:W2:Y:S07]  /*5db0*/  MUFU.EX2 R13, R0 ;  /* 0x00000000000d7308 */ /* 0x0002ae0000000800 */
[----:B------:R-:W-:Y:S07]  /*5dc0*/  HMMA.16816.F32 R92, R92, R6, R96 ;  /* 0x000000065c5c723c */ /* 0x000fee0000001860 */
[----:B---3--:R-:W-:-:S02]  /*5dd0*/  F2FP.PACK_AB R96, R18, R19 ;  /* 0x000000131260723e */ /* 0x008fc400000000ff */
[----:B-----5:R-:W-:Y:S01]  /*5de0*/  F2FP.PACK_AB R98, R16, R17 ;  /* 0x000000111062723e */ /* 0x020fe200000000ff */
[--C-:B-1----:R-:W-:Y:S01]  /*5df0*/  FFMA.FTZ R0, R238, c[0x0][0x2d0], -R2.reuse ;  /* 0x0000b400ee007a23 */ /* 0x102fe20000010802 */
[----:B--2---:R-:W-:Y:S01]  /*5e00*/  F2FP.PACK_AB R97, R13, R12 ;  /* 0x0000000c0d61723e */ /* 0x004fe200000000ff */
[----:B------:R-:W-:Y:S02]  /*5e10*/  FFMA.FTZ R2, R240, c[0x0][0x2d0], -R2 ;  /* 0x0000b400f0027a23 */ /* 0x000fe40000010802 */
[----:B------:R1:W-:Y:S01]  /*5e20*/  MUFU.EX2 R14, R0 ;  /* 0x00000000000e7308 */ /* 0x0003e20000000800 */
[----:B------:R-:W-:-:S05]  /*5e30*/  IMAD.U32 R238, RZ, RZ, UR6 ;  /* 0x00000006ffee7e24 */ /* 0x000fca000f8e00ff */
[----:B------:R-:W-:Y:S02]  /*5e40*/  ISETP.GE.AND P0, PT, R238, UR4, PT ;  /* 0x00000004ee007c0c */ /* 0x000fe4000bf06270 */
        /* <DEDUP_REMOVED lines=65> */
[----:B------:R-:W-:Y:S02]  /*6260*/  FADD.FTZ R0, R44, R0 ;  /* 0x000000002c007221 */ /* 0x000fe40000010000 */
[----:B------:R-:W-:Y:S02]  /*6270*/  FADD.FTZ R4, R20, R4 ;  /* 0x0000000414047221 */ /* 0x000fe40000010000 */
[----:B------:R-:W-:Y:S02]  /*6280*/  FADD.FTZ R5, R16, R3 ;  /* 0x0000000310057221 */ /* 0x000fe40000010000 */
[----:B------:R-:W-:Y:S02]  /*6290*/  FADD.FTZ R3, R15, R2 ;  /* 0x000000020f037221 */ /* 0x000fe40000010000 */
[----:B------:R-:W-:Y:S01]  /*62a0*/  FADD.FTZ R2, R24, R0 ;  /* 0x0000000018027221 */ /* 0x000fe20000010000 */
[----:B------:R1:W-:Y:S01]  /*62b0*/  STL [R1+0x44], R5 ;  /* 0x0000440501007387 */ /* 0x0003e20000100800 */
[----:B------:R-:W-:-:S03]  /*62c0*/  FADD.FTZ R0, R22, R4 ;  /* 0x0000000416007221 */ /* 0x000fc60000010000 */
[----:B------:R1:W-:Y:S04]  /*62d0*/  STL [R1+0x48], R3 ;  /* 0x0000480301007387 */ /* 0x0003e80000100800 */
[----:B------:R1:W-:Y:S04]  /*62e0*/  STL [R1+0x50], R0 ;  /* 0x0000500001007387 */ /* 0x0003e80000100800 */
[----:B------:R1:W-:Y:S01]  /*62f0*/  STL [R1+0x4c], R2 ;  /* 0x00004c0201007387 */ /* 0x0003e20000100800 */
[----:B------:R-:W-:Y:S05]  /*6300*/  @!P0 BRA `(.L_x_714) ;  /* 0x0000498000008947 */ /* 0x000fea0003800000 */
[----:B------:R-:W2:Y:S04]  /*6310*/  LDL R181, [R1+0x54] ;  /* 0x0000540001b57983 */ /* 0x000ea80000100800 */
[----:B------:R-:W3:Y:S04]  /*6320*/  LDL R51, [R1+0x5c] ;  /* 0x00005c0001337983 */ /* 0x000ee80000100800 */
[----:B------:R-:W4:Y:S04]  /*6330*/  LDL R183, [R1+0x58] ;  /* 0x0000580001b77983 */ /* 0x000f280000100800 */
[----:B------:R-:W4:Y:S01]  /*6340*/  LDL R182, [R1+0x60] ;  /* 0x0000600001b67983 */ /* 0x000f220000100800 */
[----:B------:R-:W-:Y:S01]  /*6350*/  SHF.R.S32.HI R50, RZ, 0x1f, R100 ;  /* 0x0000001fff327819 */ /* 0x000fe20000011464 */
[----:B-1----:R-:W-:-:S03]  /*6360*/  IMAD.SHL.U32 R0, R100, 0x2, RZ ;  /* 0x0000000264007824 */ /* 0x002fc600078e00ff */
[----:B------:R-:W-:-:S05]  /*6370*/  SHF.L.U64.HI R2, R100, 0x1, R50 ;  /* 0x0000000164027819 */ /* 0x000fca0000010232 */
[----:B------:R-:W-:Y:S04]  /*6380*/  STL [R1+0x34], R2 ;  /* 0x0000340201007387 */ /* 0x000fe80000100800 */
[----:B------:R2:W-:Y:S01]  /*6390*/  STL [R1+0x30], R0 ;  /* 0x0000300001007387 */ /* 0x0005e20000100800 */
[----:B------:R-:W-:Y:S01]  /*63a0*/  IMAD.MOV.U32 R103, RZ, RZ, R105 ;  /* 0x000000ffff677224 */ /* 0x000fe200078e0069 */
[----:B------:R-:W-:Y:S01]  /*63b0*/  MOV R108, R102 ;  /* 0x00000066006c7202 */ /* 0x000fe20000000f00 */
[----:B------:R-:W-:Y:S01]  /*63c0*/  IMAD.MOV.U32 R100, RZ, RZ, R106 ;  /* 0x000000ffff647224 */ /* 0x000fe200078e006a */
[----:B------:R-:W-:Y:S01]  /*63d0*/  SEL R3, RZ, 0x10, P5 ;  /* 0x00000010ff037807 */ /* 0x000fe20002800000 */
[----:B------:R-:W-:Y:S02]  /*63e0*/  IMAD.MOV.U32 R107, RZ, RZ, R104 ;  /* 0x000000ffff6b7224 */ /* 0x000fe400078e0068 */
[C---:B--2---:R-:W-:Y:S01]  /*63f0*/  IMAD.SHL.U32 R0, R181.reuse, 0x2, RZ ;  /* 0x00000002b5007824 */ /* 0x044fe200078e00ff */
[----:B---3--:R-:W-:-:S05]  /*6400*/  SHF.L.U64.HI R2, R181, 0x1, R51 ;  /* 0x00000001b5027819 */ /* 0x008fca0000010233 */
[----:B------:R4:W-:Y:S04]  /*6410*/  STL [R1+0x2c], R2 ;  /* 0x00002c0201007387 */ /* 0x0009e80000100800 */
[----:B------:R1:W-:Y:S01]  /*6420*/  STL [R1+0x28], R0 ;  /* 0x0000280001007387 */ /* 0x0003e20000100800 */
[C---:B----4-:R-:W-:Y:S02]  /*6430*/  SHF.L.U64.HI R2, R183.reuse, 0x1, R182 ;  /* 0x00000001b7027819 */ /* 0x050fe400000102b6 */
[----:B-1----:R-:W-:-:S05]  /*6440*/  SHF.L.U32 R0, R183, 0x1, RZ ;  /* 0x00000001b7007819 */ /* 0x002fca00000006ff */
[----:B------:R1:W-:Y:S04]  /*6450*/  STL [R1+0x20], R0 ;  /* 0x0000200001007387 */ /* 0x0003e80000100800 */
[----:B------:R1:W-:Y:S02]  /*6460*/  STL [R1+0x24], R2 ;  /* 0x0000240201007387 */ /* 0x0003e40000100800 */
.L_x_717:
[----:B------:R2:W5:Y:S01]  /*6470*/  LDL R247, [R1+0x28] ;  /* 0x0000280001f77983 */ /* 0x0005620000100800 */
[----:B------:R-:W-:Y:S04]  /*6480*/  DEPBAR.LE SB0, 0x0 ;  /* 0x000080000000791a */ /* 0x000fe80000000000 */
[----:B------:R-:W-:Y:S01]  /*6490*/  BAR.SYNC.DEFER_BLOCKING 0x0 ;  /* 0x0000000000007b1d */ /* 0x000fe20000010000 */
[----:B------:R-:W-:Y:S02]  /*64a0*/  ISETP.GE.AND P0, PT, R238, RZ, PT ;  /* 0x000000ffee00720c */ /* 0x000fe40003f06270 */
[----:B------:R-:W-:Y:S02]  /*64b0*/  SEL R239, RZ, 0x10, P4 ;  /* 0x00000010ffef7807 */ /* 0x000fe40002000000 */
[----:B------:R-:W-:Y:S01]  /*64c0*/  SEL R241, RZ, 0x10, P5 ;  /* 0x00000010fff17807 */ /* 0x000fe20002800000 */
[----:B------:R2:W5:Y:S04]  /*64d0*/  LDL R246, [R1+0x20] ;  /* 0x0000200001f67983 */ /* 0x0005680000100800 */
[----:B------:R2:W5:Y:S04]  /*64e0*/  LDL R244, [R1+0x2c] ;  /* 0x00002c0001f47983 */ /* 0x0005680000100800 */
[----:B------:R2:W5:Y:S04]  /*64f0*/  LDL R243, [R1+0x30] ;  /* 0x0000300001f37983 */ /* 0x0005680000100800 */
[----:B------:R2:W5:Y:S04]  /*6500*/  LDL R242, [R1+0x24] ;  /* 0x0000240001f27983 */ /* 0x0005680000100800 */
[----:B------:R2:W5:Y:S04]  /*6510*/  LDL R240, [R1+0x34] ;  /* 0x0000340001f07983 */ /* 0x0005680000100800 */
[----:B------:R2:W3:Y:S04]  /*6520*/  LDSM.16.M88.4 R64, [R223+0x6100] ;  /* 0x00610000df40783b */ /* 0x0004e80000000200 */
[----:B------:R2:W4:Y:S04]  /*6530*/  LDSM.16.M88.4 R60, [R223+0x7100] ;  /* 0x00710000df3c783b */ /* 0x0005280000000200 */
[----:B-1----:R2:W1:Y:S04]  /*6540*/  LDSM.16.M88.4 R16, [R220+0x3100] ;  /* 0x00310000dc10783b */ /* 0x0024680000000200 */
[----:B------:R2:W1:Y:S04]  /*6550*/  LDSM.16.M88.4 R32, [R220+0x3500] ;  /* 0x00350000dc20783b */ /* 0x0004680000000200 */
[----:B------:R2:W1:Y:S04]  /*6560*/  LDSM.16.M88.4 R48, [R220+0x3900] ;  /* 0x00390000dc30783b */ /* 0x0004680000000200 */
[----:B------:R2:W1:Y:S04]  /*6570*/  LDSM.16.M88.4 R176, [R220+0x3d00] ;  /* 0x003d0000dcb0783b */ /* 0x0004680000000200 */
[----:B------:R2:W1:Y:S04]  /*6580*/  LDSM.16.M88.4 R180, [R224+0x6100] ;  /* 0x00610000e0b4783b */ /* 0x0004680000000200 */
[----:B------:R2:W1:Y:S04]  /*6590*/  LDSM.16.M88.4 R188, [R224+0x7100] ;  /* 0x00710000e0bc783b */ /* 0x0004680000000200 */
[----:B------:R2:W1:Y:S04]  /*65a0*/  LDSM.16.M88.4 R184, [R225] ;  /* 0x00000000e1b8783b */ /* 0x0004680000000200 */
[----:B------:R2:W1:Y:S04]  /*65b0*/  LDSM.16.M88.4 R192, [R236] ;  /* 0x00000000ecc0783b */ /* 0x0004680000000200 */
[----:B------:R2:W1:Y:S04]  /*65c0*/  LDSM.16.M88.4 R196, [R235] ;  /* 0x00000000ebc4783b */ /* 0x0004680000000200 */
[----:B------:R2:W1:Y:S01]  /*65d0*/  LDSM.16.M88.4 R200, [R234] ;  /* 0x00000000eac8783b */ /* 0x0004620000000200 */
[----:B------:R-:W-:-:S05]  /*65e0*/  @!P0 BRA `(.L_x_715) ;  /* 0x000002a000008947 */ /* 0x000fca0003800000 */
[----:B---34-:R-:W3:Y:S01]  /*65f0*/  LDL R5, [R1+0x1c] ;  /* 0x00001c0001057983 */ /* 0x018ee20000100800 */
[----:B-1----:R-:W-:Y:S01]  /*6600*/  SHF.R.S32.HI R0, RZ, 0x1f, R245 ;  /* 0x0000001fff007819 */ /* 0x002fe200000114f5 */
[----:B------:R-:W-:Y:S01]  /*6610*/  IMAD.WIDE.U32 R2, R245, c[0x0][0x208], RZ ;  /* 0x00008200f5027a25 */ /* 0x000fe200078e00ff */
[----:B------:R-:W-:Y:S02]  /*6620*/  SHF.R.S32.HI R4, RZ, 0x1f, R237 ;  /* 0x0000001fff047819 */ /* 0x000fe400000114ed */
[----:B------:R-:W-:Y:S01]  /*6630*/  IADD3 R12, -R241, 0x10, RZ ;  /* 0x00000010f10c7810 */ /* 0x000fe20007ffe1ff */
[----:B------:R-:W-:Y:S01]  /*6640*/  IMAD R0, R0, c[0x0][0x208], RZ ;  /* 0x0000820000007a24 */ /* 0x000fe200078e02ff */
[----:B------:R-:W-:Y:S01]  /*6650*/  IADD3 R10, -R239, 0x10, RZ ;  /* 0x00000010ef0a7810 */ /* 0x000fe20007ffe1ff */
[----:B------:R-:W-:Y:S01]  /*6660*/  IMAD R4, R4, c[0x0][0x218], RZ ;  /* 0x0000860004047a24 */ /* 0x000fe200078e02ff */
[----:B------:R-:W-:Y:S01]  /*6670*/  LOP3.LUT R12, R12, 0xf, RZ, 0xc0, !PT ;  /* 0x0000000f0c0c7812 */ /* 0x000fe200078ec0ff */
[----:B------:R-:W-:Y:S01]  /*6680*/  IMAD R0, R245, c[0x0][0x20c], R0 ;  /* 0x00008300f5007a24 */ /* 0x000fe200078e0200 */
[----:B------:R-:W-:Y:S01]  /*6690*/  LOP3.LUT R10, R10, 0xf, RZ, 0xc0, !PT ;  /* 0x0000000f0a0a7812 */ /* 0x000fe200078ec0ff */
[----:B------:R-:W-:Y:S02]  /*66a0*/  IMAD R4, R237, c[0x0][0x21c], R4 ;  /* 0x00008700ed047a24 */ /* 0x000fe400078e0204 */
[----:B------:R-:W-:Y:S04]  /*66b0*/  IMAD.IADD R3, R3, 0x1, R0 ;  /* 0x0000000103037824 */ /* 0x000fe800078e0200 */
[----:B------:R-:W-:Y:S05]  /*66c0*/  IMAD.WIDE.U32 R2, R237, c[0x0][0x218], R2 ;  /* 0x00008600ed027a25 */ /* 0x000fea00078e0002 */
[----:B------:R-:W-:Y:S04]  /*66d0*/  IADD3 R0, P0, R2, UR22, RZ ;  /* 0x0000001602007c10 */ /* 0x000fe8000ff1e0ff */
[----:B------:R-:W-:Y:S02]  /*66e0*/  IADD3.X R4, R3, UR17, R4, P0, !PT ;  /* 0x0000001103047c10 */ /* 0x000fe400087fe404 */
[C---:B------:R-:W-:Y:S04]  /*66f0*/  LEA R3, P0, R0.reuse, c[0x0][0x1f8], 0x1 ;  /* 0x00007e0000037a11 */ /* 0x040fe800078008ff */
[----:B------:R-:W-:Y:S02]  /*6700*/  LEA.HI.X R4, R0, c[0x0][0x1fc], R4, 0x1, P0 ;  /* 0x00007f0000047a11 */ /* 0x000fe400000f0c04 */
[----:B------:R-:W1:Y:S04]  /*6710*/  SHFL.IDX PT, R0, R3, 0x1, 0x1c1f ;  /* 0x003c1f0003007f89 */ /* 0x000e6800000e0000 */
[----:B------:R-:W4:Y:S04]  /*6720*/  SHFL.IDX PT, R2, R4, 0x1, 0x1c1f ;  /* 0x003c1f0004027f89 */ /* 0x000f2800000e0000 */
[----:B------:R-:W2:Y:S04]  /*6730*/  SHFL.IDX PT, R3, R3, RZ, 0x1c1f ;  /* 0x001c1fff03037589 */ /* 0x000ea800000e0000 */
[----:B------:R-:W2:Y:S01]  /*6740*/  SHFL.IDX PT, R4, R4, RZ, 0x1c1f ;  /* 0x001c1fff04047589 */ /* 0x000ea200000e0000 */
[----:B-1---5:R-:W-:Y:S04]  /*6750*/  IADD3 R12, P1, P0, R12, R0, R247 ;  /* 0x000000000c0c7210 */ /* 0x022fe8000783e0f7 */
[----:B----4-:R-:W-:Y:S02]  /*6760*/  IADD3.X R13, RZ, R2, R244, P1, P0 ;  /* 0x00000002ff0d7210 */ /* 0x010fe40000fe04f4 */
[----:B------:R-:W-:Y:S04]  /*6770*/  IADD3 R10, P1, P0, R10, R0, R246 ;  /* 0x000000000a0a7210 */ /* 0x000fe8000783e0f6 */
[----:B------:R-:W-:Y:S02]  /*6780*/  IADD3.X R11, RZ, R2, R242, P1, P0 ;  /* 0x00000002ff0b7210 */ /* 0x000fe40000fe04f2 */
[C---:B--2---:R-:W-:Y:S02]  /*6790*/  IADD3 R20, P1, R3.reuse, R243, RZ ;  /* 0x000000f303147210 */ /* 0x044fe40007f3e0ff */
[C---:B------:R-:W-:Y:S03]  /*67a0*/  IADD3 R14, P0, R3.reuse, R247, RZ ;  /* 0x000000f7030e7210 */ /* 0x040fe60007f1e0ff */
[C---:B------:R-:W-:Y:S01]  /*67b0*/  IMAD.X R21, R4.reuse, 0x1, R240, P1 ;  /* 0x0000000104157824 */ /* 0x040fe200008e06f0 */
[----:B------:R-:W-:Y:S01]  /*67c0*/  IADD3 R8, P1, R3, R246, RZ ;  /* 0x000000f603087210 */ /* 0x000fe20007f3e0ff */
[----:B------:R-:W-:Y:S01]  /*67d0*/  IMAD.X R15, R4, 0x1, R244, P0 ;  /* 0x00000001040f7824 */ /* 0x000fe200000e06f4 */
[----:B------:R-:W-:Y:S03]  /*67e0*/  IADD3 R6, P0, R0, R243, RZ ;  /* 0x000000f300067210 */ /* 0x000fe60007f1e0ff */
[----:B------:R-:W-:Y:S01]  /*67f0*/  IMAD.X R9, R4, 0x1, R242, P1 ;  /* 0x0000000104097824 */ /* 0x000fe200008e06f2 */
[----:B------:R-:W-:Y:S01]  /*6800*/  ISETP.NE.U32.AND P1, PT, R241, RZ, PT ;  /* 0x000000fff100720c */ /* 0x000fe20003f25070 */
[----:B------:R-:W-:Y:S01]  /*6810*/  IMAD.X R7, R2, 0x1, R240, P0 ;  /* 0x0000000102077824 */ /* 0x000fe200000e06f0 */
[----:B------:R-:W-:Y:S01]  /*6820*/  ISETP.NE.U32.AND P0, PT, R239, RZ, PT ;  /* 0x000000ffef00720c */ /* 0x000fe20003f05070 */
[----:B---3--:R1:W-:Y:S04]  /*6830*/  LDGSTS.E.BYPASS.LTC128B.128 [R5], [R20.64], !P6 ;  /* 0x0000000014057fae */ /* 0x0083e8000f101d4e */
[----:B------:R1:W-:Y:S04]  /*6840*/  LDGSTS.E.BYPASS.LTC128B.128 [R5+0x1000], [R14.64], !P5 ;  /* 0x010000000e057fae */ /* 0x0003e8000e901d4e */
[----:B------:R1:W-:Y:S04]  /*6850*/  LDGSTS.E.BYPASS.LTC128B.128 [R5+0x2000], [R8.64], !P4 ;  /* 0x0200000008057fae */ /* 0x0003e8000e101d4e */
[----:B------:R1:W-:Y:S04]  /*6860*/  LDGSTS.E.BYPASS.LTC128B.128 [R5+0x800], [R6.64], !P6 ;  /* 0x0080000006057fae */ /* 0x0003e8000f101d4e */
[----:B------:R1:W-:Y:S04]  /*6870*/  LDGSTS.E.BYPASS.LTC128B.128.ZFILL [R5+0x1800], [R12.64], P1 ;  /* 0x018000000c057fae */ /* 0x0003e80008941d4e */
[----:B------:R1:W-:Y:S02]  /*6880*/  LDGSTS.E.BYPASS.LTC128B.128.ZFILL [R5+0x2800], [R10.64], P0 ;  /* 0x028000000a057fae */ /* 0x0003e40008141d4e */
.L_x_715:
[-C--:B-1-34-:R-:W-:Y:S01]  /*6890*/  HMMA.16816.F32 R4, R64, R16.reuse, RZ ;  /* 0x000000104004723c */ /* 0x09afe200000018ff */
[----:B------:R-:W-:Y:S02]  /*68a0*/  LDSM.16.M88.4 R204, [R220+0x4100] ;  /* 0x00410000dccc783b */ /* 0x000fe40000000200 */
[----:B------:R-:W-:Y:S05]  /*68b0*/  ISETP.GE.AND P0, PT, R238, 0x1, PT ;  /* 0x00000001ee00780c */ /* 0x000fea0003f06270 */
[C---:B------:R-:W-:Y:S01]  /*68c0*/  HMMA.16816.F32 R8, R60.reuse, R16, RZ ;  /* 0x000000103c08723c */ /* 0x040fe200000018ff */
[----:B------:R-:W0:Y:S07]  /*68d0*/  LDGDEPBAR ;  /* 0x00000000000079af */ /* 0x000e2e0000000000 */
[-C--:B------:R-:W-:Y:S01]  /*68e0*/  HMMA.16816.F32 R12, R60, R18.reuse, RZ ;  /* 0x000000123c0c723c */ /* 0x080fe200000018ff */
[----:B------:R-:W-:Y:S07]  /*68f0*/  LDSM.16.M88.4 R208, [R223+0x9100] ;  /* 0x00910000dfd0783b */ /* 0x000fee0000000200 */
[C---:B------:R-:W-:Y:S01]  /*6900*/  HMMA.16816.F32 R16, R64.reuse, R18, RZ ;  /* 0x000000124010723c */ /* 0x040fe200000018ff */
[----:B------:R-:W-:Y:S07]  /*6910*/  LDSM.16.M88.4 R212, [R232] ;  /* 0x00000000e8d4783b */ /* 0x000fee0000000200 */
[-C--:B------:R-:W-:Y:S01]  /*6920*/  HMMA.16816.F32 R20, R64, R32.reuse, RZ ;  /* 0x000000204014723c */ /* 0x080fe200000018ff */
[----:B------:R-:W-:Y:S07]  /*6930*/  LDSM.16.M88.4 R216, [R229] ;  /* 0x00000000e5d8783b */ /* 0x000fee0000000200 */
        /* <DEDUP_REMOVED lines=30> */
[----:B------:R-:W-:Y:S07]  /*6b20*/  LDSM.16.M88.4 R188, [R220+0x4d00] ;  /* 0x004d0000dcbc783b */ /* 0x000fee0000000200 */
[----:B------:R-:W-:Y:S01]  /*6b30*/  HMMA.16816.F32 R64, R180, R202, R64 ;  /* 0x000000cab440723c */ /* 0x000fe20000001840 */
[----:B------:R-:W4:Y:S08]  /*6b40*/  LDSM.16.M88.4 R180, [R220+0x4900] ;  /* 0x00490000dcb4783b */ /* 0x000f300000000200 */
[----:B------:R-:W2:Y:S01]  /*6b50*/  LDSM.16.M88.4 R200, [R224+0x9100] ;  /* 0x00910000e0c8783b */ /* 0x000ea20000000200 */
[-C--:B-1----:R-:W-:Y:S08]  /*6b60*/  HMMA.16816.F32 R4, R176, R204.reuse, R4 ;  /* 0x000000ccb004723c */ /* 0x082ff00000001804 */
[C---:B------:R-:W-:Y:S08]  /*6b70*/  HMMA.16816.F32 R8, R208.reuse, R204, R8 ;  /* 0x000000ccd008723c */ /* 0x040ff00000001808 */
[-C--:B------:R-:W-:Y:S08]  /*6b80*/  HMMA.16816.F32 R12, R208, R206.reuse, R12 ;  /* 0x000000ced00c723c */ /* 0x080ff0000000180c */
[C---:B------:R-:W-:Y:S01]  /*6b90*/  HMMA.16816.F32 R16, R176.reuse, R206, R16 ;  /* 0x000000ceb010723c */ /* 0x040fe20000001810 */
[----:B------:R-:W1:Y:S07]  /*6ba0*/  LDSM.16.M88.4 R204, [R231] ;  /* 0x00000000e7cc783b */ /* 0x000e6e0000000200 */
[-C--:B---3--:R-:W-:Y:S08]  /*6bb0*/  HMMA.16816.F32 R20, R176, R184.reuse, R20 ;  /* 0x000000b8b014723c */ /* 0x088ff00000001814 */
[C---:B------:R-:W-:Y:S08]  /*6bc0*/  HMMA.16816.F32 R24, R208.reuse, R184, R24 ;  /* 0x000000b8d018723c */ /* 0x040ff00000001818 */
[-C--:B------:R-:W-:Y:S08]  /*6bd0*/  HMMA.16816.F32 R28, R208, R186.reuse, R28 ;  /* 0x000000bad01c723c */ /* 0x080ff0000000181c */
[C---:B------:R-:W-:Y:S01]  /*6be0*/  HMMA.16816.F32 R32, R176.reuse, R186, R32 ;  /* 0x000000bab020723c */ /* 0x040fe20000001820 */
[----:B------:R-:W3:Y:S07]  /*6bf0*/  LDSM.16.M88.4 R184, [R230] ;  /* 0x00000000e6b8783b */ /* 0x000eee0000000200 */
[-C--:B----4-:R-:W-:Y:S08]  /*6c00*/  HMMA.16816.F32 R36, R176, R180.reuse, R36 ;  /* 0x000000b4b024723c */ /* 0x090ff00000001824 */
        /* <DEDUP_REMOVED lines=10> */
[-C--:B------:R-:W-:Y:S01]  /*6cb0*/  HMMA.16816.F32 R4, R192, R196.reuse, R4 ;  /* 0x000000c4c004723c */ /* 0x080fe20000001804 */
        /* <DEDUP_REMOVED lines=10> */
[-C--:B-1----:R-:W-:Y:S08]  /*6d60*/  HMMA.16816.F32 R36, R192, R204.reuse, R36 ;  /* 0x000000ccc024723c */ /* 0x082ff00000001824 */
[C---:B------:R-:W-:Y:S08]  /*6d70*/  HMMA.16816.F32 R40, R200.reuse, R204, R40 ;  /* 0x000000ccc828723c */ /* 0x040ff00000001828 */
[-C--:B------:R-:W-:Y:S08]  /*6d80*/  HMMA.16816.F32 R44, R200, R206.reuse, R44 ;  /* 0x000000cec82c723c */ /* 0x080ff0000000182c */
[C---:B------:R-:W-:Y:S01]  /*6d90*/  HMMA.16816.F32 R48, R192.reuse, R206, R48 ;  /* 0x000000cec030723c */ /* 0x040fe20000001830 */
[----:B------:R-:W1:Y:S07]  /*6da0*/  LDSM.16.M88.4 R204, [R220+0x5900] ;  /* 0x00590000dccc783b */ /* 0x000e6e0000000200 */
[-C--:B---3--:R-:W-:Y:S08]  /*6db0*/  HMMA.16816.F32 R52, R192, R184.reuse, R52 ;  /* 0x000000b8c034723c */ /* 0x088ff00000001834 */
[C---:B------:R-:W-:Y:S08]  /*6dc0*/  HMMA.16816.F32 R56, R200.reuse, R184, R56 ;  /* 0x000000b8c838723c */ /* 0x040ff00000001838 */
[-C--:B------:R-:W-:Y:S08]  /*6dd0*/  HMMA.16816.F32 R60, R200, R186.reuse, R60 ;  /* 0x000000bac83c723c */ /* 0x080ff0000000183c */
[----:B------:R-:W-:Y:S08]  /*6de0*/  HMMA.16816.F32 R64, R192, R186, R64 ;  /* 0x000000bac040723c */ /* 0x000ff00000001840 */
        /* <DEDUP_REMOVED lines=46> */
[----:B------:R-:W2:Y:S10]  /*70d0*/  MUFU.TANH R179, R18 ;  /* 0x0000001200b37308 */ /* 0x000eb40000002400 */
[----:B------:R-:W2:Y:S01]  /*70e0*/  MUFU.TANH R197, R12 ;  /* 0x0000000c00c57308 */ /* 0x000ea20000002400 */
[----:B-1----:R-:W1:Y:S01]  /*70f0*/  LDSM.16.M88.4 R8, [R227] ;  /* 0x00000000e308783b */ /* 0x002e620000000200 */
[-C--:B----4-:R-:W-:Y:S08]  /*7100*/  HMMA.16816.F32 R20, R212, R4.reuse, R20 ;  /* 0x00000004d414723c */ /* 0x090ff00000001814 */
[----:B------:R-:W4:Y:S01]  /*7110*/  MUFU.TANH R196, R13 ;  /* 0x0000000d00c47308 */ /* 0x000f220000002400 */
[C---:B------:R-:W-:Y:S09]  /*7120*/  HMMA.16816.F32 R24, R180.reuse, R4, R24 ;  /* 0x00000004b418723c */ /* 0x040ff20000001818 */
[----:B------:R-:W1:Y:S01]  /*7130*/  MUFU.TANH R200, R14 ;  /* 0x0000000e00c87308 */ /* 0x000e620000002400 */
[-C--:B------:R-:W-:Y:S08]  /*7140*/  HMMA.16816.F32 R28, R180, R6.reuse, R28 ;  /* 0x00000006b41c723c */ /* 0x080ff0000000181c */
[C---:B------:R-:W-:Y:S01]  /*7150*/  HMMA.16816.F32 R32, R212.reuse, R6, R32 ;  /* 0x00000006d420723c */ /* 0x040fe20000001820 */
[----:B------:R-:W2:Y:S01]  /*7160*/  MUFU.TANH R206, R15 ;  /* 0x0000000f00ce7308 */ /* 0x000ea20000002400 */
[----:B------:R-:W2:Y:S01]  /*7170*/  LDSM.16.M88.4 R4, [R226] ;  /* 0x00000000e204783b */ /* 0x000ea20000000200 */
        /* <DEDUP_REMOVED lines=18> */
[C---:B------:R-:W-:Y:S01]  /*72a0*/  HMMA.16816.F32 R48, R212.reuse, R10, R48 ;  /* 0x0000000ad430723c */ /* 0x040fe20000001830 */
[----:B------:R-:W1:Y:S03]  /*72b0*/  MUFU.TANH R186, R24 ;  /* 0x0000001800ba7308 */ /* 0x000e660000002400 */
[----:B------:R-:W-:Y:S02]  /*72c0*/  FMUL.FTZ R31, R31, c[0x0][0x320] ;  /* 0x0000c8001f1f7a20 */ /* 0x000fe40000410000 */
[----:B------:R-:W-:Y:S02]  /*72d0*/  FMUL.FTZ R32, R32, c[0x0][0x320] ;  /* 0x0000c80020207a20 */ /* 0x000fe40000410000 */
[-C--:B--2---:R-:W-:Y:S03]  /*72e0*/  HMMA.16816.F32 R52, R212, R4.reuse, R52 ;  /* 0x00000004d434723c */ /* 0x084fe60000001834 */
[----:B------:R-:W2:Y:S01]  /*72f0*/  MUFU.TANH R187, R25 ;  /* 0x0000001900bb7308 */ /* 0x000ea20000002400 */
        /* <DEDUP_REMOVED lines=14> */
[----:B------:R3:W3:Y:S03]  /*73e0*/  MUFU.TANH R110, R16 ;  /* 0x00000010006e7308 */ /* 0x0006e60000002400 */
[----:B------:R-:W-:Y:S02]  /*73f0*/  FMUL.FTZ R46, R46, c[0x0][0x320] ;  /* 0x0000c8002e2e7a20 */ /* 0x000fe40000410000 */
[----:B------:R-:W-:Y:S02]  /*7400*/  FMUL.FTZ R47, R47, c[0x0][0x320] ;  /* 0x0000c8002f2f7a20 */ /* 0x000fe40000410000 */
[----:B-1----:R-:W-:Y:S02]  /*7410*/  FMUL.FTZ R26, R49, c[0x0][0x320] ;  /* 0x0000c800311a7a20 */ /* 0x002fe40000410000 */
[----:B------:R-:W-:Y:S01]  /*7420*/  FMUL.FTZ R50, R50, c[0x0][0x320] ;  /* 0x0000c80032327a20 */ /* 0x000fe20000410000 */
        /* <DEDUP_REMOVED lines=65> */
[----:B------:R-:W1:Y:S01]  /*7840*/  MUFU.TANH R23, R23 ;  /* 0x0000001700177308 */ /* 0x000e620000002400 */
[----:B------:R-:W-:-:S05]  /*7850*/  @!P0 BRA `(.L_x_716) ;  /* 0x0000038000008947 */ /* 0x000fca0003800000 */
[----:B--234-:R-:W-:Y:S01]  /*7860*/  LEA R2, R238, UR11, 0x6 ;  /* 0x0000000bee027c11 */ /* 0x01cfe2000f8e30ff */
[----:B------:R-:W2:Y:S01]  /*7870*/  LDL R0, [R1+0x38] ;  /* 0x0000380001007983 */ /* 0x000ea20000100800 */
[----:B------:R-:W-:Y:S01]  /*7880*/  IADD3 R12, -R241, 0x10, RZ ;  /* 0x00000010f10c7810 */ /* 0x000fe20007ffe1ff */
[----:B------:R-:W-:Y:S01]  /*7890*/  IMAD.MOV.U32 R237, RZ, RZ, RZ ;  /* 0x000000ffffed7224 */ /* 0x000fe200078e00ff */
[----:B------:R-:W-:Y:S01]  /*78a0*/  IADD3 R10, -R239, 0x10, RZ ;  /* 0x00000010ef0a7810 */ /* 0x000fe20007ffe1ff */
[----:B------:R-:W3:Y:S01]  /*78b0*/  LDL R19, [R1+0x18] ;  /* 0x0000180001137983 */ /* 0x000ee20000100800 */
[----:B------:R-:W-:Y:S02]  /*78c0*/  LOP3.LUT R12, R12, 0xf, RZ, 0xc0, !PT ;  /* 0x0000000f0c0c7812 */ /* 0x000fe400078ec0ff */
[----:B------:R-:W-:Y:S02]  /*78d0*/  LOP3.LUT R10, R10, 0xf, RZ, 0xc0, !PT ;  /* 0x0000000f0a0a7812 */ /* 0x000fe400078ec0ff */
[----:B--2---:R-:W-:Y:S05]  /*78e0*/  IADD3 R2, R2, -0x40, R0 ;  /* 0xffffffc002027810 */ /* 0x004fea0007ffe000 */
        /* <DEDUP_REMOVED lines=11> */
[----:B------:R-:W2:Y:S04]  /*79a0*/  @!P2 LDG.E R237, [R4.64] ;  /* 0x0000000e04eda981 */ /* 0x000ea8000c1e1900 */
[----:B------:R-:W-:Y:S04]  /*79b0*/  IMAD R0, R0, c[0x0][0x1e0], RZ ;  /* 0x0000780000007a24 */ /* 0x000fe800078e02ff */
[----:B------:R-:W-:Y:S04]  /*79c0*/  IMAD R0, R245, c[0x0][0x1e4], R0 ;  /* 0x00007900f5007a24 */ /* 0x000fe800078e0200 */
[----:B------:R-:W-:Y:S01]  /*79d0*/  IMAD.IADD R3, R3, 0x1, R0 ;  /* 0x0000000103037824 */ /* 0x000fe200078e0200 */
[----:B--2---:R-:W-:Y:S03]  /*79e0*/  SHF.R.S32.HI R4, RZ, 0x1f, R237 ;  /* 0x0000001fff047819 */ /* 0x004fe600000114ed */
[C---:B------:R-:W-:Y:S04]  /*79f0*/  IMAD.WIDE.U32 R2, R237.reuse, c[0x0][0x1f0], R2 ;  /* 0x00007c00ed027a25 */ /* 0x040fe800078e0002 */
[----:B------:R-:W-:Y:S01]  /*7a00*/  IMAD R4, R4, c[0x0][0x1f0], RZ ;  /* 0x00007c0004047a24 */ /* 0x000fe200078e02ff */
[----:B------:R-:W-:Y:S03]  /*7a10*/  IADD3 R0, P0, R2, UR20, RZ ;  /* 0x0000001402007c10 */ /* 0x000fe6000ff1e0ff */
[----:B------:R-:W-:Y:S05]  /*7a20*/  IMAD R4, R237, c[0x0][0x1f4], R4 ;  /* 0x00007d00ed047a24 */ /* 0x000fea00078e0204 */
[----:B------:R-:W-:Y:S02]  /*7a30*/  IADD3.X R4, R3, UR8, R4, P0, !PT ;  /* 0x0000000803047c10 */ /* 0x000fe400087fe404 */
[C---:B------:R-:W-:Y:S04]  /*7a40*/  LEA R3, P0, R0.reuse, c[0x0][0x1c8], 0x1 ;  /* 0x0000720000037a11 */ /* 0x040fe800078008ff */
[----:B------:R-:W-:Y:S02]  /*7a50*/  LEA.HI.X R4, R0, c[0x0][0x1cc], R4, 0x1, P0 ;  /* 0x0000730000047a11 */ /* 0x000fe400000f0c04 */
[----:B------:R-:W2:Y:S04]  /*7a60*/  SHFL.IDX PT, R0, R3, 0x1, 0x1c1f ;  /* 0x003c1f0003007f89 */ /* 0x000ea800000e0000 */
[----:B------:R-:W4:Y:S04]  /*7a70*/  SHFL.IDX PT, R2, R4, 0x1, 0x1c1f ;  /* 0x003c1f0004027f89 */ /* 0x000f2800000e0000 */
[----:B------:R-:W1:Y:S04]  /*7a80*/  SHFL.IDX PT, R3, R3, RZ, 0x1c1f ;  /* 0x001c1fff03037589 */ /* 0x000e6800000e0000 */
[----:B------:R-:W1:Y:S01]  /*7a90*/  SHFL.IDX PT, R4, R4, RZ, 0x1c1f ;  /* 0x001c1fff04047589 */ /* 0x000e6200000e0000 */
[----:B--2--5:R-:W-:Y:S04]  /*7aa0*/  IADD3 R12, P1, P0, R12, R0, R247 ;  /* 0x000000000c0c7210 */ /* 0x024fe8000783e0f7 */
[----:B----4-:R-:W-:Y:S02]  /*7ab0*/  IADD3.X R13, RZ, R2, R244, P1, P0 ;  /* 0x00000002ff0d7210 */ /* 0x010fe40000fe04f4 */
[----:B------:R-:W-:Y:S04]  /*7ac0*/  IADD3 R10, P1, P0, R10, R0, R246 ;  /* 0x000000000a0a7210 */ /* 0x000fe8000783e0f6 */
[----:B------:R-:W-:Y:S02]  /*7ad0*/  IADD3.X R11, RZ, R2, R242, P1, P0 ;  /* 0x00000002ff0b7210 */ /* 0x000fe40000fe04f2 */
[C---:B-1----:R-:W-:Y:S02]  /*7ae0*/  IADD3 R16, P1, R3.reuse, R243, RZ ;  /* 0x000000f303107210 */ /* 0x042fe40007f3e0ff */
[C---:B------:R-:W-:Y:S03]  /*7af0*/  IADD3 R14, P0, R3.reuse, R247, RZ ;  /* 0x000000f7030e7210 */ /* 0x040fe60007f1e0ff */
[C---:B------:R-:W-:Y:S01]  /*7b00*/  IMAD.X R17, R4.reuse, 0x1, R240, P1 ;  /* 0x0000000104117824 */ /* 0x040fe200008e06f0 */
[----:B------:R-:W-:Y:S01]  /*7b10*/  IADD3 R8, P1, R3, R246, RZ ;  /* 0x000000f603087210 */ /* 0x000fe20007f3e0ff */
[----:B------:R-:W-:Y:S01]  /*7b20*/  IMAD.X R15, R4, 0x1, R244, P0 ;  /* 0x00000001040f7824 */ /* 0x000fe200000e06f4 */
[----:B------:R-:W-:Y:S02]  /*7b30*/  IADD3 R6, P0, R0, R243, RZ ;  /* 0x000000f300067210 */ /* 0x000fe40007f1e0ff */
[----:B---3--:R1:W-:Y:S01]  /*7b40*/  LDGSTS.E.BYPASS.LTC128B.128 [R19+0x3100], [R16.64], !P6 ;  /* 0x0310000010137fae */ /* 0x0083e2000f101d4e */
[----:B------:R-:W-:Y:S01]  /*7b50*/  IMAD.X R9, R4, 0x1, R242, P1 ;  /* 0x0000000104097824 */ /* 0x000fe200008e06f2 */
[----:B------:R-:W-:Y:S01]  /*7b60*/  ISETP.NE.U32.AND P1, PT, R241, RZ, PT ;  /* 0x000000fff100720c */ /* 0x000fe20003f25070 */
[----:B------:R-:W-:Y:S01]  /*7b70*/  IMAD.X R7, R2, 0x1, R240, P0 ;  /* 0x0000000102077824 */ /* 0x000fe200000e06f0 */
[----:B------:R1:W-:Y:S01]  /*7b80*/  LDGSTS.E.BYPASS.LTC128B.128 [R19+0x4100], [R14.64], !P5 ;  /* 0x041000000e137fae */ /* 0x0003e2000e901d4e */
[----:B------:R-:W-:Y:S03]  /*7b90*/  ISETP.NE.U32.AND P0, PT, R239, RZ, PT ;  /* 0x000000ffef00720c */ /* 0x000fe60003f05070 */
[----:B------:R1:W-:Y:S04]  /*7ba0*/  LDGSTS.E.BYPASS.LTC128B.128 [R19+0x5100], [R8.64], !P4 ;  /* 0x0510000008137fae */ /* 0x0003e8000e101d4e */
[----:B------:R1:W-:Y:S04]  /*7bb0*/  LDGSTS.E.BYPASS.LTC128B.128 [R19+0x3900], [R6.64], !P6 ;  /* 0x0390000006137fae */ /* 0x0003e8000f101d4e */
[----:B------:R1:W-:Y:S04]  /*7bc0*/  LDGSTS.E.BYPASS.LTC128B.128.ZFILL [R19+0x4900], [R12.64], P1 ;  /* 0x049000000c137fae */ /* 0x0003e80008941d4e */
[----:B------:R1:W-:Y:S02]  /*7bd0*/  LDGSTS.E.BYPASS.LTC128B.128.ZFILL [R19+0x5900], [R10.64], P0 ;  /* 0x059000000a137fae */ /* 0x0003e40008141d4e */
.L_x_716:
[----:B--234-:R-:W2:Y:S01]  /*7be0*/  LDL R3, [R1+0x3c] ;  /* 0x00003c0001037983 */ /* 0x01cea20000100800 */
[----:B------:R-:W-:Y:S01]  /*7bf0*/  PLOP3.LUT P1, PT, PT, PT, UP1, 0x80, 0x0 ;  /* 0x000000000000781c */ /* 0x000fe20003f2f018 */
[----:B------:R-:W-:Y:S01]  /*7c00*/  IMAD.MOV.U32 R4, RZ, RZ, 0x1 ;  /* 0x00000001ff047424 */ /* 0x000fe200078e00ff */
[----:B------:R-:W-:Y:S01]  /*7c10*/  PLOP3.LUT P0, PT, PT, PT, UP1, 0x80, 0x0 ;  /* 0x000000000000781c */ /* 0x000fe20003f0f018 */
[----:B------:R-:W3:Y:S02]  /*7c20*/  LDL R2, [R1+0x40] ;  /* 0x0000400001027983 */ /* 0x000ee40000100800 */
[----:B------:R-:W-:Y:S02]  /*7c30*/  IMAD R4, R238, -0x40, R4 ;  /* 0xffffffc0ee047824 */ /* 0x000fe400078e0204 */
[----:B------:R-:W0:Y:S03]  /*7c40*/  LDGDEPBAR ;  /* 0x00000000000079af */ /* 0x000e260000000000 */
[----:B---3--:R-:W-:Y:S03]  /*7c50*/  IADD3 R4, R4, UR7, -R2 ;  /* 0x0000000704047c10 */ /* 0x008fe6000fffe802 */
[----:B--2---:R-:W-:Y:S01]  /*7c60*/  @P1 IMAD.HI.U32 R0, R3, c[0x0][0x2c8], RZ ;  /* 0x0000b20003001a27 */ /* 0x004fe200078e00ff */
[----:B------:R-:W-:Y:S04]  /*7c70*/  IADD3 R4, R4, -UR12, RZ ;  /* 0x8000000c04047c10 */ /* 0x000fe8000fffe0ff */
[----:B------:R-:W-:Y:S05]  /*7c80*/  @P0 SHF.R.U32.HI R3, RZ, c[0x0][0x2cc], R0 ;  /* 0x0000b300ff030a19 */ /* 0x000fea0000011600 */
[----:B------:R-:W2:Y:S08]  /*7c90*/  SHFL.IDX PT, R0, R3, RZ, 0x1c1f ;  /* 0x001c1fff03007589 */ /* 0x000eb000000e0000 */
[----:B-1----:R-:W-:Y:S08]  /*7ca0*/  SHFL.IDX PT, R6, R3, 0x1, 0x1c1f ;  /* 0x003c1f0003067f89 */ /* 0x002ff000000e0000 */
[----:B------:R-:W-:Y:S01]  /*7cb0*/  SHFL.IDX PT, R7, R3, 0x2, 0x1c1f ;  /* 0x005c1f0003077f89 */ /* 0x000fe200000e0000 */
[----:B--2---:R-:W-:Y:S07]  /*7cc0*/  IMAD.IADD R0, R4, 0x1, R0 ;  /* 0x0000000104007824 */ /* 0x004fee00078e0200 */
[----:B------:R-:W1:Y:S01]  /*7cd0*/  SHFL.IDX PT, R3, R3, 0x3, 0x1c1f ;  /* 0x007c1f0003037f89 */ /* 0x000e6200000e0000 */
[C---:B------:R-:W-:Y:S02]  /*7ce0*/  ISETP.GT.AND P0, PT, R0.reuse, RZ, PT ;  /* 0x000000ff0000720c */ /* 0x040fe40003f04270 */
[----:B------:R-:W-:Y:S02]  /*7cf0*/  ISETP.GT.AND P1, PT, R0, 0x1, PT ;  /* 0x000000010000780c */ /* 0x000fe40003f24270 */
[----:B------:R-:W-:Y:S02]  /*7d00*/  FSEL R5, R185, -INF , P0 ;  /* 0xff800000b9057808 */ /* 0x000fe40000000000 */
[----:B------:R-:W-:Y:S02]  /*7d10*/  FSEL R16, R184, -INF , P1 ;  /* 0xff800000b8107808 */ /* 0x000fe40000800000 */
[C---:B------:R-:W-:Y:S02]  /*7d20*/  ISETP.GT.AND P0, PT, R0.reuse, 0x8, PT ;  /* 0x000000080000780c */ /* 0x040fe40003f04270 */
[----:B------:R-:W-:Y:S02]  /*7d30*/  FMNMX.FTZ R2, R5, R100, !PT ;  /* 0x0000006405027209 */ /* 0x000fe40007810000 */
[----:B------:R-:W-:Y:S02]  /*7d40*/  ISETP.GT.AND P1, PT, R0, 0x9, PT ;  /* 0x000000090000780c */ /* 0x000fe40003f24270 */
[----:B------:R-:W-:Y:S02]  /*7d50*/  FSEL R19, R110, -INF , P0 ;  /* 0xff8000006e137808 */ /* 0x000fe40000000000 */
[----:B------:R-:W-:Y:S02]  /*7d60*/  FMNMX.FTZ R2, R16, R2, !PT ;  /* 0x0000000210027209 */ /* 0x000fe40007810000 */
[----:B------:R-:W-:Y:S02]  /*7d70*/  FSEL R21, R106, -INF , P1 ;  /* 0xff8000006a157808 */ /* 0x000fe40000800000 */
[----:B------:R-:W-:Y:S01]  /*7d80*/  FMNMX.FTZ R2, R19, R2, !PT ;  /* 0x0000000213027209 */ /* 0x000fe20007810000 */
[----:B-1----:R-:W-:Y:S01]  /*7d90*/  IMAD.IADD R3, R4, 0x1, R3 ;  /* 0x0000000104037824 */ /* 0x002fe200078e0203 */
[C---:B------:R-:W-:Y:S02]  /*7da0*/  ISETP.GT.AND P0, PT, R0.reuse, 0x10, PT ;  /* 0x000000100000780c */ /* 0x040fe40003f04270 */
[----:B------:R-:W-:Y:S02]  /*7db0*/  FMNMX.FTZ R2, R21, R2, !PT ;  /* 0x0000000215027209 */ /* 0x000fe40007810000 */
[----:B------:R-:W-:Y:S02]  /*7dc0*/  FSEL R40, R105, -INF , P0 ;  /* 0xff80000069287808 */ /* 0x000fe40000000000 */
[C---:B------:R-:W-:Y:S02]  /*7dd0*/  ISETP.GT.AND P1, PT, R0.reuse, 0x11, PT ;  /* 0x000000110000780c */ /* 0x040fe40003f24270 */
        /* <DEDUP_REMOVED lines=10> */
[----:B------:R-:W-:Y:S02]  /*7e80*/  FSEL R201, R37, -INF , P1 ;  /* 0xff80000025c97808 */ /* 0x000fe40000800000 */
[----:B------:R-:W-:Y:S02]  /*7e90*/  FMNMX.FTZ R2, R56, R2, !PT ;  /* 0x0000000238027209 */ /* 0x000fe40007810000 */
[C---:B------:R-:W-:Y:S02]  /*7ea0*/  ISETP.GT.AND P0, PT, R0.reuse, 0x28, PT ;  /* 0x000000280000780c */ /* 0x040fe40003f04270 */
[C---:B------:R-:W-:Y:S02]  /*7eb0*/  ISETP.GT.AND P1, PT, R0.reuse, 0x29, PT ;  /* 0x000000290000780c */ /* 0x040fe40003f24270 */
[----:B------:R-:W-:Y:S02]  /*7ec0*/  FSEL R204, R27, -INF , P0 ;  /* 0xff8000001bcc7808 */ /* 0x000fe40000000000 */
[----:B------:R-:W-:Y:S02]  /*7ed0*/  ISETP.GT.AND P0, PT, R0, 0x30, PT ;  /* 0x000000300000780c */ /* 0x000fe40003f04270 */
[----:B------:R-:W-:Y:S02]  /*7ee0*/  FSEL R205, R26, -INF , P1 ;  /* 0xff8000001acd7808 */ /* 0x000fe40000800000 */
[----:B------:R-:W-:Y:S02]  /*7ef0*/  ISETP.GT.AND P1, PT, R0, 0x31, PT ;  /* 0x000000310000780c */ /* 0x000fe40003f24270 */
[----:B------:R-:W-:Y:S02]  /*7f00*/  FMNMX.FTZ R2, R57, R2, !PT ;  /* 0x0000000239027209 */ /* 0x000fe40007810000 */
[----:B------:R-:W-:Y:S02]  /*7f10*/  FSEL R64, R25, -INF , P0 ;  /* 0xff80000019407808 */ /* 0x000fe40000000000 */
[----:B------:R-:W-:Y:S02]  /*7f20*/  FSEL R65, R24, -INF , P1 ;  /* 0xff80000018417808 */ /* 0x000fe40000800000 */
[C---:B------:R-:W-:Y:S02]  /*7f30*/  ISETP.GT.AND P0, PT, R0.reuse, 0x38, PT ;  /* 0x000000380000780c */ /* 0x040fe40003f04270 */
[----:B------:R-:W-:Y:S02]  /*7f40*/  ISETP.GT.AND P1, PT, R0, 0x39, PT ;  /* 0x000000390000780c */ /* 0x000fe40003f24270 */
[----:B------:R-:W-:Y:S02]  /*7f50*/  FMNMX.FTZ R0, R198, R2, !PT ;  /* 0x00000002c6007209 */ /* 0x000fe40007810000 */
[----:B------:R-:W-:Y:S02]  /*7f60*/  IADD3 R2, R4, R6, RZ ;  /* 0x0000000604027210 */ /* 0x000fe40007ffe0ff */
[----:B------:R-:W-:Y:S02]  /*7f70*/  FMNMX.FTZ R0, R201, R0, !PT ;  /* 0x00000000c9007209 */ /* 0x000fe40007810000 */
[----:B------:R-:W-:Y:S02]  /*7f80*/  FSEL R67, R20, -INF , P0 ;  /* 0xff80000014437808 */ /* 0x000fe40000000000 */
[----:B------:R-:W-:Y:S02]  /*7f90*/  ISETP.GT.AND P0, PT, R2, RZ, PT ;  /* 0x000000ff0200720c */ /* 0x000fe40003f04270 */
[----:B------:R-:W-:Y:S02]  /*7fa0*/  FMNMX.FTZ R0, R204, R0, !PT ;  /* 0x00000000cc007209 */ /* 0x000fe40007810000 */
[----:B------:R-:W-:Y:S02]  /*7fb0*/  FSEL R6, R195, -INF , P0 ;  /* 0xff800000c3067808 */ /* 0x000fe40000000000 */
[----:B------:R-:W-:Y:S02]  /*7fc0*/  ISETP.GT.AND P0, PT, R2, 0x8, PT ;  /* 0x000000080200780c */ /* 0x000fe40003f04270 */
[----:B------:R-:W-:Y:S01]  /*7fd0*/  FMNMX.FTZ R106, R205, R0, !PT ;  /* 0x00000000cd6a7209 */ /* 0x000fe20007810000 */
[----:B------:R-:W-:Y:S01]  /*7fe0*/  IMAD.IADD R0, R4, 0x1, R7 ;  /* 0x0000000104007824 */ /* 0x000fe200078e0207 */
[----:B------:R-:W-:Y:S02]  /*7ff0*/  FSEL R217, R18, -INF , P1 ;  /* 0xff80000012d97808 */ /* 0x000fe40000800000 */
[----:B------:R-:W-:Y:S02]  /*8000*/  FSEL R18, R179, -INF , P0 ;  /* 0xff800000b3127808 */ /* 0x000fe40000000000 */
[----:B------:R-:W-:Y:S02]  /*8010*/  ISETP.GT.AND P0, PT, R2, 0x10, PT ;  /* 0x000000100200780c */ /* 0x000fe40003f04270 */
[----:B------:R-:W-:Y:S02]  /*8020*/  FMNMX.FTZ R106, R64, R106, !PT ;  /* 0x0000006a406a7209 */ /* 0x000fe40007810000 */
[----:B------:R-:W-:Y:S02]  /*8030*/  FSEL R44, R177, -INF , P0 ;  /* 0xff800000b12c7808 */ /* 0x000fe40000000000 */
[C---:B------:R-:W-:Y:S02]  /*8040*/  ISETP.GT.AND P0, PT, R2.reuse, 0x18, PT ;  /* 0x000000180200780c */ /* 0x040fe40003f04270 */
[----:B------:R-:W-:Y:S02]  /*8050*/  FMNMX.FTZ R106, R65, R106, !PT ;  /* 0x0000006a416a7209 */ /* 0x000fe40007810000 */
[----:B------:R-:W-:Y:S02]  /*8060*/  ISETP.GT.AND P1, PT, R2, 0x1, PT ;  /* 0x000000010200780c */ /* 0x000fe40003f24270 */
        /* <DEDUP_REMOVED lines=10> */
[----:B------:R-:W-:Y:S01]  /*8110*/  ISETP.GT.AND P1, PT, R2, 0x11, PT ;  /* 0x000000110200780c */ /* 0x000fe20003f24270 */
[----:B------:R-:W1:Y:S01]  /*8120*/  SHFL.BFLY PT, R8, R106, 0x2, 0x1f ;  /* 0x0c401f006a087f89 */ /* 0x000e6200000e0000 */
        /* <DEDUP_REMOVED lines=8> */
[----:B------:R-:W-:Y:S02]  /*81b0*/  FSEL R61, R35, -INF , P1 ;  /* 0xff800000233d7808 */ /* 0x000fe40000800000 */
[----:B------:R-:W-:Y:S02]  /*81c0*/  ISETP.GT.AND P1, PT, R2, 0x21, PT ;  /* 0x000000210200780c */ /* 0x000fe40003f24270 */
[----:B------:R-:W-:Y:S02]  /*81d0*/  FSEL R48, R55, -INF , P0 ;  /* 0xff80000037307808 */ /* 0x000fe40000000000 */
[----:B------:R-:W-:Y:S01]  /*81e0*/  FMNMX.FTZ R7, R20, R7, !PT ;  /* 0x0000000714077209 */ /* 0x000fe20007810000 */
[----:B------:R-:W-:Y:S01]  /*81f0*/  LDSM.16.MT88.4 R52, [R221+0x1100] ;  /* 0x00110000dd34783b */ /* 0x000fe20000004200 */
[C---:B------:R-:W-:Y:S02]  /*8200*/  ISETP.GT.AND P0, PT, R2.reuse, 0x38, PT ;  /* 0x000000380200780c */ /* 0x040fe40003f04270 */
[----:B------:R-:W-:Y:S02]  /*8210*/  FSEL R195, R39, -INF , P1 ;  /* 0xff80000027c37808 */ /* 0x000fe40000800000 */
[----:B------:R-:W-:Y:S02]  /*8220*/  ISETP.GT.AND P1, PT, R2, 0x29, PT ;  /* 0x000000290200780c */ /* 0x000fe40003f24270 */
[----:B------:R-:W-:Y:S01]  /*8230*/  FSEL R210, R22, -INF , P0 ;  /* 0xff80000016d27808 */ /* 0x000fe20000000000 */
[----:B------:R-:W-:Y:S01]  /*8240*/  LDSM.16.MT88.4 R36, [R222+0x100] ;  /* 0x00010000de24783b */ /* 0x000fe20000004200 */
[----:B------:R-:W-:Y:S02]  /*8250*/  ISETP.GT.AND P0, PT, R2, 0x39, PT ;  /* 0x000000390200780c */ /* 0x000fe40003f04270 */
[----:B------:R-:W-:Y:S02]  /*8260*/  FMNMX.FTZ R2, R44, R7, !PT ;  /* 0x000000072c027209 */ /* 0x000fe40007810000 */
[----:B------:R-:W-:Y:S02]  /*8270*/  FSEL R203, R51, -INF , P1 ;  /* 0xff80000033cb7808 */ /* 0x000fe40000800000 */
[C---:B------:R-:W-:Y:S02]  /*8280*/  ISETP.GT.AND P1, PT, R0.reuse, RZ, PT ;  /* 0x000000ff0000720c */ /* 0x040fe40003f24270 */
[----:B------:R-:W-:Y:S02]  /*8290*/  FMNMX.FTZ R2, R45, R2, !PT ;  /* 0x000000022d027209 */ /* 0x000fe40007810000 */
[----:B------:R-:W-:Y:S02]  /*82a0*/  FSEL R4, R207, -INF , P1 ;  /* 0xff800000cf047808 */ /* 0x000fe40000800000 */
[----:B------:R-:W-:Y:S02]  /*82b0*/  ISETP.GT.AND P1, PT, R0, 0x1, PT ;  /* 0x000000010000780c */ /* 0x000fe40003f24270 */
[----:B------:R-:W-:Y:S02]  /*82c0*/  FMNMX.FTZ R2, R60, R2, !PT ;  /* 0x000000023c027209 */ /* 0x000fe40007810000 */
[----:B------:R-:W-:Y:S02]  /*82d0*/  FSEL R17, R199, -INF , P1 ;  /* 0xff800000c7117808 */ /* 0x000fe40000800000 */
[----:B------:R-:W-:Y:S02]  /*82e0*/  ISETP.GT.AND P1, PT, R0, 0x8, PT ;  /* 0x000000080000780c */ /* 0x000fe40003f24270 */
[----:B------:R-:W-:Y:S02]  /*82f0*/  FMNMX.FTZ R2, R61, R2, !PT ;  /* 0x000000023d027209 */ /* 0x000fe40007810000 */
[----:B-1----:R-:W-:Y:S02]  /*8300*/  FMNMX.FTZ R106, R8, R106, !PT ;  /* 0x0000006a086a7209 */ /* 0x002fe40007810000 */
[----:B------:R-:W-:Y:S02]  /*8310*/  FSEL R8, R197, -INF , P1 ;  /* 0xff800000c5087808 */ /* 0x000fe40000800000 */
[----:B------:R-:W-:Y:S01]  /*8320*/  ISETP.GT.AND P1, PT, R0, 0x9, PT ;  /* 0x000000090000780c */ /* 0x000fe20003f24270 */
[----:B------:R-:W1:Y:S01]  /*8330*/  SHFL.BFLY PT, R22, R106, 0x1, 0x1f ;  /* 0x0c201f006a167f89 */ /* 0x000e6200000e0000 */
[----:B------:R-:W-:Y:S02]  /*8340*/  FMNMX.FTZ R2, R194, R2, !PT ;  /* 0x00000002c2027209 */ /* 0x000fe40007810000 */
[----:B------:R-:W-:Y:S02]  /*8350*/  FSEL R14, R196, -INF , P1 ;  /* 0xff800000c40e7808 */ /* 0x000fe40000800000 */
[C---:B------:R-:W-:Y:S02]  /*8360*/  ISETP.GT.AND P1, PT, R0.reuse, 0x11, PT ;  /* 0x000000110000780c */ /* 0x040fe40003f24270 */
[----:B------:R-:W-:Y:S02]  /*8370*/  FMNMX.FTZ R2, R195, R2, !PT ;  /* 0x00000002c3027209 */ /* 0x000fe40007810000 */
[----:B------:R-:W-:Y:S02]  /*8380*/  FSEL R212, R23, -INF , P0 ;  /* 0xff80000017d47808 */ /* 0x000fe40000000000 */
[C---:B------:R-:W-:Y:S02]  /*8390*/  ISETP.GT.AND P0, PT, R0.reuse, 0x10, PT ;  /* 0x000000100000780c */ /* 0x040fe40003f04270 */
[----:B------:R-:W-:Y:S02]  /*83a0*/  FSEL R187, R187, -INF , P1 ;  /* 0xff800000bbbb7808 */ /* 0x000fe40000800000 */
[----:B------:R-:W-:Y:S02]  /*83b0*/  ISETP.GT.AND P1, PT, R0, 0x18, PT ;  /* 0x000000180000780c */ /* 0x000fe40003f24270 */
[----:B------:R-:W-:Y:S02]  /*83c0*/  FMNMX.FTZ R2, R202, R2, !PT ;  /* 0x00000002ca027209 */ /* 0x000fe40007810000 */
[----:B------:R-:W-:Y:S02]  /*83d0*/  FSEL R186, R186, -INF , P0 ;  /* 0xff800000baba7808 */ /* 0x000fe40000000000 */
[----:B------:R-:W-:Y:S02]  /*83e0*/  ISETP.GT.AND P0, PT, R3, RZ, PT ;  /* 0x000000ff0300720c */ /* 0x000fe40003f04270 */
        /* <DEDUP_REMOVED lines=27> */
[----:B------:R-:W-:Y:S01]  /*85a0*/  FSEL R190, R190, -INF , P0 ;  /* 0xff800000bebe7808 */ /* 0x000fe20000000000 */
[----:B------:R-:W2:Y:S01]  /*85b0*/  SHFL.BFLY PT, R105, R2, 0x2, 0x1f ;  /* 0x0c401f0002697f89 */ /* 0x000ea200000e0000 */
[----:B------:R-:W-:Y:S02]  /*85c0*/  ISETP.GT.AND P0, PT, R3, 0x11, PT ;  /* 0x000000110300780c */ /* 0x000fe40003f04270 */
[----:B-----5:R-:W-:Y:S02]  /*85d0*/  FSEL R240, R42, -INF , P1 ;  /* 0xff8000002af07808 */ /* 0x020fe40000800000 */
        /* <DEDUP_REMOVED lines=23> */
[----:B-1----:R-:W-:Y:S02]  /*8750*/  FMNMX.FTZ R106, R106, R22, !PT ;  /* 0x000000166a6a7209 */ /* 0x002fe40007810000 */
[----:B------:R-:W-:Y:S02]  /*8760*/  FMNMX.FTZ R13, R10, R13, !PT ;  /* 0x0000000d0a0d7209 */ /* 0x000fe40007810000 */
[----:B------:R-:W-:Y:S01]  /*8770*/  FMNMX.FTZ R12, R199, R12, !PT ;  /* 0x0000000cc70c7209 */ /* 0x000fe20007810000 */
[----:B------:R-:W-:Y:S01]  /*8780*/  FMUL.FTZ R110, R106, c[0x0][0x2d0] ;  /* 0x0000b4006a6e7a20 */ /* 0x000fe20000410000 */
[----:B------:R-:W-:Y:S02]  /*8790*/  FSEL R241, R28, -INF , P0 ;  /* 0xff8000001cf17808 */ /* 0x000fe40000000000 */
[C---:B------:R-:W-:Y:S02]  /*87a0*/  ISETP.GT.AND P0, PT, R3.reuse, 0x29, PT ;  /* 0x000000290300780c */ /* 0x040fe40003f04270 */
[----:B------:R-:W-:Y:S02]  /*87b0*/  FSEL R215, R46, -INF , P1 ;  /* 0xff8000002ed77808 */ /* 0x000fe40000800000 */
[----:B------:R-:W-:Y:S02]  /*87c0*/  ISETP.GT.AND P1, PT, R3, 0x30, PT ;  /* 0x000000300300780c */ /* 0x000fe40003f24270 */
[----:B------:R-:W-:Y:S02]  /*87d0*/  FMNMX.FTZ R13, R9, R13, !PT ;  /* 0x0000000d090d7209 */ /* 0x000fe40007810000 */
[----:B------:R-:W-:Y:S02]  /*87e0*/  FMNMX.FTZ R12, R200, R12, !PT ;  /* 0x0000000cc80c7209 */ /* 0x000fe40007810000 */
[----:B------:R-:W-:Y:S02]  /*87f0*/  FSEL R216, R47, -INF , P0 ;  /* 0xff8000002fd87808 */ /* 0x000fe40000000000 */
[----:B------:R-:W-:Y:S02]  /*8800*/  FSETP.NEU.FTZ.AND P0, PT, R106, -INF , PT ;  /* 0xff8000006a00780b */ /* 0x000fe40003f1d000 */
[----:B------:R-:W-:Y:S02]  /*8810*/  FSEL R58, R58, -INF , P1 ;  /* 0xff8000003a3a7808 */ /* 0x000fe40000800000 */
[----:B------:R-:W-:Y:S02]  /*8820*/  ISETP.GT.AND P1, PT, R3, 0x31, PT ;  /* 0x000000310300780c */ /* 0x000fe40003f24270 */
[----:B--2---:R-:W-:Y:S02]  /*8830*/  FMNMX.FTZ R105, R2, R105, !PT ;  /* 0x0000006902697209 */ /* 0x004fe40007810000 */
[----:B------:R-:W-:Y:S02]  /*8840*/  FMNMX.FTZ R2, R190, R13, !PT ;  /* 0x0000000dbe027209 */ /* 0x000fe40007810000 */
[----:B------:R-:W-:Y:S02]  /*8850*/  FMNMX.FTZ R0, R219, R12, !PT ;  /* 0x0000000cdb007209 */ /* 0x000fe40007810000 */
[----:B------:R-:W-:Y:S02]  /*8860*/  FSEL R110, R110, RZ, P0 ;  /* 0x000000ff6e6e7208 */ /* 0x000fe40000000000 */
[----:B------:R-:W-:Y:S02]  /*8870*/  FSEL R59, R59, -INF , P1 ;  /* 0xff8000003b3b7808 */ /* 0x000fe40000800000 */
[----:B------:R-:W-:Y:S01]  /*8880*/  ISETP.GT.AND P1, PT, R3, 0x38, PT ;  /* 0x000000380300780c */ /* 0x000fe20003f24270 */
[--C-:B------:R-:W-:Y:S01]  /*8890*/  FFMA.FTZ R5, R5, c[0x0][0x2d0], -R110.reuse ;  /* 0x0000b40005057a23 */ /* 0x100fe2000001086e */
[----:B------:R-:W-:Y:S02]  /*88a0*/  FMNMX.FTZ R2, R191, R2, !PT ;  /* 0x00000002bf027209 */ /* 0x000fe40007810000 */
[----:B------:R-:W-:Y:S01]  /*88b0*/  FMNMX.FTZ R0, R240, R0, !PT ;  /* 0x00000000f0007209 */ /* 0x000fe20007810000 */
[----:B------:R-:W-:Y:S01]  /*88c0*/  MUFU.EX2 R209, R5 ;  /* 0x0000000500d17308 */ /* 0x000fe20000000800 */
[----:B------:R-:W-:Y:S02]  /*88d0*/  FSEL R62, R62, -INF , P1 ;  /* 0xff8000003e3e7808 */ /* 0x000fe40000800000 */
[----:B------:R-:W-:Y:S01]  /*88e0*/  ISETP.GT.AND P1, PT, R3, 0x39, PT ;  /* 0x000000390300780c */ /* 0x000fe20003f24270 */
[--C-:B------:R-:W-:Y:S01]  /*88f0*/  FFMA.FTZ R3, R16, c[0x0][0x2d0], -R110.reuse ;  /* 0x0000b40010037a23 */ /* 0x100fe2000001086e */
[----:B------:R-:W-:Y:S02]  /*8900*/  FMNMX.FTZ R12, R192, R2, !PT ;  /* 0x00000002c00c7209 */ /* 0x000fe40007810000 */
[----:B------:R-:W-:Y:S02]  /*8910*/  FMNMX.FTZ R2, R239, R0, !PT ;  /* 0x00000000ef027209 */ /* 0x000fe40007810000 */
[----:B------:R-:W-:Y:S01]  /*8920*/  FMNMX.FTZ R0, R193, R12, !PT ;  /* 0x0000000cc1007209 */ /* 0x000fe20007810000 */
[----:B------:R1:W2:Y:S01]  /*8930*/  MUFU.EX2 R206, R3 ;  /* 0x0000000300ce7308 */ /* 0x0002a20000000800 */
[----:B------:R-:W-:Y:S01]  /*8940*/  FMNMX.FTZ R2, R246, R2, !PT ;  /* 0x00000002f6027209 */ /* 0x000fe20007810000 */
[----:B------:R-:W3:Y:S01]  /*8950*/  SHFL.BFLY PT, R12, R105, 0x1, 0x1f ;  /* 0x0c201f00690c7f89 */ /* 0x000ee200000e0000 */
[----:B------:R-:W-:Y:S02]  /*8960*/  FMNMX.FTZ R0, R197, R0, !PT ;  /* 0x00000000c5007209 */ /* 0x000fe40007810000 */
[----:B------:R-:W-:Y:S02]  /*8970*/  FMNMX.FTZ R2, R211, R2, !PT ;  /* 0x00000002d3027209 */ /* 0x000fe40007810000 */
[----:B------:R-:W-:Y:S02]  /*8980*/  FMNMX.FTZ R0, R196, R0, !PT ;  /* 0x00000000c4007209 */ /* 0x000fe40007810000 */
[----:B------:R-:W-:Y:S02]  /*8990*/  FMNMX.FTZ R2, R241, R2, !PT ;  /* 0x00000002f1027209 */ /* 0x000fe40007810000 */
[----:B------:R-:W-:Y:S02]  /*89a0*/  FMNMX.FTZ R0, R215, R0, !PT ;  /* 0x00000000d7007209 */ /* 0x000fe40007810000 */
[----:B------:R-:W-:Y:S01]  /*89b0*/  FSEL R109, R63, -INF , P1 ;  /* 0xff8000003f6d7808 */ /* 0x000fe20000800000 */
[----:B------:R-:W4:Y:S01]  /*89c0*/  SHFL.BFLY PT, R104, R2, 0x2, 0x1f ;  /* 0x0c401f0002687f89 */ /* 0x000f2200000e0000 */
[----:B------:R-:W-:Y:S04]  /*89d0*/  FMNMX.FTZ R0, R216, R0, !PT ;  /* 0x00000000d8007209 */ /* 0x000fe80007810000 */
[----:B------:R-:W-:Y:S04]  /*89e0*/  FMNMX.FTZ R0, R58, R0, !PT ;  /* 0x000000003a007209 */ /* 0x000fe80007810000 */
[----:B------:R-:W-:Y:S01]  /*89f0*/  FMNMX.FTZ R0, R59, R0, !PT ;  /* 0x000000003b007209 */ /* 0x000fe20007810000 */
[--C-:B-1----:R-:W-:Y:S01]  /*8a00*/  FFMA.FTZ R3, R19, c[0x0][0x2d0], -R110.reuse ;  /* 0x0000b40013037a23 */ /* 0x102fe2000001086e */
[----:B--2---:R-:W-:Y:S02]  /*8a10*/  F2FP.PACK_AB R176, R206, R209 ;  /* 0x000000d1ceb0723e */ /* 0x004fe400000000ff */
[----:B------:R-:W-:Y:S01]  /*8a20*/  FMNMX.FTZ R0, R62, R0, !PT ;  /* 0x000000003e007209 */ /* 0x000fe20007810000 */
[----:B------:R1:W-:Y:S01]  /*8a30*/  MUFU.EX2 R247, R3 ;  /* 0x0000000300f77308 */ /* 0x0003e20000000800 */
[----:B---3--:R-:W-:Y:S02]  /*8a40*/  FMNMX.FTZ R105, R105, R12, !PT ;  /* 0x0000000c69697209 */ /* 0x008fe40007810000 */
[----:B------:R-:W-:Y:S02]  /*8a50*/  FMNMX.FTZ R0, R109, R0, !PT ;  /* 0x000000006d007209 */ /* 0x000fe40007810000 */
[C---:B------:R-:W-:Y:S01]  /*8a60*/  FSETP.NEU.FTZ.AND P1, PT, R105.reuse, -INF , PT ;  /* 0xff8000006900780b */ /* 0x040fe20003f3d000 */
[----:B------:R-:W-:Y:S01]  /*8a70*/  FMUL.FTZ R111, R105, c[0x0][0x2d0] ;  /* 0x0000b400696f7a20 */ /* 0x000fe20000410000 */
[----:B----4-:R-:W-:Y:S02]  /*8a80*/  FMNMX.FTZ R104, R2, R104, !PT ;  /* 0x0000006802687209 */ /* 0x010fe40007810000 */
[----:B------:R-:W2:Y:S02]  /*8a90*/  SHFL.BFLY PT, R2, R0, 0x2, 0x1f ;  /* 0x0c401f0000027f89 */ /* 0x000ea400000e0000 */
[----:B------:R-:W-:Y:S05]  /*8aa0*/  FSEL R111, R111, RZ, P1 ;  /* 0x000000ff6f6f7208 */ /* 0x000fea0000800000 */
[--C-:B------:R-:W-:Y:S01]  /*8ab0*/  FFMA.FTZ R6, R6, c[0x0][0x2d0], -R111.reuse ;  /* 0x0000b40006067a23 */ /* 0x100fe2000001086f */
[----:B------:R-:W3:Y:S03]  /*8ac0*/  SHFL.BFLY PT, R5, R104, 0x1, 0x1f ;  /* 0x0c201f0068057f89 */ /* 0x000ee600000e0000 */
[----:B------:R-:W-:Y:S01]  /*8ad0*/  MUFU.EX2 R208, R6 ;  /* 0x0000000600d07308 */ /* 0x000fe20000000800 */
[----:B-1----:R-:W-:Y:S09]  /*8ae0*/  FFMA.FTZ R3, R21, c[0x0][0x2d0], -R110 ;  /* 0x0000b40015037a23 */ /* 0x002ff2000001086e */
[----:B------:R1:W4:Y:S01]  /*8af0*/  MUFU.EX2 R244, R3 ;  /* 0x0000000300f47308 */ /* 0x0003220000000800 */
[----:B--2---:R-:W-:Y:S01]  /*8b00*/  FMNMX.FTZ R0, R0, R2, !PT ;  /* 0x0000000200007209 */ /* 0x004fe20007810000 */
[--C-:B------:R-:W-:Y:S08]  /*8b10*/  FFMA.FTZ R2, R18, c[0x0][0x2d0], -R111.reuse ;  /* 0x0000b40012027a23 */ /* 0x100ff0000001086f */
[----:B------:R2:W-:Y:S01]  /*8b20*/  MUFU.EX2 R63, R2 ;  /* 0x00000002003f7308 */ /* 0x0005e20000000800 */
[----:B---3--:R-:W-:Y:S01]  /*8b30*/  FMNMX.FTZ R104, R104, R5, !PT ;  /* 0x0000000568687209 */ /* 0x008fe20007810000 */
[--C-:B------:R-:W-:Y:S02]  /*8b40*/  FFMA.FTZ R5, R20, c[0x0][0x2d0], -R111.reuse ;  /* 0x0000b40014057a23 */ /* 0x100fe4000001086f */
[----:B------:R-:W-:Y:S02]  /*8b50*/  LDSM.16.MT88.4 R20, [R221+0x100] ;  /* 0x00010000dd14783b */ /* 0x000fe40000004200 */
[----:B------:R-:W-:Y:S04]  /*8b60*/  FMUL.FTZ R184, R104, c[0x0][0x2d0] ;  /* 0x0000b40068b87a20 */ /* 0x000fe80000410000 */
[----:B------:R-:W3:Y:S01]  /*8b70*/  MUFU.EX2 R207, R5 ;  /* 0x0000000500cf7308 */ /* 0x000ee20000000800 */
[----:B-1----:R-:W-:Y:S01]  /*8b80*/  FFMA.FTZ R3, R15, c[0x0][0x2d0], -R111 ;  /* 0x0000b4000f037a23 */ /* 0x002fe2000001086f */
[----:B----4-:R-:W-:Y:S08]  /*8b90*/  F2FP.PACK_AB R178, R244, R247 ;  /* 0x000000f7f4b2723e */ /* 0x010ff000000000ff */
[----:B------:R1:W4:Y:S01]  /*8ba0*/  MUFU.EX2 R242, R3 ;  /* 0x0000000300f27308 */ /* 0x0003220000000800 */
[----:B--2---:R-:W2:Y:S01]  /*8bb0*/  SHFL.BFLY PT, R2, R0, 0x1, 0x1f ;  /* 0x0c201f0000027f89 */ /* 0x004ea200000e0000 */
[----:B---3--:R-:W-:Y:S02]  /*8bc0*/  F2FP.PACK_AB R179, R207, R63 ;  /* 0x0000003fcfb3723e */ /* 0x008fe400000000ff */
[----:B-1----:R-:W-:Y:S02]  /*8bd0*/  FSEL R3, R106, RZ, P0 ;  /* 0x000000ff6a037208 */ /* 0x002fe40000000000 */
[----:B------:R-:W-:Y:S02]  /*8be0*/  FSETP.NEU.FTZ.AND P0, PT, R104, -INF , PT ;  /* 0xff8000006800780b */ /* 0x000fe40003f1d000 */
[----:B--2---:R-:W-:Y:S02]  /*8bf0*/  FMNMX.FTZ R102, R2, R0, !PT ;  /* 0x0000000002667209 */ /* 0x004fe40007810000 */
[----:B------:R-:W-:Y:S02]  /*8c00*/  FSEL R184, R184, RZ, P0 ;  /* 0x000000ffb8b87208 */ /* 0x000fe40000000000 */
[----:B------:R-:W-:Y:S01]  /*8c10*/  FSEL R2, R105, RZ, P1 ;  /* 0x000000ff69027208 */ /* 0x000fe20000800000 */
[C---:B------:R-:W-:Y:S01]  /*8c20*/  FMUL.FTZ R185, R102.reuse, c[0x0][0x2d0] ;  /* 0x0000b40066b97a20 */ /* 0x040fe20000410000 */
[----:B------:R-:W-:Y:S01]  /*8c30*/  FSETP.NEU.FTZ.AND P1, PT, R102, -INF , PT ;  /* 0xff8000006600780b */ /* 0x000fe20003f3d000 */
[--C-:B------:R-:W-:Y:S01]  /*8c40*/  FFMA.FTZ R0, R14, c[0x0][0x2d0], -R184.reuse ;  /* 0x0000b4000e007a23 */ /* 0x100fe200000108b8 */
[----:B----4-:R-:W-:Y:S01]  /*8c50*/  F2FP.PACK_AB R177, R242, R208 ;  /* 0x000000d0f2b1723e */ /* 0x010fe200000000ff */
[--C-:B------:R-:W-:Y:S01]  /*8c60*/  FFMA.FTZ R4, R4, c[0x0][0x2d0], -R184.reuse ;  /* 0x0000b40004047a23 */ /* 0x100fe200000108b8 */
[----:B------:R-:W-:Y:S01]  /*8c70*/  FSEL R185, R185, RZ, P1 ;  /* 0x000000ffb9b97208 */ /* 0x000fe20000800000 */
[----:B------:R1:W-:Y:S01]  /*8c80*/  MUFU.EX2 R51, R0 ;  /* 0x0000000000337308 */ /* 0x0003e20000000800 */
[----:B------:R-:W-:Y:S03]  /*8c90*/  FFMA.FTZ R8, R8, c[0x0][0x2d0], -R184 ;  /* 0x0000b40008087a23 */ /* 0x000fe600000108b8 */
[--C-:B------:R-:W-:Y:S02]  /*8ca0*/  FFMA.FTZ R10, R10, c[0x0][0x2d0], -R185.reuse ;  /* 0x0000b4000a0a7a23 */ /* 0x100fe400000108b9 */
[--C-:B------:R-:W-:Y:S02]  /*8cb0*/  FFMA.FTZ R9, R9, c[0x0][0x2d0], -R185.reuse ;  /* 0x0000b40009097a23 */ /* 0x100fe400000108b9 */
[--C-:B------:R-:W-:Y:S02]  /*8cc0*/  FFMA.FTZ R7, R7, c[0x0][0x2d0], -R185.reuse ;  /* 0x0000b40007077a23 */ /* 0x100fe400000108b9 */
[----:B------:R-:W-:Y:S01]  /*8cd0*/  MUFU.EX2 R213, R10 ;  /* 0x0000000a00d57308 */ /* 0x000fe20000000800 */
[----:B------:R-:W-:Y:S09]  /*8ce0*/  FFMA.FTZ R11, R11, c[0x0][0x2d0], -R185 ;  /* 0x0000b4000b0b7a23 */ /* 0x000ff200000108b9 */
[----:B------:R-:W2:Y:S01]  /*8cf0*/  MUFU.EX2 R249, R9 ;  /* 0x0000000900f97308 */ /* 0x000ea20000000800 */
[----:B-1----:R-:W-:Y:S04]  /*8d00*/  FADD.FTZ R0, -R3, R100 ;  /* 0x0000006403007221 */ /* 0x002fe80000010100 */
[----:B------:R-:W-:Y:S05]  /*8d10*/  FMUL.FTZ R0, R0, c[0x0][0x2d0] ;  /* 0x0000b40000007a20 */ /* 0x000fea0000410000 */
[----:B------:R-:W-:Y:S10]  /*8d20*/  MUFU.EX2 R243, R7 ;  /* 0x0000000700f37308 */ /* 0x000ff40000000800 */
[----:B------:R1:W3:Y:S01]  /*8d30*/  MUFU.EX2 R101, R0 ;  /* 0x0000000000657308 */ /* 0x0002e20000000800 */
[----:B--2---:R-:W-:Y:S09]  /*8d40*/  F2FP.PACK_AB R183, R249, R213 ;  /* 0x000000d5f9b7723e */ /* 0x004ff200000000ff */
[----:B------:R-:W2:Y:S10]  /*8d50*/  MUFU.EX2 R248, R11 ;  /* 0x0000000b00f87308 */ /* 0x000eb40000000800 */
[----:B------:R4:W-:Y:S01]  /*8d60*/  MUFU.EX2 R49, R4 ;  /* 0x0000000400317308 */ /* 0x0009e20000000800 */
[----:B-1----:R-:W-:Y:S01]  /*8d70*/  FADD.FTZ R0, -R2, R103 ;  /* 0x0000006702007221 */ /* 0x002fe20000010100 */
[----:B------:R-:W-:Y:S01]  /*8d80*/  FSEL R2, R104, RZ, P0 ;  /* 0x000000ff68027208 */ /* 0x000fe20000000000 */
[C---:B---3--:R-:W-:Y:S01]  /*8d90*/  FMUL.FTZ R33, R101.reuse, R141 ;  /* 0x0000008d65217220 */ /* 0x048fe20000410000 */
[----:B------:R-:W-:Y:S01]  /*8da0*/  ISETP.GT.AND P0, PT, R238, UR4, PT ;  /* 0x00000004ee007c0c */ /* 0x000fe2000bf04270 */
[----:B------:R-:W-:Y:S01]  /*8db0*/  FMUL.FTZ R0, R0, c[0x0][0x2d0] ;  /* 0x0000b40000007a20 */ /* 0x000fe20000410000 */
[----:B------:R-:W-:Y:S01]  /*8dc0*/  IADD3 R238, R238, -0x1, RZ ;  /* 0xffffffffeeee7810 */ /* 0x000fe20007ffe0ff */
[C---:B------:R-:W-:Y:S03]  /*8dd0*/  FMUL.FTZ R32, R101.reuse, R140 ;  /* 0x0000008c65207220 */ /* 0x040fe60000410000 */
[----:B------:R-:W1:Y:S01]  /*8de0*/  MUFU.EX2 R214, R8 ;  /* 0x0000000800d67308 */ /* 0x000e620000000800 */
[----:B------:R-:W-:Y:S01]  /*8df0*/  IMAD.MOV.U32 R140, RZ, RZ, R247 ;  /* 0x000000ffff8c7224 */ /* 0x000fe200078e00f7 */
[----:B--2---:R-:W-:Y:S01]  /*8e00*/  F2FP.PACK_AB R181, R248, R243 ;  /* 0x000000f3f8b5723e */ /* 0x004fe200000000ff */
[----:B------:R-:W-:Y:S02]  /*8e10*/  IMAD.MOV.U32 R141, RZ, RZ, R248 ;  /* 0x000000ffff8d7224 */ /* 0x000fe400078e00f8 */
[C---:B------:R-:W-:Y:S02]  /*8e20*/  FMUL.FTZ R5, R101.reuse, R113 ;  /* 0x0000007165057220 */ /* 0x040fe40000410000 */
[----:B------:R-:W-:Y:S03]  /*8e30*/  FMUL.FTZ R16, R101, R124 ;  /* 0x0000007c65107220 */ /* 0x000fe60000410000 */
[----:B------:R2:W3:Y:S01]  /*8e40*/  MUFU.EX2 R100, R0 ;  /* 0x0000000000647308 */ /* 0x0004e20000000800 */
[----:B------:R-:W-:Y:S02]  /*8e50*/  IMAD.MOV.U32 R103, RZ, RZ, R48 ;  /* 0x000000ffff677224 */ /* 0x000fe400078e0030 */
[----:B----4-:R-:W-:Y:S02]  /*8e60*/  FFMA.FTZ R4, R17, c[0x0][0x2d0], -R184 ;  /* 0x0000b40011047a23 */ /* 0x010fe400000108b8 */
[C---:B------:R-:W-:Y:S02]  /*8e70*/  FMUL.FTZ R17, R101.reuse, R125 ;  /* 0x0000007d65117220 */ /* 0x040fe40000410000 */
[C---:B------:R-:W-:Y:S01]  /*8e80*/  FMUL.FTZ R48, R101.reuse, R156 ;  /* 0x0000009c65307220 */ /* 0x040fe20000410000 */
[----:B------:R-:W-:Y:S01]  /*8e90*/  MOV R156, R217 ;  /* 0x000000d9009c7202 */ /* 0x000fe20000000f00 */
[C---:B------:R-:W-:Y:S01]  /*8ea0*/  FMUL.FTZ R68, R101.reuse, R68 ;  /* 0x0000004465447220 */ /* 0x040fe20000410000 */
[----:B------:R4:W4:Y:S01]  /*8eb0*/  MUFU.EX2 R218, R4 ;  /* 0x0000000400da7308 */ /* 0x0009220000000800 */
[C---:B------:R-:W-:Y:S02]  /*8ec0*/  FMUL.FTZ R69, R101.reuse, R69 ;  /* 0x0000004565457220 */ /* 0x040fe40000410000 */
[----:B------:R-:W-:Y:S01]  /*8ed0*/  FMUL.FTZ R80, R101, R80 ;  /* 0x0000005065507220 */ /* 0x000fe20000410000 */
[----:B-1----:R-:W-:Y:S01]  /*8ee0*/  F2FP.PACK_AB R182, R51, R214 ;  /* 0x000000d633b6723e */ /* 0x002fe200000000ff */
[C---:B------:R-:W-:Y:S02]  /*8ef0*/  FMUL.FTZ R81, R101.reuse, R81 ;  /* 0x0000005165517220 */ /* 0x040fe40000410000 */
[C---:B------:R-:W-:Y:S02]  /*8f00*/  FMUL.FTZ R84, R101.reuse, R84 ;  /* 0x0000005465547220 */ /* 0x040fe40000410000 */
[C---:B------:R-:W-:Y:S02]  /*8f10*/  FMUL.FTZ R85, R101.reuse, R85 ;  /* 0x0000005565557220 */ /* 0x040fe40000410000 */
[C---:B------:R-:W-:Y:S02]  /*8f20*/  FMUL.FTZ R96, R101.reuse, R96 ;  /* 0x0000006065607220 */ /* 0x040fe40000410000 */
[C---:B------:R-:W-:Y:S02]  /*8f30*/  FMUL.FTZ R97, R101.reuse, R97 ;  /* 0x0000006165617220 */ /* 0x040fe40000410000 */
[----:B--2---:R-:W-:Y:S01]  /*8f40*/  FADD.FTZ R0, -R2, R107 ;  /* 0x0000006b02007221 */ /* 0x004fe20000010100 */
[----:B------:R-:W-:Y:S01]  /*8f50*/  FSEL R2, R102, RZ, P1 ;  /* 0x000000ff66027208 */ /* 0x000fe20000800000 */
[----:B---3--:R-:W-:Y:S01]  /*8f60*/  FMUL.FTZ R35, R100, R143 ;  /* 0x0000008f64237220 */ /* 0x008fe20000410000 */
[----:B------:R-:W-:Y:S01]  /*8f70*/  MOV R143, R244 ;  /* 0x000000f4008f7202 */ /* 0x000fe20000000f00 */
[----:B------:R-:W-:Y:S01]  /*8f80*/  FMUL.FTZ R0, R0, c[0x0][0x2d0] ;  /* 0x0000b40000007a20 */ /* 0x000fe20000410000 */
[----:B------:R-:W-:Y:S01]  /*8f90*/  MOV R107, R211 ;  /* 0x000000d3006b7202 */ /* 0x000fe20000000f00 */
[C---:B------:R-:W-:Y:S02]  /*8fa0*/  FMUL.FTZ R34, R100.reuse, R142 ;  /* 0x0000008e64227220 */ /* 0x040fe40000410000 */
[----:B------:R1:W2:Y:S01]  /*8fb0*/  MUFU.EX2 R3, R0 ;  /* 0x0000000000037308 */ /* 0x0002a20000000800 */
[----:B------:R-:W-:Y:S02]  /*8fc0*/  IMAD.MOV.U32 R142, RZ, RZ, R242 ;  /* 0x000000ffff8e7224 */ /* 0x000fe400078e00f2 */
[----:B----4-:R-:W-:Y:S02]  /*8fd0*/  FMUL.FTZ R4, R101, R112 ;  /* 0x0000007065047220 */ /* 0x010fe40000410000 */
[C---:B------:R-:W-:Y:S02]  /*8fe0*/  FMUL.FTZ R6, R100.reuse, R114 ;  /* 0x0000007264067220 */ /* 0x040fe40000410000 */
[C---:B------:R-:W-:Y:S02]  /*8ff0*/  FMUL.FTZ R7, R100.reuse, R115 ;  /* 0x0000007364077220 */ /* 0x040fe40000410000 */
[----:B------:R-:W3:Y:S01]  /*9000*/  LDSM.16.MT88.4 R112, [R222+0x1100] ;  /* 0x00110000de70783b */ /* 0x000ee20000004200 */
[C---:B------:R-:W-:Y:S02]  /*9010*/  FMUL.FTZ R18, R100.reuse, R126 ;  /* 0x0000007e64127220 */ /* 0x040fe40000410000 */
[C---:B------:R-:W-:Y:S02]  /*9020*/  FMUL.FTZ R19, R100.reuse, R127 ;  /* 0x0000007f64137220 */ /* 0x040fe40000410000 */
[-C--:B------:R-:W-:Y:S01]  /*9030*/  HMMA.16816.F32 R4, R176, R20.reuse, R4 ;  /* 0x00000014b004723c */ /* 0x080fe20000001804 */
[C---:B------:R-:W-:Y:S01]  /*9040*/  FMUL.FTZ R50, R100.reuse, R158 ;  /* 0x0000009e64327220 */ /* 0x040fe20000410000 */
[----:B------:R-:W-:Y:S01]  /*9050*/  MOV R158, R103 ;  /* 0x00000067009e7202 */ /* 0x000fe20000000f00 */
[----:B------:R-:W-:Y:S01]  /*9060*/  FFMA.FTZ R103, R205, c[0x0][0x2d0], -R110 ;  /* 0x0000b400cd677a23 */ /* 0x000fe2000001086e */
[----:B------:R-:W-:Y:S01]  /*9070*/  LDSM.16.MT88.4 R124, [R222+0x500] ;  /* 0x00050000de7c783b */ /* 0x000fe20000004200 */
[C---:B------:R-:W-:Y:S02]  /*9080*/  FMUL.FTZ R70, R100.reuse, R70 ;  /* 0x0000004664467220 */ /* 0x040fe40000410000 */
[C---:B------:R-:W-:Y:S02]  /*9090*/  FMUL.FTZ R71, R100.reuse, R71 ;  /* 0x0000004764477220 */ /* 0x040fe40000410000 */
[----:B------:R-:W-:Y:S03]  /*90a0*/  FMUL.FTZ R82, R100, R82 ;  /* 0x0000005264527220 */ /* 0x000fe60000410000 */
[----:B-1----:R-:W-:Y:S01]  /*90b0*/  FADD.FTZ R0, -R2, R108 ;  /* 0x0000006c02007221 */ /* 0x002fe20000010100 */
[----:B------:R-:W-:Y:S01]  /*90c0*/  MOV R108, R49 ;  /* 0x00000031006c7202 */ /* 0x000fe20000000f00 */
[----:B------:R-:W-:Y:S02]  /*90d0*/  FFMA.FTZ R2, R40, c[0x0][0x2d0], -R110 ;  /* 0x0000b40028027a23 */ /* 0x000fe4000001086e */
[----:B------:R-:W-:Y:S01]  /*90e0*/  FMUL.FTZ R0, R0, c[0x0][0x2d0] ;  /* 0x0000b40000007a20 */ /* 0x000fe20000410000 */
[----:B------:R-:W-:Y:S01]  /*90f0*/  F2FP.PACK_AB R180, R218, R108 ;  /* 0x0000006cdab4723e */ /* 0x000fe200000000ff */
[----:B------:R1:W-:Y:S01]  /*9100*/  MUFU.EX2 R46, R2 ;  /* 0x00000002002e7308 */ /* 0x0003e20000000800 */
[C---:B--2---:R-:W-:Y:S01]  /*9110*/  FMUL.FTZ R24, R3.reuse, R132 ;  /* 0x0000008403187220 */ /* 0x044fe20000410000 */
[----:B------:R-:W-:Y:S01]  /*9120*/  MOV R132, R241 ;  /* 0x000000f100847202 */ /* 0x000fe20000000f00 */
[C---:B------:R-:W-:Y:S02]  /*9130*/  FMUL.FTZ R8, R3.reuse, R116 ;  /* 0x0000007403087220 */ /* 0x040fe40000410000 */
[C---:B------:R-:W-:Y:S02]  /*9140*/  FMUL.FTZ R9, R3.reuse, R117 ;  /* 0x0000007503097220 */ /* 0x040fe40000410000 */
[C---:B------:R-:W-:Y:S02]  /*9150*/  FMUL.FTZ R12, R3.reuse, R120 ;  /* 0x00000078030c7220 */ /* 0x040fe40000410000 */
[C---:B------:R-:W-:Y:S01]  /*9160*/  FMUL.FTZ R13, R3.reuse, R121 ;  /* 0x00000079030d7220 */ /* 0x040fe20000410000 */
[----:B------:R-:W2:Y:S01]  /*9170*/  MUFU.EX2 R0, R0 ;  /* 0x0000000000007308 */ /* 0x000ea20000000800 */
[C---:B------:R-:W-:Y:S02]  /*9180*/  FMUL.FTZ R25, R3.reuse, R133 ;  /* 0x0000008503197220 */ /* 0x040fe40000410000 */
[C---:B------:R-:W-:Y:S01]  /*9190*/  FMUL.FTZ R29, R3.reuse, R137 ;  /* 0x00000089031d7220 */ /* 0x040fe20000410000 */
[----:B------:R-:W-:Y:S01]  /*91a0*/  MOV R137, R209 ;  /* 0x000000d100897202 */ /* 0x000fe20000000f00 */
[C---:B------:R-:W-:Y:S02]  /*91b0*/  FMUL.FTZ R28, R3.reuse, R136 ;  /* 0x00000088031c7220 */ /* 0x040fe40000410000 */
[----:B------:R-:W-:Y:S02]  /*91c0*/  IMAD.MOV.U32 R136, RZ, RZ, R208 ;  /* 0x000000ffff887224 */ /* 0x000fe400078e00d0 */
[----:B------:R-:W-:Y:S01]  /*91d0*/  FMUL.FTZ R40, R3, R148 ;  /* 0x0000009403287220 */ /* 0x000fe20000410000 */
[----:B------:R-:W-:Y:S01]  /*91e0*/  MOV R148, R51 ;  /* 0x0000003300947202 */ /* 0x000fe20000000f00 */
[----:B------:R-:W-:Y:S02]  /*91f0*/  FMUL.FTZ R49, R101, R157 ;  /* 0x0000009d65317220 */ /* 0x000fe40000410000 */
[----:B------:R-:W-:Y:S01]  /*9200*/  FMUL.FTZ R51, R100, R159 ;  /* 0x0000009f64337220 */ /* 0x000fe20000410000 */
[----:B------:R-:W-:Y:S01]  /*9210*/  MOV R159, R66 ;  /* 0x00000042009f7202 */ /* 0x000fe20000000f00 */
[----:B-1----:R-:W-:Y:S02]  /*9220*/  FFMA.FTZ R2, R41, c[0x0][0x2d0], -R110 ;  /* 0x0000b40029027a23 */ /* 0x002fe4000001086e */
[C---:B------:R-:W-:Y:S02]  /*9230*/  FMUL.FTZ R41, R3.reuse, R149 ;  /* 0x0000009503297220 */ /* 0x040fe40000410000 */
[----:B------:R1:W4:Y:S01]  /*9240*/  MUFU.EX2 R252, R2 ;  /* 0x0000000200fc7308 */ /* 0x0003220000000800 */
[----:B------:R-:W-:Y:S02]  /*9250*/  IMAD.MOV.U32 R149, RZ, RZ, R249 ;  /* 0x000000ffff957224 */ /* 0x000fe400078e00f9 */
[----:B------:R-:W-:Y:S02]  /*9260*/  IMAD.MOV.U32 R133, RZ, RZ, R59 ;  /* 0x000000ffff857224 */ /* 0x000fe400078e003b */
[C---:B--2---:R-:W-:Y:S02]  /*9270*/  FMUL.FTZ R31, R0.reuse, R139 ;  /* 0x0000008b001f7220 */ /* 0x044fe40000410000 */
[----:B------:R-:W-:Y:S02]  /*9280*/  IMAD.MOV.U32 R139, RZ, RZ, R243 ;  /* 0x000000ffff8b7224 */ /* 0x000fe400078e00f3 */
[C---:B------:R-:W-:Y:S02]  /*9290*/  FMUL.FTZ R27, R0.reuse, R135 ;  /* 0x00000087001b7220 */ /* 0x040fe40000410000 */
[----:B------:R-:W-:Y:S02]  /*92a0*/  IMAD.MOV.U32 R135, RZ, RZ, R218 ;  /* 0x000000ffff877224 */ /* 0x000fe400078e00da */
[C---:B------:R-:W-:Y:S02]  /*92b0*/  FMUL.FTZ R10, R0.reuse, R118 ;  /* 0x00000076000a7220 */ /* 0x040fe40000410000 */
[----:B------:R-:W-:Y:S02]  /*92c0*/  FMUL.FTZ R11, R0, R119 ;  /* 0x00000077000b7220 */ /* 0x000fe40000410000 */
[----:B------:R-:W2:Y:S01]  /*92d0*/  LDSM.16.MT88.4 R116, [R221+0x2100] ;  /* 0x00210000dd74783b */ /* 0x000ea20000004200 */
[----:B------:R-:W-:Y:S02]  /*92e0*/  IMAD.MOV.U32 R157, RZ, RZ, R67 ;  /* 0x000000ffff9d7224 */ /* 0x000fe400078e0043 */
[----:B------:R-:W-:Y:S02]  /*92f0*/  FMUL.FTZ R66, R100, R174 ;  /* 0x000000ae64427220 */ /* 0x000fe40000410000 */
[C---:B------:R-:W-:Y:S01]  /*9300*/  HMMA.16816.F32 R8, R180.reuse, R20, R8 ;  /* 0x00000014b408723c */ /* 0x040fe20000001808 */
[----:B------:R-:W-:Y:S02]  /*9310*/  FMUL.FTZ R14, R0, R122 ;  /* 0x0000007a000e7220 */ /* 0x000fe40000410000 */
[--C-:B-1----:R-:W-:Y:S02]  /*9320*/  FFMA.FTZ R2, R44, c[0x0][0x2d0], -R111.reuse ;  /* 0x0000b4002c027a23 */ /* 0x102fe4000001086f */
[----:B------:R-:W-:Y:S02]  /*9330*/  FMUL.FTZ R44, R3, R152 ;  /* 0x00000098032c7220 */ /* 0x000fe40000410000 */
[----:B------:R1:W-:Y:S01]  /*9340*/  MUFU.EX2 R251, R2 ;  /* 0x0000000200fb7308 */ /* 0x0003e20000000800 */
[----:B------:R-:W-:Y:S04]  /*9350*/  IMAD.MOV.U32 R152, RZ, RZ, R246 ;  /* 0x000000ffff987224 */ /* 0x000fe800078e00f6 */
[----:B------:R-:W-:Y:S02]  /*9360*/  FMUL.FTZ R15, R0, R123 ;  /* 0x0000007b000f7220 */ /* 0x000fe40000410000 */
[C---:B------:R-:W-:Y:S02]  /*9370*/  FMUL.FTZ R20, R101.reuse, R128 ;  /* 0x0000008065147220 */ /* 0x040fe40000410000 */
[----:B------:R-:W-:Y:S02]  /*9380*/  FMUL.FTZ R21, R101, R129 ;  /* 0x0000008165157220 */ /* 0x000fe40000410000 */
[----:B------:R-:W-:Y:S01]  /*9390*/  FMUL.FTZ R67, R100, R175 ;  /* 0x000000af64437220 */ /* 0x000fe20000410000 */
[-C--:B------:R-:W-:Y:S01]  /*93a0*/  HMMA.16816.F32 R12, R180, R22.reuse, R12 ;  /* 0x00000016b40c723c */ /* 0x080fe2000000180c */
[C---:B------:R-:W-:Y:S02]  /*93b0*/  FMUL.FTZ R26, R0.reuse, R134 ;  /* 0x00000086001a7220 */ /* 0x040fe40000410000 */
[----:B------:R-:W-:Y:S02]  /*93c0*/  IMAD.MOV.U32 R134, RZ, RZ, R58 ;  /* 0x000000ffff867224 */ /* 0x000fe400078e003a */
[C---:B------:R-:W-:Y:S02]  /*93d0*/  FMUL.FTZ R43, R0.reuse, R151 ;  /* 0x00000097002b7220 */ /* 0x040fe40000410000 */
[----:B------:R-:W-:Y:S01]  /*93e0*/  FMUL.FTZ R30, R0, R138 ;  /* 0x0000008a001e7220 */ /* 0x000fe20000410000 */
[C---:B------:R-:W-:Y:S01]  /*93f0*/  HMMA.16816.F32 R16, R176.reuse, R22, R16 ;  /* 0x00000016b010723c */ /* 0x040fe20000001810 */
[----:B------:R-:W-:Y:S03]  /*9400*/  IMAD.MOV.U32 R151, RZ, RZ, R46 ;  /* 0x000000ffff977224 */ /* 0x000fe600078e002e */
[----:B-1----:R-:W-:Y:S02]  /*9410*/  FFMA.FTZ R2, R45, c[0x0][0x2d0], -R111 ;  /* 0x0000b4002d027a23 */ /* 0x002fe4000001086f */
[C---:B------:R-:W-:Y:S02]  /*9420*/  FMUL.FTZ R45, R3.reuse, R153 ;  /* 0x00000099032d7220 */ /* 0x040fe40000410000 */
[----:B------:R1:W1:Y:S01]  /*9430*/  MUFU.EX2 R250, R2 ;  /* 0x0000000200fa7308 */ /* 0x0002620000000800 */
[----:B------:R-:W-:Y:S03]  /*9440*/  IMAD.MOV.U32 R153, RZ, RZ, R239 ;  /* 0x000000ffff997224 */ /* 0x000fe600078e00ef */
[C---:B------:R-:W-:Y:S02]  /*9450*/  FMUL.FTZ R22, R100.reuse, R130 ;  /* 0x0000008264167220 */ /* 0x040fe40000410000 */
[----:B------:R-:W-:Y:S02]  /*9460*/  FMUL.FTZ R23, R100, R131 ;  /* 0x0000008364177220 */ /* 0x000fe40000410000 */
[----:B------:R-:W-:Y:S01]  /*9470*/  LDSM.16.MT88.4 R128, [R221+0x1500] ;  /* 0x00150000dd80783b */ /* 0x000fe20000004200 */
[C---:B------:R-:W-:Y:S01]  /*9480*/  FMUL.FTZ R46, R0.reuse, R154 ;  /* 0x0000009a002e7220 */ /* 0x040fe20000410000 */
[----:B------:R-:W-:Y:S01]  /*9490*/  MOV R154, R212 ;  /* 0x000000d4009a7202 */ /* 0x000fe20000000f00 */
[C---:B------:R-:W-:Y:S01]  /*94a0*/  FMUL.FTZ R42, R0.reuse, R150 ;  /* 0x00000096002a7220 */ /* 0x040fe20000410000 */
[----:B------:R-:W-:Y:S01]  /*94b0*/  MOV R150, R62 ;  /* 0x0000003e00967202 */ /* 0x000fe20000000f00 */
[-C--:B------:R-:W-:Y:S01]  /*94c0*/  HMMA.16816.F32 R20, R176, R36.reuse, R20 ;  /* 0x00000024b014723c */ /* 0x080fe20000001814 */
[C---:B------:R-:W-:Y:S01]  /*94d0*/  FMUL.FTZ R47, R0.reuse, R155 ;  /* 0x0000009b002f7220 */ /* 0x040fe20000410000 */
[----:B------:R-:W-:Y:S01]  /*94e0*/  MOV R155, R210 ;  /* 0x000000d2009b7202 */ /* 0x000fe20000000f00 */
[C---:B------:R-:W-:Y:S01]  /*94f0*/  FMUL.FTZ R58, R0.reuse, R166 ;  /* 0x000000a6003a7220 */ /* 0x040fe20000410000 */
[----:B------:R-:W-:Y:S01]  /*9500*/  MUFU.EX2 R210, R103 ;  /* 0x0000006700d27308 */ /* 0x000fe20000000800 */
[C---:B------:R-:W-:Y:S02]  /*9510*/  FMUL.FTZ R59, R0.reuse, R167 ;  /* 0x000000a7003b7220 */ /* 0x040fe40000410000 */
[----:B------:R-:W-:Y:S01]  /*9520*/  FMUL.FTZ R62, R0, R170 ;  /* 0x000000aa003e7220 */ /* 0x000fe20000410000 */
[C---:B------:R-:W-:Y:S01]  /*9530*/  HMMA.16816.F32 R24, R180.reuse, R36, R24 ;  /* 0x00000024b418723c */ /* 0x040fe20000001818 */
[C---:B------:R-:W-:Y:S03]  /*9540*/  FMUL.FTZ R72, R3.reuse, R72 ;  /* 0x0000004803487220 */ /* 0x040fe60000410000 */
[----:B-1----:R-:W-:Y:S02]  /*9550*/  FFMA.FTZ R2, R56, c[0x0][0x2d0], -R110 ;  /* 0x0000b40038027a23 */ /* 0x002fe4000001086e */
[----:B------:R-:W-:Y:S02]  /*9560*/  FMUL.FTZ R56, R3, R164 ;  /* 0x000000a403387220 */ /* 0x000fe40000410000 */
[-C--:B------:R-:W-:Y:S01]  /*9570*/  HMMA.16816.F32 R28, R180, R38.reuse, R28 ;  /* 0x00000026b41c723c */ /* 0x080fe2000000181c */
[----:B------:R1:W-:Y:S03]  /*9580*/  MUFU.EX2 R249, R2 ;  /* 0x0000000200f97308 */ /* 0x0003e60000000800 */
[C---:B------:R-:W-:Y:S02]  /*9590*/  FMUL.FTZ R37, R101.reuse, R145 ;  /* 0x0000009165257220 */ /* 0x040fe40000410000 */
[----:B------:R-:W-:Y:S02]  /*95a0*/  IMAD.MOV.U32 R145, RZ, RZ, R214 ;  /* 0x000000ffff917224 */ /* 0x000fe400078e00d6 */
[C---:B------:R-:W-:Y:S01]  /*95b0*/  HMMA.16816.F32 R32, R176.reuse, R38, R32 ;  /* 0x00000026b020723c */ /* 0x040fe20000001820 */
[----:B------:R-:W-:Y:S03]  /*95c0*/  FMUL.FTZ R36, R101, R144 ;  /* 0x0000009065247220 */ /* 0x000fe60000410000 */
[----:B------:R-:W-:Y:S02]  /*95d0*/  IMAD.MOV.U32 R144, RZ, RZ, R213 ;  /* 0x000000ffff907224 */ /* 0x000fe400078e00d5 */
[----:B------:R-:W-:Y:S02]  /*95e0*/  IMAD.MOV.U32 R138, RZ, RZ, R206 ;  /* 0x000000ffff8a7224 */ /* 0x000fe400078e00ce */
[C---:B------:R-:W-:Y:S04]  /*95f0*/  FMUL.FTZ R39, R100.reuse, R147 ;  /* 0x0000009364277220 */ /* 0x040fe80000410000 */
[----:B------:R-:W-:Y:S02]  /*9600*/  IMAD.MOV.U32 R147, RZ, RZ, R207 ;  /* 0x000000ffff937224 */ /* 0x000fe400078e00cf */
[----:B------:R-:W-:Y:S02]  /*9610*/  FMUL.FTZ R38, R100, R146 ;  /* 0x0000009264267220 */ /* 0x000fe40000410000 */
[----:B------:R-:W-:Y:S02]  /*9620*/  FMUL.FTZ R73, R3, R73 ;  /* 0x0000004903497220 */ /* 0x000fe40000410000 */
[----:B-1----:R-:W-:Y:S02]  /*9630*/  FFMA.FTZ R2, R57, c[0x0][0x2d0], -R110 ;  /* 0x0000b40039027a23 */ /* 0x002fe4000001086e */
[C---:B------:R-:W-:Y:S01]  /*9640*/  FMUL.FTZ R57, R3.reuse, R165 ;  /* 0x000000a503397220 */ /* 0x040fe20000410000 */
[-C--:B------:R-:W-:Y:S01]  /*9650*/  HMMA.16816.F32 R36, R176, R52.reuse, R36 ;  /* 0x00000034b024723c */ /* 0x080fe20000001824 */
[----:B------:R1:W1:Y:S01]  /*9660*/  MUFU.EX2 R248, R2 ;  /* 0x0000000200f87308 */ /* 0x0002620000000800 */
[C---:B------:R-:W-:Y:S02]  /*9670*/  FMUL.FTZ R74, R0.reuse, R74 ;  /* 0x0000004a004a7220 */ /* 0x040fe40000410000 */
[C---:B------:R-:W-:Y:S02]  /*9680*/  FMUL.FTZ R75, R0.reuse, R75 ;  /* 0x0000004b004b7220 */ /* 0x040fe40000410000 */
[C---:B------:R-:W-:Y:S02]  /*9690*/  FMUL.FTZ R76, R3.reuse, R76 ;  /* 0x0000004c034c7220 */ /* 0x040fe40000410000 */
[C---:B------:R-:W-:Y:S01]  /*96a0*/  HMMA.16816.F32 R40, R180.reuse, R52, R40 ;  /* 0x00000034b428723c */ /* 0x040fe20000001828 */
[----:B------:R-:W-:Y:S03]  /*96b0*/  FMUL.FTZ R77, R3, R77 ;  /* 0x0000004d034d7220 */ /* 0x000fe60000410000 */
[C---:B------:R-:W-:Y:S02]  /*96c0*/  FMUL.FTZ R78, R0.reuse, R78 ;  /* 0x0000004e004e7220 */ /* 0x040fe40000410000 */
[----:B------:R-:W-:Y:S02]  /*96d0*/  FMUL.FTZ R79, R0, R79 ;  /* 0x0000004f004f7220 */ /* 0x000fe40000410000 */
[-C--:B------:R-:W-:Y:S01]  /*96e0*/  HMMA.16816.F32 R44, R180, R54.reuse, R44 ;  /* 0x00000036b42c723c */ /* 0x080fe2000000182c */
[C---:B------:R-:W-:Y:S03]  /*96f0*/  FMUL.FTZ R52, R101.reuse, R160 ;  /* 0x000000a065347220 */ /* 0x040fe60000410000 */
[C---:B------:R-:W-:Y:S01]  /*9700*/  FMUL.FTZ R53, R101.reuse, R161 ;  /* 0x000000a165357220 */ /* 0x040fe20000410000 */
[----:B------:R-:W-:Y:S01]  /*9710*/  MOV R161, R64 ;  /* 0x0000004000a17202 */ /* 0x000fe20000000f00 */
[----:B------:R-:W-:Y:S02]  /*9720*/  FMUL.FTZ R64, R101, R172 ;  /* 0x000000ac65407220 */ /* 0x000fe40000410000 */
[C---:B------:R-:W-:Y:S01]  /*9730*/  HMMA.16816.F32 R48, R176.reuse, R54, R48 ;  /* 0x00000036b030723c */ /* 0x040fe20000001830 */
[----:B-1----:R-:W-:Y:S03]  /*9740*/  FFMA.FTZ R2, R60, c[0x0][0x2d0], -R111 ;  /* 0x0000b4003c027a23 */ /* 0x002fe6000001086f */
[----:B------:R-:W-:Y:S01]  /*9750*/  FMUL.FTZ R60, R3, R168 ;  /* 0x000000a8033c7220 */ /* 0x000fe20000410000 */
[----:B------:R1:W-:Y:S01]  /*9760*/  MUFU.EX2 R247, R2 ;  /* 0x0000000200f77308 */ /* 0x0003e20000000800 */
[----:B------:R-:W-:Y:S02]  /*9770*/  IMAD.MOV.U32 R146, RZ, RZ, R63 ;  /* 0x000000ffff927224 */ /* 0x000fe400078e003f */
[C---:B------:R-:W-:Y:S04]  /*9780*/  FMUL.FTZ R54, R100.reuse, R162 ;  /* 0x000000a264367220 */ /* 0x040fe80000410000 */
[----:B------:R-:W-:Y:S02]  /*9790*/  FMUL.FTZ R55, R100, R163 ;  /* 0x000000a364377220 */ /* 0x000fe40000410000 */
[----:B------:R-:W-:Y:S02]  /*97a0*/  FMUL.FTZ R63, R0, R171 ;  /* 0x000000ab003f7220 */ /* 0x000fe40000410000 */
[----:B------:R-:W-:Y:S02]  /*97b0*/  IMAD.MOV.U32 R160, RZ, RZ, R65 ;  /* 0x000000ffffa07224 */ /* 0x000fe400078e0041 */
[----:B------:R-:W-:Y:S01]  /*97c0*/  FMUL.FTZ R65, R101, R173 ;  /* 0x000000ad65417220 */ /* 0x000fe20000410000 */
[-C--:B---3--:R-:W-:Y:S01]  /*97d0*/  HMMA.16816.F32 R52, R176, R112.reuse, R52 ;  /* 0x00000070b034723c */ /* 0x088fe20000001834 */
[----:B------:R-:W-:Y:S01]  /*97e0*/  LDSM.16.MT88.4 R172, [R222+0x1d00] ;  /* 0x001d0000deac783b */ /* 0x000fe20000004200 */
[C---:B------:R-:W-:Y:S02]  /*97f0*/  FMUL.FTZ R83, R100.reuse, R83 ;  /* 0x0000005364537220 */ /* 0x040fe40000410000 */
[C---:B------:R-:W-:Y:S02]  /*9800*/  FMUL.FTZ R88, R3.reuse, R88 ;  /* 0x0000005803587220 */ /* 0x040fe40000410000 */
[----:B------:R-:W-:Y:S02]  /*9810*/  FMUL.FTZ R89, R3, R89 ;  /* 0x0000005903597220 */ /* 0x000fe40000410000 */
[C---:B------:R-:W-:Y:S01]  /*9820*/  HMMA.16816.F32 R56, R180.reuse, R112, R56 ;  /* 0x00000070b438723c */ /* 0x040fe20000001838 */
[----:B------:R-:W-:Y:S03]  /*9830*/  FMUL.FTZ R86, R100, R86 ;  /* 0x0000005664567220 */ /* 0x000fe60000410000 */
[----:B-1----:R-:W-:Y:S02]  /*9840*/  FFMA.FTZ R2, R61, c[0x0][0x2d0], -R111 ;  /* 0x0000b4003d027a23 */ /* 0x002fe4000001086f */
[C---:B------:R-:W-:Y:S02]  /*9850*/  FMUL.FTZ R61, R3.reuse, R169 ;  /* 0x000000a9033d7220 */ /* 0x040fe40000410000 */
[----:B------:R1:W3:Y:S01]  /*9860*/  MUFU.EX2 R246, R2 ;  /* 0x0000000200f67308 */ /* 0x0002e20000000800 */
[C---:B------:R-:W-:Y:S03]  /*9870*/  FMUL.FTZ R90, R0.reuse, R90 ;  /* 0x0000005a005a7220 */ /* 0x040fe60000410000 */
[C---:B------:R-:W-:Y:S01]  /*9880*/  FMUL.FTZ R91, R0.reuse, R91 ;  /* 0x0000005b005b7220 */ /* 0x040fe20000410000 */
[-C--:B------:R-:W-:Y:S01]  /*9890*/  HMMA.16816.F32 R60, R180, R114.reuse, R60 ;  /* 0x00000072b43c723c */ /* 0x080fe2000000183c */
[C---:B------:R-:W-:Y:S02]  /*98a0*/  FMUL.FTZ R92, R3.reuse, R92 ;  /* 0x0000005c035c7220 */ /* 0x040fe40000410000 */
[----:B------:R-:W-:Y:S02]  /*98b0*/  FMUL.FTZ R93, R3, R93 ;  /* 0x0000005d035d7220 */ /* 0x000fe40000410000 */
[C---:B------:R-:W-:Y:S02]  /*98c0*/  FMUL.FTZ R94, R0.reuse, R94 ;  /* 0x0000005e005e7220 */ /* 0x040fe40000410000 */
[----:B------:R-:W-:Y:S01]  /*98d0*/  FMUL.FTZ R95, R0, R95 ;  /* 0x0000005f005f7220 */ /* 0x000fe20000410000 */
[C---:B------:R-:W-:Y:S01]  /*98e0*/  HMMA.16816.F32 R64, R176.reuse, R114, R64 ;  /* 0x00000072b040723c */ /* 0x040fe20000001840 */
[----:B------:R-:W3:Y:S03]  /*98f0*/  LDSM.16.MT88.4 R112, [R222+0x2100] ;  /* 0x00210000de70783b */ /* 0x000ee60000004200 */
[--C-:B------:R-:W-:Y:S02]  /*9900*/  FFMA.FTZ R103, R200, c[0x0][0x2d0], -R184.reuse ;  /* 0x0000b400c8677a23 */ /* 0x100fe400000108b8 */
[C---:B------:R-:W-:Y:S02]  /*9910*/  FMUL.FTZ R87, R100.reuse, R87 ;  /* 0x0000005764577220 */ /* 0x040fe40000410000 */
[-C--:B--2---:R-:W-:Y:S01]  /*9920*/  HMMA.16816.F32 R68, R176, R116.reuse, R68 ;  /* 0x00000074b044723c */ /* 0x084fe20000001844 */
[----:B------:R-:W-:Y:S03]  /*9930*/  FMUL.FTZ R98, R100, R98 ;  /* 0x0000006264627220 */ /* 0x000fe60000410000 */
[--C-:B-1----:R-:W-:Y:S02]  /*9940*/  FFMA.FTZ R2, R186, c[0x0][0x2d0], -R184.reuse ;  /* 0x0000b400ba027a23 */ /* 0x102fe400000108b8 */
[----:B------:R-:W-:Y:S02]  /*9950*/  FMUL.FTZ R99, R100, R99 ;  /* 0x0000006364637220 */ /* 0x000fe40000410000 */
[C---:B------:R-:W-:Y:S01]  /*9960*/  HMMA.16816.F32 R72, R180.reuse, R116, R72 ;  /* 0x00000074b448723c */ /* 0x040fe20000001848 */
[----:B------:R1:W-:Y:S07]  /*9970*/  MUFU.EX2 R244, R2 ;  /* 0x0000000200f47308 */ /* 0x0003ee0000000800 */
[-C--:B------:R-:W-:Y:S08]  /*9980*/  HMMA.16816.F32 R76, R180, R118.reuse, R76 ;  /* 0x00000076b44c723c */ /* 0x080ff0000000184c */
[C---:B------:R-:W-:Y:S01]  /*9990*/  HMMA.16816.F32 R80, R176.reuse, R118, R80 ;  /* 0x00000076b050723c */ /* 0x040fe20000001850 */
[----:B------:R-:W2:Y:S07]  /*99a0*/  LDSM.16.MT88.4 R116, [R221+0x500] ;  /* 0x00050000dd74783b */ /* 0x000eae0000004200 */
[-C--:B---3--:R-:W-:Y:S01]  /*99b0*/  HMMA.16816.F32 R84, R176, R112.reuse, R84 ;  /* 0x00000070b054723c */ /* 0x088fe20000001854 */
[--C-:B-1----:R-:W-:Y:S04]  /*99c0*/  FFMA.FTZ R2, R187, c[0x0][0x2d0], -R184.reuse ;  /* 0x0000b400bb027a23 */ /* 0x102fe800000108b8 */
[----:B------:R1:W3:Y:S03]  /*99d0*/  MUFU.EX2 R243, R2 ;  /* 0x0000000200f37308 */ /* 0x0002e60000000800 */
[C---:B------:R-:W-:Y:S07]  /*99e0*/  HMMA.16816.F32 R88, R180.reuse, R112, R88 ;  /* 0x00000070b458723c */ /* 0x040fee0000001858 */
[----:B----4-:R-:W-:Y:S01]  /*99f0*/  F2FP.PACK_AB R112, R252, R151 ;  /* 0x00000097fc70723e */ /* 0x010fe200000000ff */
[-C--:B------:R-:W-:Y:S01]  /*9a00*/  HMMA.16816.F32 R92, R180, R114.reuse, R92 ;  /* 0x00000072b45c723c */ /* 0x080fe2000000185c */
[----:B------:R-:W-:Y:S03]  /*9a10*/  LDSM.16.MT88.4 R180, [R221+0x2d00] ;  /* 0x002d0000ddb4783b */ /* 0x000fe60000004200 */
[----:B------:R-:W-:Y:S04]  /*9a20*/  F2FP.PACK_AB R113, R250, R251 ;  /* 0x000000fbfa71723e */ /* 0x000fe800000000ff */
[----:B------:R-:W-:Y:S01]  /*9a30*/  HMMA.16816.F32 R96, R176, R114, R96 ;  /* 0x00000072b060723c */ /* 0x000fe20000001860 */
[--C-:B-1----:R-:W-:Y:S06]  /*9a40*/  FFMA.FTZ R2, R188, c[0x0][0x2d0], -R184.reuse ;  /* 0x0000b400bc027a23 */ /* 0x102fec00000108b8 */
[----:B------:R-:W-:Y:S01]  /*9a50*/  F2FP.PACK_AB R114, R248, R249 ;  /* 0x000000f9f872723e */ /* 0x000fe200000000ff */
[----:B------:R1:W-:Y:S01]  /*9a60*/  MUFU.EX2 R242, R2 ;  /* 0x0000000200f27308 */ /* 0x0003e20000000800 */
[----:B------:R-:W-:Y:S03]  /*9a70*/  F2FP.PACK_AB R115, R246, R247 ;  /* 0x000000f7f673723e */ /* 0x000fe600000000ff */
[----:B---3--:R-:W-:Y:S04]  /*9a80*/  F2FP.PACK_AB R120, R243, R244 ;  /* 0x000000f4f378723e */ /* 0x008fe800000000ff */
[-C--:B--2---:R-:W-:Y:S01]  /*9a90*/  HMMA.16816.F32 R4, R112, R116.reuse, R4 ;  /* 0x000000747004723c */ /* 0x084fe20000001804 */
[----:B-1----:R-:W-:Y:S04]  /*9aa0*/  FFMA.FTZ R2, R189, c[0x0][0x2d0], -R184 ;  /* 0x0000b400bd027a23 */ /* 0x002fe800000108b8 */
        /* <DEDUP_REMOVED lines=25> */
[----:B------:R-:W1:Y:S03]  /*9c40*/  LDSM.16.MT88.4 R124, [R221+0x2500] ;  /* 0x00250000dd7c783b */ /* 0x000e660000004200 */
[----:B------:R4:W-:Y:S03]  /*9c50*/  MUFU.EX2 R209, R2 ;  /* 0x0000000200d17308 */ /* 0x0009e60000000800 */
[-C--:B------:R-:W-:Y:S08]  /*9c60*/  HMMA.16816.F32 R36, R112, R128.reuse, R36 ;  /* 0x000000807024723c */ /* 0x080ff00000001824 */
[C---:B------:R-:W-:Y:S08]  /*9c70*/  HMMA.16816.F32 R40, R120.reuse, R128, R40 ;  /* 0x000000807828723c */ /* 0x040ff00000001828 */
[-C--:B------:R-:W-:Y:S01]  /*9c80*/  HMMA.16816.F32 R44, R120, R130.reuse, R44 ;  /* 0x00000082782c723c */ /* 0x080fe2000000182c */
[--C-:B----4-:R-:W-:Y:S07]  /*9c90*/  FFMA.FTZ R2, R195, c[0x0][0x2d0], -R111.reuse ;  /* 0x0000b400c3027a23 */ /* 0x110fee000001086f */
[C---:B------:R-:W-:Y:S01]  /*9ca0*/  HMMA.16816.F32 R48, R112.reuse, R130, R48 ;  /* 0x000000827030723c */ /* 0x040fe20000001830 */
[----:B------:R4:W1:Y:S01]  /*9cb0*/  MUFU.EX2 R211, R2 ;  /* 0x0000000200d37308 */ /* 0x0008620000000800 */
[----:B------:R-:W3:Y:S06]  /*9cc0*/  LDSM.16.MT88.4 R128, [R222+0x2500] ;  /* 0x00250000de80783b */ /* 0x000eec0000004200 */
[-C--:B--2---:R-:W-:Y:S08]  /*9cd0*/  HMMA.16816.F32 R52, R112, R116.reuse, R52 ;  /* 0x000000747034723c */ /* 0x084ff00000001834 */
[C---:B------:R-:W-:Y:S08]  /*9ce0*/  HMMA.16816.F32 R56, R120.reuse, R116, R56 ;  /* 0x000000747838723c */ /* 0x040ff00000001838 */
[-C--:B------:R-:W-:Y:S01]  /*9cf0*/  HMMA.16816.F32 R60, R120, R118.reuse, R60 ;  /* 0x00000076783c723c */ /* 0x080fe2000000183c */
[----:B----4-:R-:W-:Y:S02]  /*9d00*/  FFMA.FTZ R2, R204, c[0x0][0x2d0], -R110 ;  /* 0x0000b400cc027a23 */ /* 0x010fe4000001086e */
[----:B------:R-:W-:Y:S05]  /*9d10*/  MUFU.EX2 R204, R103 ;  /* 0x0000006700cc7308 */ /* 0x000fea0000000800 */
[C---:B------:R-:W-:Y:S01]  /*9d20*/  HMMA.16816.F32 R64, R112.reuse, R118, R64 ;  /* 0x000000767040723c */ /* 0x040fe20000001840 */
[----:B------:R-:W2:Y:S04]  /*9d30*/  LDSM.16.MT88.4 R116, [R221+0x900] ;  /* 0x00090000dd74783b */ /* 0x000ea80000004200 */
[----:B------:R4:W2:Y:S03]  /*9d40*/  MUFU.EX2 R208, R2 ;  /* 0x0000000200d07308 */ /* 0x0008a60000000800 */
[-C--:B-1----:R-:W-:Y:S08]  /*9d50*/  HMMA.16816.F32 R68, R112, R124.reuse, R68 ;  /* 0x0000007c7044723c */ /* 0x082ff00000001844 */
[C---:B------:R-:W-:Y:S08]  /*9d60*/  HMMA.16816.F32 R72, R120.reuse, R124, R72 ;  /* 0x0000007c7848723c */ /* 0x040ff00000001848 */
[-C--:B------:R-:W-:Y:S01]  /*9d70*/  HMMA.16816.F32 R76, R120, R126.reuse, R76 ;  /* 0x0000007e784c723c */ /* 0x080fe2000000184c */
[--C-:B----4-:R-:W-:Y:S07]  /*9d80*/  FFMA.FTZ R2, R202, c[0x0][0x2d0], -R111.reuse ;  /* 0x0000b400ca027a23 */ /* 0x110fee000001086f */
[C---:B------:R-:W-:Y:S01]  /*9d90*/  HMMA.16816.F32 R80, R112.reuse, R126, R80 ;  /* 0x0000007e7050723c */ /* 0x040fe20000001850 */
[----:B------:R1:W-:Y:S01]  /*9da0*/  MUFU.EX2 R207, R2 ;  /* 0x0000000200cf7308 */ /* 0x0003e20000000800 */
[----:B------:R-:W4:Y:S06]  /*9db0*/  LDSM.16.MT88.4 R124, [R222+0x900] ;  /* 0x00090000de7c783b */ /* 0x000f2c0000004200 */
[-C--:B---3--:R-:W-:Y:S08]  /*9dc0*/  HMMA.16816.F32 R84, R112, R128.reuse, R84 ;  /* 0x000000807054723c */ /* 0x088ff00000001854 */
[C---:B------:R-:W-:Y:S08]  /*9dd0*/  HMMA.16816.F32 R88, R120.reuse, R128, R88 ;  /* 0x000000807858723c */ /* 0x040ff00000001858 */
[-C--:B------:R-:W-:Y:S01]  /*9de0*/  HMMA.16816.F32 R92, R120, R130.reuse, R92 ;  /* 0x00000082785c723c */ /* 0x080fe2000000185c */
[----:B-1----:R-:W-:Y:S04]  /*9df0*/  FFMA.FTZ R2, R203, c[0x0][0x2d0], -R111 ;  /* 0x0000b400cb027a23 */ /* 0x002fe8000001086f */
[----:B------:R1:W3:Y:S03]  /*9e00*/  MUFU.EX2 R206, R2 ;  /* 0x0000000200ce7308 */ /* 0x0002e60000000800 */
[----:B------:R-:W-:Y:S01]  /*9e10*/  HMMA.16816.F32 R96, R112, R130, R96 ;  /* 0x000000827060723c */ /* 0x000fe20000001860 */
[----:B------:R-:W4:Y:S06]  /*9e20*/  LDSM.16.MT88.4 R128, [R221+0x1900] ;  /* 0x00190000dd80783b */ /* 0x000f2c0000004200 */
[----:B------:R-:W-:Y:S02]  /*9e30*/  F2FP.PACK_AB R112, R213, R212 ;  /* 0x000000d4d570723e */ /* 0x000fe400000000ff */
[----:B------:R-:W-:Y:S03]  /*9e40*/  F2FP.PACK_AB R113, R211, R209 ;  /* 0x000000d1d371723e */ /* 0x000fe600000000ff */
[----:B--2---:R-:W-:Y:S01]  /*9e50*/  F2FP.PACK_AB R114, R210, R208 ;  /* 0x000000d0d272723e */ /* 0x004fe200000000ff */
[--C-:B-1----:R-:W-:Y:S01]  /*9e60*/  FFMA.FTZ R2, R199, c[0x0][0x2d0], -R184.reuse ;  /* 0x0000b400c7027a23 */ /* 0x102fe200000108b8 */
[----:B---3--:R-:W-:Y:S03]  /*9e70*/  F2FP.PACK_AB R115, R206, R207 ;  /* 0x000000cfce73723e */ /* 0x008fe600000000ff */
[----:B------:R1:W2:Y:S04]  /*9e80*/  MUFU.EX2 R205, R2 ;  /* 0x0000000200cd7308 */ /* 0x0002a80000000800 */
[-C--:B------:R-:W-:Y:S01]  /*9e90*/  HMMA.16816.F32 R4, R112, R116.reuse, R4 ;  /* 0x000000747004723c */ /* 0x080fe20000001804 */
[--C-:B-1----:R-:W-:Y:S01]  /*9ea0*/  FFMA.FTZ R2, R197, c[0x0][0x2d0], -R185.reuse ;  /* 0x0000b400c5027a23 */ /* 0x102fe200000108b9 */
[----:B--2---:R-:W-:Y:S04]  /*9eb0*/  F2FP.PACK_AB R120, R204, R205 ;  /* 0x000000cdcc78723e */ /* 0x004fe800000000ff */
[----:B------:R1:W-:Y:S02]  /*9ec0*/  MUFU.EX2 R203, R2 ;  /* 0x0000000200cb7308 */ /* 0x0003e40000000800 */
[----:B-1----:R-:W-:Y:S08]  /*9ed0*/  FFMA.FTZ R2, R196, c[0x0][0x2d0], -R185 ;  /* 0x0000b400c4027a23 */ /* 0x002ff000000108b9 */
[----:B------:R1:W2:Y:S02]  /*9ee0*/  MUFU.EX2 R201, R2 ;  /* 0x0000000200c97308 */ /* 0x0002a40000000800 */
[--C-:B-1----:R-:W-:Y:S01]  /*9ef0*/  FFMA.FTZ R2, R219, c[0x0][0x2d0], -R184.reuse ;  /* 0x0000b400db027a23 */ /* 0x102fe200000108b8 */
[----:B--2---:R-:W-:Y:S01]  /*9f00*/  F2FP.PACK_AB R121, R201, R203 ;  /* 0x000000cbc979723e */ /* 0x004fe200000000ff */
[----:B------:R-:W-:Y:S06]  /*9f10*/  IMAD.MOV.U32 R219, RZ, RZ, R151 ;  /* 0x000000ffffdb7224 */ /* 0x000fec00078e0097 */
[----:B------:R1:W-:Y:S02]  /*9f20*/  MUFU.EX2 R202, R2 ;  /* 0x0000000200ca7308 */ /* 0x0003e40000000800 */
[----:B-1----:R-:W-:Y:S08]  /*9f30*/  FFMA.FTZ R2, R240, c[0x0][0x2d0], -R184 ;  /* 0x0000b400f0027a23 */ /* 0x002ff000000108b8 */
        /* <DEDUP_REMOVED lines=14> */
[-C--:B----4-:R-:W-:Y:S01]  /*a020*/  HMMA.16816.F32 R20, R112, R124.reuse, R20 ;  /* 0x0000007c7014723c */ /* 0x090fe20000001814 */
[----:B------:R1:W-:Y:S07]  /*a030*/  MUFU.EX2 R196, R2 ;  /* 0x0000000200c47308 */ /* 0x0003ee0000000800 */
        /* <DEDUP_REMOVED lines=19> */
[----:B------:R-:W-:Y:S02]  /*a170*/  LDSM.16.MT88.4 R156, [R221+0x1d00] ;  /* 0x001d0000dd9c783b */ /* 0x000fe40000004200 */
[C---:B------:R-:W-:Y:S07]  /*a180*/  HMMA.16816.F32 R64, R112.reuse, R118, R64 ;  /* 0x000000767040723c */ /* 0x040fee0000001840 */
[----:B------:R-:W3:Y:S01]  /*a190*/  MUFU.EX2 R192, R110 ;  /* 0x0000006e00c07308 */ /* 0x000ee20000000800 */
[-C--:B-1----:R-:W-:Y:S08]  /*a1a0*/  HMMA.16816.F32 R68, R112, R124.reuse, R68 ;  /* 0x0000007c7044723c */ /* 0x082ff00000001844 */
[C---:B------:R-:W-:Y:S01]  /*a1b0*/  HMMA.16816.F32 R72, R120.reuse, R124, R72 ;  /* 0x0000007c7848723c */ /* 0x040fe20000001848 */
[--C-:B--2---:R-:W-:Y:S03]  /*a1c0*/  FFMA.FTZ R2, R155, c[0x0][0x2d0], -R111.reuse ;  /* 0x0000b4009b027a23 */ /* 0x104fe6000001086f */
[----:B------:R-:W-:Y:S04]  /*a1d0*/  FFMA.FTZ R111, R154, c[0x0][0x2d0], -R111 ;  /* 0x0000b4009a6f7a23 */ /* 0x000fe8000001086f */
[-C--:B------:R-:W-:Y:S01]  /*a1e0*/  HMMA.16816.F32 R76, R120, R126.reuse, R76 ;  /* 0x0000007e784c723c */ /* 0x080fe2000000184c */
[----:B------:R1:W-:Y:S03]  /*a1f0*/  MUFU.EX2 R191, R2 ;  /* 0x0000000200bf7308 */ /* 0x0003e60000000800 */
[----:B---3--:R-:W-:Y:S04]  /*a200*/  F2FP.PACK_AB R110, R192, R194 ;  /* 0x000000c2c06e723e */ /* 0x008fe800000000ff */
[C---:B------:R-:W-:Y:S03]  /*a210*/  HMMA.16816.F32 R80, R112.reuse, R126, R80 ;  /* 0x0000007e7050723c */ /* 0x040fe60000001850 */
[----:B------:R-:W2:Y:S05]  /*a220*/  MUFU.EX2 R190, R111 ;  /* 0x0000006f00be7308 */ /* 0x000eaa0000000800 */
[-C--:B----4-:R-:W-:Y:S08]  /*a230*/  HMMA.16816.F32 R84, R112, R128.reuse, R84 ;  /* 0x000000807054723c */ /* 0x090ff00000001854 */
[C---:B------:R-:W-:Y:S01]  /*a240*/  HMMA.16816.F32 R88, R120.reuse, R128, R88 ;  /* 0x000000807858723c */ /* 0x040fe20000001858 */
[--C-:B-1----:R-:W-:Y:S04]  /*a250*/  FFMA.FTZ R2, R153, c[0x0][0x2d0], -R184.reuse ;  /* 0x0000b40099027a23 */ /* 0x102fe800000108b8 */
[----:B------:R1:W-:Y:S03]  /*a260*/  MUFU.EX2 R189, R2 ;  /* 0x0000000200bd7308 */ /* 0x0003e60000000800 */
[-C--:B------:R-:W-:Y:S01]  /*a270*/  HMMA.16816.F32 R92, R120, R130.reuse, R92 ;  /* 0x00000082785c723c */ /* 0x080fe2000000185c */
[----:B--2---:R-:W-:Y:S07]  /*a280*/  F2FP.PACK_AB R111, R190, R191 ;  /* 0x000000bfbe6f723e */ /* 0x004fee00000000ff */
[----:B------:R-:W-:Y:S01]  /*a290*/  HMMA.16816.F32 R96, R112, R130, R96 ;  /* 0x000000827060723c */ /* 0x000fe20000001860 */
[----:B-1----:R-:W-:Y:S03]  /*a2a0*/  FFMA.FTZ R2, R152, c[0x0][0x2d0], -R184 ;  /* 0x0000b40098027a23 */ /* 0x002fe600000108b8 */
[----:B------:R-:W-:Y:S01]  /*a2b0*/  IMAD.MOV.U32 R152, RZ, RZ, R150 ;  /* 0x000000ffff987224 */ /* 0x000fe200078e0096 */
[----:B------:R-:W-:Y:S01]  /*a2c0*/  MOV R150, R149 ;  /* 0x0000009500967202 */ /* 0x000fe20000000f00 */
[----:B------:R1:W2:Y:S01]  /*a2d0*/  MUFU.EX2 R188, R2 ;  /* 0x0000000200bc7308 */ /* 0x0002a20000000800 */
[----:B------:R-:W-:Y:S01]  /*a2e0*/  IMAD.MOV.U32 R149, RZ, RZ, R148 ;  /* 0x000000ffff957224 */ /* 0x000fe200078e0094 */
[----:B------:R-:W-:Y:S01]  /*a2f0*/  MOV R148, R147 ;  /* 0x0000009300947202 */ /* 0x000fe20000000f00 */
[----:B------:R-:W-:Y:S03]  /*a300*/  IMAD.MOV.U32 R147, RZ, RZ, R146 ;  /* 0x000000ffff937224 */ /* 0x000fe600078e0092 */
[----:B------:R-:W-:Y:S01]  /*a310*/  MOV R146, R145 ;  /* 0x0000009100927202 */ /* 0x000fe20000000f00 */
[----:B------:R-:W-:Y:S01]  /*a320*/  IMAD.MOV.U32 R145, RZ, RZ, R144 ;  /* 0x000000ffff917224 */ /* 0x000fe200078e0090 */
        /* <DEDUP_REMOVED lines=10> */
[----:B------:R-:W-:Y:S02]  /*a3d0*/  MOV R145, R140 ;  /* 0x0000008c00917202 */ /* 0x000fe40000000f00 */
[----:B------:R-:W-:Y:S01]  /*a3e0*/  MOV R149, R144 ;  /* 0x0000009000957202 */ /* 0x000fe20000000f00 */
[----:B------:R-:W-:Y:S01]  /*a3f0*/  IMAD.MOV.U32 R144, RZ, RZ, R108 ;  /* 0x000000ffff907224 */ /* 0x000fe200078e006c */
[----:B------:R-:W-:Y:S01]  /*a400*/  F2FP.PACK_AB R108, R196, R197 ;  /* 0x000000c5c46c723e */ /* 0x000fe200000000ff */
[--C-:B-1----:R-:W-:Y:S01]  /*a410*/  FFMA.FTZ R2, R134, c[0x0][0x2d0], -R185.reuse ;  /* 0x0000b40086027a23 */ /* 0x102fe200000108b9 */
[----:B--2---:R-:W-:Y:S03]  /*a420*/  F2FP.PACK_AB R176, R188, R189 ;  /* 0x000000bdbcb0723e */ /* 0x004fe600000000ff */
[----:B------:R1:W-:Y:S02]  /*a430*/  MUFU.EX2 R186, R2 ;  /* 0x0000000200ba7308 */ /* 0x0003e40000000800 */
[--C-:B-1----:R-:W-:Y:S08]  /*a440*/  FFMA.FTZ R2, R133, c[0x0][0x2d0], -R185.reuse ;  /* 0x0000b40085027a23 */ /* 0x102ff000000108b9 */
[----:B------:R1:W2:Y:S02]  /*a450*/  MUFU.EX2 R187, R2 ;  /* 0x0000000200bb7308 */ /* 0x0002a40000000800 */
[--C-:B-1----:R-:W-:Y:S01]  /*a460*/  FFMA.FTZ R2, R107, c[0x0][0x2d0], -R184.reuse ;  /* 0x0000b4006b027a23 */ /* 0x102fe200000108b8 */
[----:B--2---:R-:W-:Y:S01]  /*a470*/  F2FP.PACK_AB R177, R187, R186 ;  /* 0x000000babbb1723e */ /* 0x004fe200000000ff */
[----:B------:R-:W-:Y:S06]  /*a480*/  FFMA.FTZ R184, R132, c[0x0][0x2d0], -R184 ;  /* 0x0000b40084b87a23 */ /* 0x000fec00000108b8 */
[----:B------:R1:W-:Y:S01]  /*a490*/  MUFU.EX2 R107, R2 ;  /* 0x00000002006b7308 */ /* 0x0003e20000000800 */
[----:B------:R-:W2:Y:S09]  /*a4a0*/  LDSM.16.MT88.4 R132, [R221+0xd00] ;  /* 0x000d0000dd84783b */ /* 0x000eb20000004200 */
[----:B------:R-:W3:Y:S01]  /*a4b0*/  MUFU.EX2 R184, R184 ;  /* 0x000000b800b87308 */ /* 0x000ee20000000800 */
[--C-:B-1----:R-:W-:Y:S02]  /*a4c0*/  FFMA.FTZ R2, R152, c[0x0][0x2d0], -R185.reuse ;  /* 0x0000b40098027a23 */ /* 0x102fe400000108b9 */
[----:B------:R-:W-:Y:S01]  /*a4d0*/  FFMA.FTZ R185, R109, c[0x0][0x2d0], -R185 ;  /* 0x0000b4006db97a23 */ /* 0x000fe200000108b9 */
[----:B------:R-:W-:Y:S06]  /*a4e0*/  F2FP.PACK_AB R109, R193, R195 ;  /* 0x000000c3c16d723e */ /* 0x000fec00000000ff */
[----:B------:R-:W-:Y:S01]  /*a4f0*/  MUFU.EX2 R103, R2 ;  /* 0x0000000200677308 */ /* 0x000fe20000000800 */
[----:B------:R-:W-:Y:S01]  /*a500*/  IMAD.MOV.U32 R152, RZ, RZ, R147 ;  /* 0x000000ffff987224 */ /* 0x000fe200078e0093 */
[----:B------:R-:W-:Y:S02]  /*a510*/  MOV R147, R142 ;  /* 0x0000008e00937202 */ /* 0x000fe40000000f00 */
[----:B------:R-:W1:Y:S01]  /*a520*/  LDSM.16.MT88.4 R140, [R222+0xd00] ;  /* 0x000d0000de8c783b */ /* 0x000e620000004200 */
[----:B---3--:R-:W-:Y:S05]  /*a530*/  F2FP.PACK_AB R178, R184, R107 ;  /* 0x0000006bb8b2723e */ /* 0x008fea00000000ff */
[----:B------:R-:W3:Y:S01]  /*a540*/  MUFU.EX2 R185, R185 ;  /* 0x000000b900b97308 */ /* 0x000ee20000000800 */
[-C--:B--2---:R-:W-:Y:S01]  /*a550*/  HMMA.16816.F32 R112, R108, R132.reuse, R4 ;  /* 0x000000846c70723c */ /* 0x084fe20000001804 */
[----:B------:R-:W2:Y:S01]  /*a560*/  LDSM.16.MT88.4 R4, [R222+0x2d00] ;  /* 0x002d0000de04783b */ /* 0x000ea20000004200 */
[----:B---3--:R-:W-:Y:S07]  /*a570*/  F2FP.PACK_AB R179, R185, R103 ;  /* 0x00000067b9b3723e */ /* 0x008fee00000000ff */
[C---:B------:R-:W-:Y:S07]  /*a580*/  HMMA.16816.F32 R116, R176.reuse, R132, R8 ;  /* 0x00000084b074723c */ /* 0x040fee0000001808 */
[----:B------:R-:W-:Y:S01]  /*a590*/  IMAD.MOV.U32 R11, RZ, RZ, R149 ;  /* 0x000000ffff0b7224 */ /* 0x000fe200078e0095 */
[-C--:B------:R-:W-:Y:S01]  /*a5a0*/  HMMA.16816.F32 R120, R176, R134.reuse, R12 ;  /* 0x00000086b078723c */ /* 0x080fe2000000180c */
[----:B------:R-:W-:Y:S03]  /*a5b0*/  IMAD.MOV.U32 R10, RZ, RZ, R151 ;  /* 0x000000ffff0a7224 */ /* 0x000fe600078e0097 */
[----:B------:R-:W-:Y:S02]  /*a5c0*/  MOV R9, R150 ;  /* 0x0000009600097202 */ /* 0x000fe40000000f00 */
[----:B------:R-:W-:Y:S01]  /*a5d0*/  MOV R8, R152 ;  /* 0x0000009800087202 */ /* 0x000fe20000000f00 */
[----:B------:R-:W-:Y:S01]  /*a5e0*/  IMAD.MOV.U32 R13, RZ, RZ, R147 ;  /* 0x000000ffff0d7224 */ /* 0x000fe200078e0093 */
[C---:B------:R-:W-:Y:S01]  /*a5f0*/  HMMA.16816.F32 R124, R108.reuse, R134, R16 ;  /* 0x000000866c7c723c */ /* 0x040fe20000001810 */
[----:B------:R-:W3:Y:S03]  /*a600*/  LDL.LU R16, [R1+0x4c] ;  /* 0x00004c0001107983 */ /* 0x000ee60000300800 */
[----:B------:R-:W-:Y:S01]  /*a610*/  MOV R14, R146 ;  /* 0x00000092000e7202 */ /* 0x000fe20000000f00 */
[----:B------:R-:W4:Y:S01]  /*a620*/  LDL.LU R2, [R1+0x50] ;  /* 0x0000500001027983 */ /* 0x000f220000300800 */
[----:B------:R-:W-:Y:S01]  /*a630*/  IMAD.MOV.U32 R15, RZ, RZ, R145 ;  /* 0x000000ffff0f7224 */ /* 0x000fe200078e0091 */
[----:B------:R-:W-:Y:S01]  /*a640*/  MOV R19, R138 ;  /* 0x0000008a00137202 */ /* 0x000fe20000000f00 */
[-C--:B-1----:R-:W-:Y:S01]  /*a650*/  HMMA.16816.F32 R128, R108, R140.reuse, R20 ;  /* 0x0000008c6c80723c */ /* 0x082fe20000001814 */
[----:B------:R-:W4:Y:S03]  /*a660*/  LDL.LU R21, [R1+0x44] ;  /* 0x0000440001157983 */ /* 0x000f260000300800 */
[----:B------:R-:W-:Y:S01]  /*a670*/  IMAD.MOV.U32 R18, RZ, RZ, R139 ;  /* 0x000000ffff127224 */ /* 0x000fe200078e008b */
[----:B------:R-:W4:Y:S01]  /*a680*/  LDL.LU R23, [R1+0x48] ;  /* 0x0000480001177983 */ /* 0x000f220000300800 */
[----:B------:R-:W-:Y:S01]  /*a690*/  MOV R17, R144 ;  /* 0x0000009000117202 */ /* 0x000fe20000000f00 */
[----:B------:R-:W-:Y:S01]  /*a6a0*/  IMAD.MOV.U32 R20, RZ, RZ, R137 ;  /* 0x000000ffff147224 */ /* 0x000fe200078e0089 */
[C---:B------:R-:W-:Y:S01]  /*a6b0*/  HMMA.16816.F32 R132, R176.reuse, R140, R24 ;  /* 0x0000008cb084723c */ /* 0x040fe20000001818 */
[----:B------:R-:W-:Y:S03]  /*a6c0*/  MOV R22, R136 ;  /* 0x0000008800167202 */ /* 0x000fe60000000f00 */
        /* <DEDUP_REMOVED lines=18> */
[----:B------:R-:W-:Y:S07]  /*a7f0*/  HMMA.16816.F32 R96, R108, R6, R96 ;  /* 0x000000066c60723c */ /* 0x000fee0000001860 */
[----:B------:R-:W-:Y:S02]  /*a800*/  IMAD.MOV.U32 R108, RZ, RZ, R102 ;  /* 0x000000ffff6c7224 */ /* 0x000fe400078e0066 */
[----:B---3--:R-:W-:Y:S03]  /*a810*/  FFMA.FTZ R3, R3, R16, R17 ;  /* 0x0000001003037223 */ /* 0x008fe60000010011 */
[----:B----4-:R-:W-:Y:S02]  /*a820*/  FFMA.FTZ R2, R0, R2, R18 ;  /* 0x0000000200027223 */ /* 0x010fe40000010012 */
[----:B------:R-:W-:Y:S02]  /*a830*/  FADD.FTZ R3, R13, R3 ;  /* 0x000000030d037221 */ /* 0x000fe40000010000 */
[----:B------:R-:W-:Y:S02]  /*a840*/  FFMA.FTZ R101, R101, R21, R20 ;  /* 0x0000001565657223 */ /* 0x000fe40000010014 */
[----:B------:R-:W-:Y:S02]  /*a850*/  FADD.FTZ R2, R14, R2 ;  /* 0x000000020e027221 */ /* 0x000fe40000010000 */
[----:B------:R-:W-:Y:S02]  /*a860*/  FFMA.FTZ R100, R100, R23, R22 ;  /* 0x0000001764647223 */ /* 0x000fe40000010016 */
        /* <DEDUP_REMOVED lines=55> */
[----:B------:R-:W-:Y:S01]  /*abe0*/  FADD.FTZ R0, R187, R5 ;  /* 0x00000005bb007221 */ /* 0x000fe20000010000 */
[----:B------:R-:W-:Y:S01]  /*abf0*/  MOV R107, R104 ;  /* 0x00000068006b7202 */ /* 0x000fe20000000f00 */
[----:B------:R-:W-:Y:S01]  /*ac00*/  FADD.FTZ R2, R184, R2 ;  /* 0x00000002b8027221 */ /* 0x000fe20000010000 */
[----:B------:R1:W-:Y:S01]  /*ac10*/  STL [R1+0x48], R3 ;  /* 0x0000480301007387 */ /* 0x0003e20000100800 */
[----:B------:R-:W-:Y:S01]  /*ac20*/  FADD.FTZ R0, R103, R0 ;  /* 0x0000000067007221 */ /* 0x000fe20000010000 */
[----:B------:R-:W-:Y:S01]  /*ac30*/  MOV R103, R105 ;  /* 0x0000006900677202 */ /* 0x000fe20000000f00 */
[----:B------:R-:W-:Y:S01]  /*ac40*/  IMAD.MOV.U32 R100, RZ, RZ, R106 ;  /* 0x000000ffff647224 */ /* 0x000fe200078e006a */
[----:B------:R1:W-:Y:S01]  /*ac50*/  STL [R1+0x4c], R2 ;  /* 0x00004c0201007387 */ /* 0x0003e20000100800 */
[----:B------:R-:W-:Y:S05]  /*ac60*/  FADD.FTZ R0, R185, R0 ;  /* 0x00000000b9007221 */ /* 0x000fea0000010000 */
[----:B------:R1:W-:Y:S01]  /*ac70*/  STL [R1+0x50], R0 ;  /* 0x0000500001007387 */ /* 0x0003e20000100800 */
[----:B------:R-:W-:-:S05]  /*ac80*/  @P0 BRA `(.L_x_717) ;  /* 0xffffb7e000000947 */ /* 0x000fca000383ffff */
.L_x_714:
[----:B------:R-:W-:-:S13]  /*ac90*/  ISETP.GE.AND P0, PT, R238, RZ, PT ;  /* 0x000000ffee00720c */ /* 0x000fda0003f06270 */
[----:B------:R-:W-:Y:S05]  /*aca0*/  @!P0 BRA `(.L_x_718) ;  /* 0x00003f8000008947 */ /* 0x000fea0003800000 */
[----:B-1----:R-:W1:Y:S01]  /*acb0*/  S2R R2, SR_TID.X ;  /* 0x0000000000027919 */ /* 0x002e620000002100 */
[----:B------:R-:W-:Y:S01]  /*acc0*/  IMAD.MOV.U32 R3, RZ, RZ, R105 ;  /* 0x000000ffff037224 */ /* 0x000fe200078e0069 */
[----:B------:R-:W-:Y:S01]  /*acd0*/  MOV R107, R102 ;  /* 0x00000066006b7202 */ /* 0x000fe20000000f00 */
[----:B------:R-:W-:Y:S01]  /*ace0*/  IMAD.MOV.U32 R100, RZ, RZ, R104 ;  /* 0x000000ffff647224 */ /* 0x000fe200078e0068 */
[----:B-1----:R-:W-:-:S04]  /*acf0*/  SHF.R.S32.HI R0, RZ, 0x1f, R2 ;  /* 0x0000001fff007819 */ /* 0x002fc80000011402 */
[----:B------:R-:W-:-:S04]  /*ad00*/  LEA.HI R0, R0, R2, RZ, 0x2 ;  /* 0x0000000200007211 */ /* 0x000fc800078f10ff */
[----:B------:R-:W-:-:S05]  /*ad10*/  LOP3.LUT R0, R0, 0xfffffffc, RZ, 0xc0, !PT ;  /* 0xfffffffc00007812 */ /* 0x000fca00078ec0ff */
[----:B------:R-:W-:Y:S02]  /*ad20*/  IMAD.IADD R0, R2, 0x1, -R0 ;  /* 0x0000000102007824 */ /* 0x000fe400078e0a00 */
[----:B------:R-:W-:Y:S02]  /*ad30*/  IMAD.MOV.U32 R2, RZ, RZ, R106 ;  /* 0x000000ffff027224 */ /* 0x000fe400078e006a */
[----:B------:R-:W-:-:S05]  /*ad40*/  IMAD.SHL.U32 R0, R0, 0x8, RZ ;  /* 0x0000000800007824 */ /* 0x000fca00078e00ff */
[----:B------:R-:W-:-:S04]  /*ad50*/  SHF.R.S32.HI R4, RZ, 0x1f, R0 ;  /* 0x0000001fff047819 */ /* 0x000fc80000011400 */
[C---:B------:R-:W-:Y:S01]  /*ad60*/  SHF.L.U64.HI R4, R0.reuse, 0x1, R4 ;  /* 0x0000000100047819 */ /* 0x040fe20000010204 */
[----:B------:R-:W-:-:S05]  /*ad70*/  IMAD.SHL.U32 R0, R0, 0x2, RZ ;  /* 0x0000000200007824 */ /* 0x000fca00078e00ff */
[----:B------:R1:W-:Y:S04]  /*ad80*/  STL [R1+0x10], R0 ;  /* 0x0000100001007387 */ /* 0x0003e80000100800 */
[----:B------:R2:W-:Y:S04]  /*ad90*/  STL [R1+0x14], R4 ;  /* 0x0000140401007387 */ /* 0x0005e80000100800 */
[----:B------:R-:W1:Y:S04]  /*ada0*/  LDL.LU R8, [R1+0x5c] ;  /* 0x00005c0001087983 */ /* 0x000e680000300800 */
[----:B------:R-:W1:Y:S04]  /*adb0*/  LDL.LU R7, [R1+0x54] ;  /* 0x0000540001077983 */ /* 0x000e680000300800 */
[----:B------:R-:W2:Y:S04]  /*adc0*/  LDL.LU R6, [R1+0x60] ;  /* 0x0000600001067983 */ /* 0x000ea80000300800 */
[----:B------:R-:W2:Y:S01]  /*add0*/  LDL.LU R5, [R1+0x58] ;  /* 0x0000580001057983 */ /* 0x000ea20000300800 */
[----:B-1----:R-:W-:-:S02]  /*ade0*/  SHF.L.U64.HI R0, R7, 0x1, R8 ;  /* 0x0000000107007819 */ /* 0x002fc40000010208 */
[----:B------:R-:W-:-:S03]  /*adf0*/  SHF.L.U32 R7, R7, 0x1, RZ ;  /* 0x0000000107077819 */ /* 0x000fc600000006ff */
[----:B------:R1:W-:Y:S01]  /*ae00*/  STL [R1+0xc], R0 ;  /* 0x00000c0001007387 */ /* 0x0003e20000100800 */
[----:B--2---:R-:W-:-:S03]  /*ae10*/  SHF.L.U64.HI R4, R5, 0x1, R6 ;  /* 0x0000000105047819 */ /* 0x004fc60000010206 */
[----:B------:R2:W-:Y:S01]  /*ae20*/  STL [R1+0x8], R7 ;  /* 0x0000080701007387 */ /* 0x0005e20000100800 */
[----:B-1----:R-:W-:-:S05]  /*ae30*/  IMAD.SHL.U32 R0, R5, 0x2, RZ ;  /* 0x0000000205007824 */ /* 0x002fca00078e00ff */
[----:B------:R2:W-:Y:S04]  /*ae40*/  STL [R1], R0 ;  /* 0x0000000001007387 */ /* 0x0005e80000100800 */
[----:B------:R2:W-:Y:S01]  /*ae50*/  STL [R1+0x4], R4 ;  /* 0x0000040401007387 */ /* 0x0005e20000100800 */
[----:B------:R-:W-:Y:S05]  /*ae60*/  BRA `(.L_x_719) ;  /* 0x0000038000007947 */ /* 0x000fea0003800000 */
.L_x_721:
[----:B------:R-:W2:Y:S01]  /*ae70*/  LDL R13, [R1+0x38] ;  /* 0x00003800010d7983 */ /* 0x000ea20000100800 */
[----:B------:R-:W-:Y:S01]  /*ae80*/  LEA R4, R238, UR11, 0x6 ;  /* 0x0000000bee047c11 */ /* 0x000fe2000f8e30ff */
[----:B------:R-:W-:Y:S02]  /*ae90*/  IMAD.MOV.U32 R237, RZ, RZ, RZ ;  /* 0x000000ffffed7224 */ /* 0x000fe400078e00ff */
[----:B------:R-:W3:Y:S04]  /*aea0*/  LDL R12, [R1+0x10] ;  /* 0x00001000010c7983 */ /* 0x000ee80000100800 */
[----:B------:R-:W4:Y:S04]  /*aeb0*/  LDL R104, [R1+0x14] ;  /* 0x0000140001687983 */ /* 0x000f280000100800 */
[----:B------:R-:W5:Y:S04]  /*aec0*/  LDL R21, [R1+0x18] ;  /* 0x0000180001157983 */ /* 0x000f680000100800 */
[----:B------:R-:W4:Y:S04]  /*aed0*/  LDL R103, [R1+0x8] ;  /* 0x0000080001677983 */ /* 0x000f280000100800 */
[----:B------:R-:W4:Y:S01]  /*aee0*/  LDL R105, [R1] ;  /* 0x0000000001697983 */ /* 0x000f220000100800 */
[----:B--2---:R-:W-:Y:S01]  /*aef0*/  IADD3 R4, R4, -0x40, R13 ;  /* 0xffffffc004047810 */ /* 0x004fe20007ffe00d */
[----:B---3--:R-:W-:Y:S04]  /*af00*/  IMAD.MOV.U32 R22, RZ, RZ, R12 ;  /* 0x000000ffff167224 */ /* 0x008fe800078e000c */
        /* <DEDUP_REMOVED lines=22> */
[----:B------:R-:W-:Y:S01]  /*b070*/  LEA.HI.X R4, R0, c[0x0][0x1cc], R4, 0x1, P0 ;  /* 0x0000730000047a11 */ /* 0x000fe200000f0c04 */
[----:B------:R-:W1:Y:S04]  /*b080*/  SHFL.IDX PT, R5, R7, RZ, 0x1c1f ;  /* 0x001c1fff07057589 */ /* 0x000e6800000e0000 */
[----:B------:R-:W2:Y:S04]  /*b090*/  SHFL.IDX PT, R6, R4, RZ, 0x1c1f ;  /* 0x001c1fff04067589 */ /* 0x000ea800000e0000 */
[----:B------:R-:W3:Y:S04]  /*b0a0*/  SHFL.IDX PT, R0, R7, 0x1, 0x1c1f ;  /* 0x003c1f0007007f89 */ /* 0x000ee800000e0000 */
[----:B------:R-:W5:Y:S01]  /*b0b0*/  SHFL.IDX PT, R4, R4, 0x1, 0x1c1f ;  /* 0x003c1f0004047f89 */ /* 0x000f6200000e0000 */
[CC--:B-1----:R-:W-:Y:S02]  /*b0c0*/  IADD3 R8, P1, R5.reuse, R22.reuse, RZ ;  /* 0x0000001605087210 */ /* 0x0c2fe40007f3e0ff */
[C---:B----4-:R-:W-:Y:S03]  /*b0d0*/  IADD3 R14, P0, R5.reuse, R103, RZ ;  /* 0x00000067050e7210 */ /* 0x050fe60007f1e0ff */
[C---:B--2---:R-:W-:Y:S01]  /*b0e0*/  IMAD.X R9, R6.reuse, 0x1, R104, P1 ;  /* 0x0000000106097824 */ /* 0x044fe200008e0668 */
[-C--:B------:R-:W-:Y:S01]  /*b0f0*/  IADD3 R12, P1, R5, R105.reuse, RZ ;  /* 0x00000069050c7210 */ /* 0x080fe20007f3e0ff */
[--C-:B------:R-:W-:Y:S01]  /*b100*/  IMAD.X R15, R6, 0x1, R101.reuse, P0 ;  /* 0x00000001060f7824 */ /* 0x100fe200000e0665 */
[----:B---3--:R-:W-:Y:S02]  /*b110*/  IADD3 R10, P0, R0, R22, RZ ;  /* 0x00000016000a7210 */ /* 0x008fe40007f1e0ff */
[----:B-----5:R1:W-:Y:S01]  /*b120*/  LDGSTS.E.BYPASS.LTC128B.128 [R21+0x3100], [R8.64], !P6 ;  /* 0x0310000008157fae */ /* 0x0203e2000f101d4e */
[----:B------:R-:W-:Y:S02]  /*b130*/  IMAD.X R13, R6, 0x1, R106, P1 ;  /* 0x00000001060d7824 */ /* 0x000fe400008e066a */
[----:B------:R-:W-:Y:S01]  /*b140*/  IMAD.X R11, R4, 0x1, R104, P0 ;  /* 0x00000001040b7824 */ /* 0x000fe200000e0668 */
[----:B------:R2:W-:Y:S01]  /*b150*/  LDGSTS.E.BYPASS.LTC128B.128 [R21+0x4100], [R14.64], !P5 ;  /* 0x041000000e157fae */ /* 0x0005e2000e901d4e */
[----:B------:R-:W-:Y:S03]  /*b160*/  IADD3 R6, P0, R0, R105, RZ ;  /* 0x0000006900067210 */ /* 0x000fe60007f1e0ff */
[----:B------:R2:W-:Y:S02]  /*b170*/  LDGSTS.E.BYPASS.LTC128B.128 [R21+0x5100], [R12.64], !P4 ;  /* 0x051000000c157fae */ /* 0x0005e4000e101d4e */
[----:B------:R-:W-:Y:S02]  /*b180*/  IMAD.X R7, R4, 0x1, R106, P0 ;  /* 0x0000000104077824 */ /* 0x000fe400000e066a */
[----:B------:R2:W-:Y:S01]  /*b190*/  LDGSTS.E.BYPASS.LTC128B.128 [R21+0x3900], [R10.64], !P6 ;  /* 0x039000000a157fae */ /* 0x0005e2000f101d4e */
[----:B-1----:R-:W-:Y:S05]  /*b1a0*/  IADD3 R8, P1, R0, R103, RZ ;  /* 0x0000006700087210 */ /* 0x002fea0007f3e0ff */
[----:B------:R-:W-:Y:S05]  /*b1b0*/  IMAD.X R9, R4, 0x1, R101, P1 ;  /* 0x0000000104097824 */ /* 0x000fea00008e0665 */
[----:B------:R2:W-:Y:S04]  /*b1c0*/  LDGSTS.E.BYPASS.LTC128B.128 [R21+0x4900], [R8.64], !P5 ;  /* 0x0490000008157fae */ /* 0x0005e8000e901d4e */
[----:B------:R2:W-:Y:S01]  /*b1d0*/  LDGSTS.E.BYPASS.LTC128B.128 [R21+0x5900], [R6.64], !P4 ;  /* 0x0590000006157fae */ /* 0x0005e2000e101d4e */
[----:B------:R-:W-:-:S05]  /*b1e0*/  BRA `(.L_x_720) ;  /* 0x0000139000007947 */ /* 0x000fca0003800000 */
.L_x_719:
[----:B------:R-:W3:Y:S01]  /*b1f0*/  LDL R199, [R1+0x10] ;  /* 0x0000100001c77983 */ /* 0x000ee20000100800 */
[----:B------:R-:W-:Y:S04]  /*b200*/  DEPBAR.LE SB0, 0x0 ;  /* 0x000080000000791a */ /* 0x000fe80000000000 */
[----:B------:R-:W4:Y:S01]  /*b210*/  LDL R197, [R1+0x14] ;  /* 0x0000140001c57983 */ /* 0x000f220000100800 */
[----:B--2---:R-:W-:Y:S01]  /*b220*/  SHF.R.S32.HI R0, RZ, 0x1f, R245 ;  /* 0x0000001fff007819 */ /* 0x004fe200000114f5 */
[----:B------:R-:W-:Y:S01]  /*b230*/  IMAD.WIDE.U32 R102, R245, c[0x0][0x208], RZ ;  /* 0x00008200f5667a25 */ /* 0x000fe200078e00ff */
[----:B------:R-:W-:Y:S01]  /*b240*/  SHF.R.S32.HI R101, RZ, 0x1f, R237 ;  /* 0x0000001fff657819 */ /* 0x000fe200000114ed */
[----:B------:R-:W2:Y:S02]  /*b250*/  LDL R198, [R1+0x8] ;  /* 0x0000080001c67983 */ /* 0x000ea40000100800 */
[----:B------:R-:W-:Y:S02]  /*b260*/  IMAD R0, R0, c[0x0][0x208], RZ ;  /* 0x0000820000007a24 */ /* 0x000fe400078e02ff */
[----:B------:R-:W5:Y:S01]  /*b270*/  LDL R194, [R1+0x1c] ;  /* 0x00001c0001c27983 */ /* 0x000f620000100800 */
[----:B------:R-:W-:Y:S02]  /*b280*/  IMAD R101, R101, c[0x0][0x218], RZ ;  /* 0x0000860065657a24 */ /* 0x000fe400078e02ff */
[----:B------:R-:W-:Y:S01]  /*b290*/  IMAD R0, R245, c[0x0][0x20c], R0 ;  /* 0x00008300f5007a24 */ /* 0x000fe200078e0200 */
[----:B------:R-:W5:Y:S01]  /*b2a0*/  LDL R195, [R1+0xc] ;  /* 0x00000c0001c37983 */ /* 0x000f620000100800 */
[----:B------:R-:W-:Y:S03]  /*b2b0*/  IMAD R101, R237, c[0x0][0x21c], R101 ;  /* 0x00008700ed657a24 */ /* 0x000fe600078e0265 */
[----:B------:R-:W5:Y:S01]  /*b2c0*/  LDL R196, [R1] ;  /* 0x0000000001c47983 */ /* 0x000f620000100800 */
[----:B------:R-:W-:Y:S03]  /*b2d0*/  IADD3 R103, R103, R0, RZ ;  /* 0x0000000067677210 */ /* 0x000fe60007ffe0ff */
[----:B------:R-:W5:Y:S02]  /*b2e0*/  LDL R106, [R1+0x4] ;  /* 0x00000400016a7983 */ /* 0x000f640000100800 */
[----:B------:R-:W-:Y:S02]  /*b2f0*/  IMAD.WIDE.U32 R102, R237, c[0x0][0x218], R102 ;  /* 0x00008600ed667a25 */ /* 0x000fe400078e0066 */
[----:B------:R-:W-:Y:S03]  /*b300*/  BAR.SYNC.DEFER_BLOCKING 0x0 ;  /* 0x0000000000007b1d */ /* 0x000fe60000010000 */
[----:B------:R-:W-:Y:S04]  /*b310*/  IADD3 R0, P0, R102, UR22, RZ ;  /* 0x0000001666007c10 */ /* 0x000fe8000ff1e0ff */
[----:B------:R-:W-:Y:S02]  /*b320*/  IADD3.X R102, R103, UR17, R101, P0, !PT ;  /* 0x0000001167667c10 */ /* 0x000fe400087fe465 */
[C---:B------:R-:W-:Y:S04]  /*b330*/  LEA R101, P0, R0.reuse, c[0x0][0x1f8], 0x1 ;  /* 0x00007e0000657a11 */ /* 0x040fe800078008ff */
[----:B------:R-:W-:Y:S01]  /*b340*/  LEA.HI.X R0, R0, c[0x0][0x1fc], R102, 0x1, P0 ;  /* 0x00007f0000007a11 */ /* 0x000fe200000f0c66 */
[----:B------:R-:W-:Y:S08]  /*b350*/  LDSM.16.M88.4 R64, [R223+0x6100] ;  /* 0x00610000df40783b */ /* 0x000ff00000000200 */
[----:B------:R-:W1:Y:S08]  /*b360*/  LDSM.16.M88.4 R16, [R220+0x3100] ;  /* 0x00310000dc10783b */ /* 0x000e700000000200 */
[----:B------:R-:W1:Y:S08]  /*b370*/  LDSM.16.M88.4 R60, [R223+0x7100] ;  /* 0x00710000df3c783b */ /* 0x000e700000000200 */
[----:B------:R-:W1:Y:S08]  /*b380*/  LDSM.16.M88.4 R32, [R220+0x3500] ;  /* 0x00350000dc20783b */ /* 0x000e700000000200 */
[----:B------:R-:W1:Y:S08]  /*b390*/  LDSM.16.M88.4 R48, [R220+0x3900] ;  /* 0x00390000dc30783b */ /* 0x000e700000000200 */
[----:B------:R-:W1:Y:S02]  /*b3a0*/  LDSM.16.M88.4 R108, [R220+0x3d00] ;  /* 0x003d0000dc6c783b */ /* 0x000e640000000200 */
[-C--:B-1----:R-:W-:Y:S06]  /*b3b0*/  HMMA.16816.F32 R4, R64, R16.reuse, RZ ;  /* 0x000000104004723c */ /* 0x082fec00000018ff */
[----:B------:R-:W-:Y:S02]  /*b3c0*/  LDSM.16.M88.4 R176, [R224+0x6100] ;  /* 0x00610000e0b0783b */ /* 0x000fe40000000200 */
[C---:B------:R-:W-:Y:S06]  /*b3d0*/  HMMA.16816.F32 R8, R60.reuse, R16, RZ ;  /* 0x000000103c08723c */ /* 0x040fec00000018ff */
[----:B------:R-:W1:Y:S02]  /*b3e0*/  LDSM.16.M88.4 R180, [R225] ;  /* 0x00000000e1b4783b */ /* 0x000e640000000200 */
[-C--:B------:R-:W-:Y:S06]  /*b3f0*/  HMMA.16816.F32 R12, R60, R18.reuse, RZ ;  /* 0x000000123c0c723c */ /* 0x080fec00000018ff */
[----:B------:R-:W1:Y:S02]  /*b400*/  LDSM.16.M88.4 R184, [R224+0x7100] ;  /* 0x00710000e0b8783b */ /* 0x000e640000000200 */
[C---:B------:R-:W-:Y:S06]  /*b410*/  HMMA.16816.F32 R16, R64.reuse, R18, RZ ;  /* 0x000000124010723c */ /* 0x040fec00000018ff */
[----:B------:R-:W1:Y:S02]  /*b420*/  LDSM.16.M88.4 R188, [R236] ;  /* 0x00000000ecbc783b */ /* 0x000e640000000200 */
[-C--:B------:R-:W-:Y:S06]  /*b430*/  HMMA.16816.F32 R20, R64, R32.reuse, RZ ;  /* 0x000000204014723c */ /* 0x080fec00000018ff */
[----:B------:R-:W-:Y:S02]  /*b440*/  SHFL.IDX PT, R103, R101, RZ, 0x1c1f ;  /* 0x001c1fff65677589 */ /* 0x000fe400000e0000 */
[C---:B------:R-:W-:Y:S06]  /*b450*/  HMMA.16816.F32 R24, R60.reuse, R32, RZ ;  /* 0x000000203c18723c */ /* 0x040fec00000018ff */
[----:B------:R-:W-:Y:S02]  /*b460*/  SHFL.IDX PT, R102, R0, RZ, 0x1c1f ;  /* 0x001c1fff00667589 */ /* 0x000fe400000e0000 */
[-C--:B------:R-:W-:Y:S06]  /*b470*/  HMMA.16816.F32 R28, R60, R34.reuse, RZ ;  /* 0x000000223c1c723c */ /* 0x080fec00000018ff */
[----:B------:R-:W-:Y:S02]  /*b480*/  SHFL.IDX PT, R101, R101, 0x1, 0x1c1f ;  /* 0x003c1f0065657f89 */ /* 0x000fe400000e0000 */
[C---:B------:R-:W-:Y:S06]  /*b490*/  HMMA.16816.F32 R32, R64.reuse, R34, RZ ;  /* 0x000000224020723c */ /* 0x040fec00000018ff */
[----:B------:R-:W-:Y:S02]  /*b4a0*/  SHFL.IDX PT, R0, R0, 0x1, 0x1c1f ;  /* 0x003c1f0000007f89 */ /* 0x000fe400000e0000 */
        /* <DEDUP_REMOVED lines=8> */
[----:B------:R-:W3:Y:S07]  /*b530*/  LDSM.16.M88.4 R108, [R235] ;  /* 0x00000000eb6c783b */ /* 0x000eee0000000200 */
        /* <DEDUP_REMOVED lines=8> */
[C---:B------:R-:W-:Y:S08]  /*b5c0*/  HMMA.16816.F32 R32, R176.reuse, R190, R32 ;  /* 0x000000beb020723c */ /* 0x040ff00000001820 */
[-C--:B---3--:R-:W-:Y:S04]  /*b5d0*/  HMMA.16816.F32 R36, R176, R108.reuse, R36 ;  /* 0x0000006cb024723c */ /* 0x088fe80000001824 */
[C---:B------:R-:W-:Y:S04]  /*b5e0*/  IADD3 R104, P1, R103.reuse, R199, RZ ;  /* 0x000000c767687210 */ /* 0x040fe80007f3e0ff */
[C---:B------:R-:W-:Y:S04]  /*b5f0*/  HMMA.16816.F32 R40, R184.reuse, R108, R40 ;  /* 0x0000006cb828723c */ /* 0x040fe80000001828 */
[C---:B----4-:R-:W-:Y:S02]  /*b600*/  IADD3.X R105, R102.reuse, R197, RZ, P1, !PT ;  /* 0x000000c566697210 */ /* 0x050fe40000ffe4ff */
[C---:B--2---:R-:W-:Y:S02]  /*b610*/  IADD3 R192, P0, R103.reuse, R198, RZ ;  /* 0x000000c667c07210 */ /* 0x044fe40007f1e0ff */
[-C--:B------:R-:W-:Y:S01]  /*b620*/  HMMA.16816.F32 R44, R184, R110.reuse, R44 ;  /* 0x0000006eb82c723c */ /* 0x080fe2000000182c */
[----:B------:R-:W-:Y:S01]  /*b630*/  @!PT LDS RZ, [RZ] ;  /* 0x00000000fffff984 */ /* 0x000fe20000000800 */
[----:B------:R-:W-:Y:S01]  /*b640*/  @!PT LDS RZ, [RZ] ;  /* 0x00000000fffff984 */ /* 0x000fe20000000800 */
[----:B------:R-:W-:Y:S01]  /*b650*/  @!PT LDS RZ, [RZ] ;  /* 0x00000000fffff984 */ /* 0x000fe20000000800 */
[----:B-----5:R2:W-:Y:S03]  /*b660*/  LDGSTS.E.BYPASS.LTC128B.128 [R194], [R104.64], !P6 ;  /* 0x0000000068c27fae */ /* 0x0205e6000f101d4e */
[C---:B------:R-:W-:Y:S04]  /*b670*/  IADD3.X R193, R102.reuse, R195, RZ, P0, !PT ;  /* 0x000000c366c17210 */ /* 0x040fe800007fe4ff */
[C---:B------:R-:W-:Y:S01]  /*b680*/  HMMA.16816.F32 R48, R176.reuse, R110, R48 ;  /* 0x0000006eb030723c */ /* 0x040fe20000001830 */
[----:B------:R3:W-:Y:S03]  /*b690*/  LDGSTS.E.BYPASS.LTC128B.128 [R194+0x1000], [R192.64], !P5 ;  /* 0x01000000c0c27fae */ /* 0x0007e6000e901d4e */
[----:B------:R-:W-:Y:S04]  /*b6a0*/  IADD3 R188, P1, R103, R196, RZ ;  /* 0x000000c467bc7210 */ /* 0x000fe80007f3e0ff */
[-C--:B-1----:R-:W-:Y:S04]  /*b6b0*/  HMMA.16816.F32 R52, R176, R180.reuse, R52 ;  /* 0x000000b4b034723c */ /* 0x082fe80000001834 */
[----:B------:R-:W-:Y:S04]  /*b6c0*/  IADD3.X R189, R102, R106, RZ, P1, !PT ;  /* 0x0000006a66bd7210 */ /* 0x000fe80000ffe4ff */
[C---:B------:R-:W-:Y:S01]  /*b6d0*/  HMMA.16816.F32 R56, R184.reuse, R180, R56 ;  /* 0x000000b4b838723c */ /* 0x040fe20000001838 */
[----:B------:R1:W-:Y:S03]  /*b6e0*/  LDGSTS.E.BYPASS.LTC128B.128 [R194+0x2000], [R188.64], !P4 ;  /* 0x02000000bcc27fae */ /* 0x0003e6000e101d4e */
[C---:B--2---:R-:W-:Y:S04]  /*b6f0*/  IADD3 R104, P1, R101.reuse, R198, RZ ;  /* 0x000000c665687210 */ /* 0x044fe80007f3e0ff */
[-C--:B------:R-:W-:Y:S04]  /*b700*/  HMMA.16816.F32 R60, R184, R182.reuse, R60 ;  /* 0x000000b6b83c723c */ /* 0x080fe8000000183c */
[C---:B---3--:R-:W-:Y:S04]  /*b710*/  IADD3 R192, P0, R101.reuse, R199, RZ ;  /* 0x000000c765c07210 */ /* 0x048fe80007f1e0ff */
[----:B------:R-:W-:Y:S04]  /*b720*/  HMMA.16816.F32 R64, R176, R182, R64 ;  /* 0x000000b6b040723c */ /* 0x000fe80000001840 */
[C---:B------:R-:W-:Y:S02]  /*b730*/  IADD3.X R193, R0.reuse, R197, RZ, P0, !PT ;  /* 0x000000c500c17210 */ /* 0x040fe400007fe4ff */
[----:B------:R-:W-:Y:S02]  /*b740*/  IADD3 R102, P0, R101, R196, RZ ;  /* 0x000000c465667210 */ /* 0x000fe40007f1e0ff */
[----:B------:R-:W-:Y:S01]  /*b750*/  MOV R101, R195 ;  /* 0x000000c300657202 */ /* 0x000fe20000000f00 */
[----:B------:R2:W-:Y:S03]  /*b760*/  LDGSTS.E.BYPASS.LTC128B.128 [R194+0x800], [R192.64], !P6 ;  /* 0x00800000c0c27fae */ /* 0x0005e6000f101d4e */
[C---:B------:R-:W-:Y:S02]  /*b770*/  IADD3.X R105, R0.reuse, R101, RZ, P1, !PT ;  /* 0x0000006500697210 */ /* 0x040fe40000ffe4ff */
[----:B------:R-:W-:Y:S02]  /*b780*/  IADD3.X R103, R0, R106, RZ, P0, !PT ;  /* 0x0000006a00677210 */ /* 0x000fe400007fe4ff */
[----:B------:R-:W-:Y:S01]  /*b790*/  ISETP.GE.AND P0, PT, R238, 0x1, PT ;  /* 0x00000001ee00780c */ /* 0x000fe20003f06270 */
[----:B------:R2:W-:Y:S08]  /*b7a0*/  LDGSTS.E.BYPASS.LTC128B.128 [R194+0x1800], [R104.64], !P5 ;  /* 0x0180000068c27fae */ /* 0x0005f0000e901d4e */
[----:B------:R2:W-:Y:S08]  /*b7b0*/  LDGSTS.E.BYPASS.LTC128B.128 [R194+0x2800], [R102.64], !P4 ;  /* 0x0280000066c27fae */ /* 0x0005f0000e101d4e */
[----:B-1----:R-:W-:Y:S08]  /*b7c0*/  LDSM.16.M88.4 R188, [R223+0x8100] ;  /* 0x00810000dfbc783b */ /* 0x002ff00000000200 */
[----:B------:R-:W-:Y:S08]  /*b7d0*/  LDSM.16.M88.4 R196, [R223+0x9100] ;  /* 0x00910000dfc4783b */ /* 0x000ff00000000200 */
[----:B------:R-:W0:Y:S08]  /*b7e0*/  LDGDEPBAR ;  /* 0x00000000000079af */ /* 0x000e300000000000 */
[----:B--2---:R-:W1:Y:S08]  /*b7f0*/  LDSM.16.M88.4 R192, [R220+0x4100] ;  /* 0x00410000dcc0783b */ /* 0x004e700000000200 */
[----:B------:R-:W2:Y:S08]  /*b800*/  LDSM.16.M88.4 R108, [R220+0x4500] ;  /* 0x00450000dc6c783b */ /* 0x000eb00000000200 */
[----:B------:R-:W3:Y:S08]  /*b810*/  LDSM.16.M88.4 R200, [R220+0x4900] ;  /* 0x00490000dcc8783b */ /* 0x000ef00000000200 */
[----:B------:R-:W4:Y:S08]  /*b820*/  LDSM.16.M88.4 R204, [R220+0x4d00] ;  /* 0x004d0000dccc783b */ /* 0x000f300000000200 */
[----:B------:R-:W-:Y:S08]  /*b830*/  LDSM.16.M88.4 R208, [R224+0x8100] ;  /* 0x00810000e0d0783b */ /* 0x000ff00000000200 */
[----:B------:R-:W5:Y:S01]  /*b840*/  LDSM.16.M88.4 R212, [R233] ;  /* 0x00000000e9d4783b */ /* 0x000f620000000200 */
[-C--:B-1----:R-:W-:Y:S07]  /*b850*/  HMMA.16816.F32 R4, R188, R192.reuse, R4 ;  /* 0x000000c0bc04723c */ /* 0x082fee0000001804 */
[----:B------:R-:W1:Y:S01]  /*b860*/  LDSM.16.M88.4 R184, [R224+0x9100] ;  /* 0x00910000e0b8783b */ /* 0x000e620000000200 */
[C---:B------:R-:W-:Y:S07]  /*b870*/  HMMA.16816.F32 R8, R196.reuse, R192, R8 ;  /* 0x000000c0c408723c */ /* 0x040fee0000001808 */
[----:B------:R-:W1:Y:S01]  /*b880*/  LDSM.16.M88.4 R176, [R232] ;  /* 0x00000000e8b0783b */ /* 0x000e620000000200 */
[-C--:B------:R-:W-:Y:S07]  /*b890*/  HMMA.16816.F32 R12, R196, R194.reuse, R12 ;  /* 0x000000c2c40c723c */ /* 0x080fee000000180c */
[----:B------:R-:W-:Y:S01]  /*b8a0*/  LDSM.16.M88.4 R180, [R230] ;  /* 0x00000000e6b4783b */ /* 0x000fe20000000200 */
[C---:B------:R-:W-:Y:S07]  /*b8b0*/  HMMA.16816.F32 R16, R188.reuse, R194, R16 ;  /* 0x000000c2bc10723c */ /* 0x040fee0000001810 */
[----:B------:R-:W-:Y:S01]  /*b8c0*/  LDSM.16.M88.4 R192, [R220+0x5100] ;  /* 0x00510000dcc0783b */ /* 0x000fe20000000200 */
[-C--:B--2---:R-:W-:Y:S07]  /*b8d0*/  HMMA.16816.F32 R20, R188, R108.reuse, R20 ;  /* 0x0000006cbc14723c */ /* 0x084fee0000001814 */
[----:B------:R-:W-:Y:S01]  /*b8e0*/  LDSM.16.M88.4 R216, [R229] ;  /* 0x00000000e5d8783b */ /* 0x000fe20000000200 */
[C---:B------:R-:W-:Y:S08]  /*b8f0*/  HMMA.16816.F32 R24, R196.reuse, R108, R24 ;  /* 0x0000006cc418723c */ /* 0x040ff00000001818 */
[-C--:B------:R-:W-:Y:S08]  /*b900*/  HMMA.16816.F32 R28, R196, R110.reuse, R28 ;  /* 0x0000006ec41c723c */ /* 0x080ff0000000181c */
[C---:B------:R-:W-:Y:S01]  /*b910*/  HMMA.16816.F32 R32, R188.reuse, R110, R32 ;  /* 0x0000006ebc20723c */ /* 0x040fe20000001820 */
[----:B------:R-:W2:Y:S07]  /*b920*/  LDSM.16.M88.4 R108, [R231] ;  /* 0x00000000e76c783b */ /* 0x000eae0000000200 */
[-C--:B---3--:R-:W-:Y:S08]  /*b930*/  HMMA.16816.F32 R36, R188, R200.reuse, R36 ;  /* 0x000000c8bc24723c */ /* 0x088ff00000001824 */
        /* <DEDUP_REMOVED lines=9> */
[----:B------:R-:W3:Y:S07]  /*b9d0*/  LDSM.16.M88.4 R188, [R223+0xa100] ;  /* 0x00a10000dfbc783b */ /* 0x000eee0000000200 */
[-C--:B-----5:R-:W-:Y:S01]  /*b9e0*/  HMMA.16816.F32 R4, R208, R212.reuse, R4 ;  /* 0x000000d4d004723c */ /* 0x0a0fe20000001804 */
[----:B------:R-:W4:Y:S07]  /*b9f0*/  LDSM.16.M88.4 R204, [R220+0x5900] ;  /* 0x00590000dccc783b */ /* 0x000f2e0000000200 */
[C---:B-1----:R-:W-:Y:S08]  /*ba00*/  HMMA.16816.F32 R8, R184.reuse, R212, R8 ;  /* 0x000000d4b808723c */ /* 0x042ff00000001808 */
        /* <DEDUP_REMOVED lines=11> */
[C---:B------:R-:W-:Y:S01]  /*bac0*/  HMMA.16816.F32 R48, R208.reuse, R110, R48 ;  /* 0x0000006ed030723c */ /* 0x040fe20000001830 */
[----:B------:R-:W2:Y:S07]  /*bad0*/  LDSM.16.M88.4 R108, [R224+0xb100] ;  /* 0x00b10000e06c783b */ /* 0x000eae0000000200 */
[-C--:B------:R-:W-:Y:S08]  /*bae0*/  HMMA.16816.F32 R52, R208, R180.reuse, R52 ;  /* 0x000000b4d034723c */ /* 0x080ff00000001834 */
[C---:B------:R-:W-:Y:S08]  /*baf0*/  HMMA.16816.F32 R56, R184.reuse, R180, R56 ;  /* 0x000000b4b838723c */ /* 0x040ff00000001838 */
[-C--:B------:R-:W-:Y:S08]  /*bb00*/  HMMA.16816.F32 R60, R184, R182.reuse, R60 ;  /* 0x000000b6b83c723c */ /* 0x080ff0000000183c */
[----:B------:R-:W-:Y:S08]  /*bb10*/  HMMA.16816.F32 R64, R208, R182, R64 ;  /* 0x000000b6d040723c */ /* 0x000ff00000001840 */
[-C--:B---3--:R-:W-:Y:S08]  /*bb20*/  HMMA.16816.F32 R4, R188, R192.reuse, R4 ;  /* 0x000000c0bc04723c */ /* 0x088ff00000001804 */
[C---:B------:R-:W-:Y:S08]  /*bb30*/  HMMA.16816.F32 R8, R196.reuse, R192, R8 ;  /* 0x000000c0c408723c */ /* 0x040ff00000001808 */
[-C--:B------:R-:W-:Y:S08]  /*bb40*/  HMMA.16816.F32 R12, R196, R194.reuse, R12 ;  /* 0x000000c2c40c723c */ /* 0x080ff0000000180c */
[C---:B------:R-:W-:Y:S08]  /*bb50*/  HMMA.16816.F32 R16, R188.reuse, R194, R16 ;  /* 0x000000c2bc10723c */ /* 0x040ff00000001810 */
[-C--:B------:R-:W-:Y:S08]  /*bb60*/  HMMA.16816.F32 R20, R188, R200.reuse, R20 ;  /* 0x000000c8bc14723c */ /* 0x080ff00000001814 */
[C---:B------:R-:W-:Y:S08]  /*bb70*/  HMMA.16816.F32 R24, R196.reuse, R200, R24 ;  /* 0x000000c8c418723c */ /* 0x040ff00000001818 */
[-C--:B------:R-:W-:Y:S08]  /*bb80*/  HMMA.16816.F32 R28, R196, R202.reuse, R28 ;  /* 0x000000cac41c723c */ /* 0x080ff0000000181c */
[C---:B------:R-:W-:Y:S08]  /*bb90*/  HMMA.16816.F32 R32, R188.reuse, R202, R32 ;  /* 0x000000cabc20723c */ /* 0x040ff00000001820 */
[-C--:B----4-:R-:W-:Y:S08]  /*bba0*/  HMMA.16816.F32 R36, R188, R204.reuse, R36 ;  /* 0x000000ccbc24723c */ /* 0x090ff00000001824 */
[C---:B------:R-:W-:Y:S08]  /*bbb0*/  HMMA.16816.F32 R40, R196.reuse, R204, R40 ;  /* 0x000000ccc428723c */ /* 0x040ff00000001828 */
[-C--:B------:R-:W-:Y:S08]  /*bbc0*/  HMMA.16816.F32 R44, R196, R206.reuse, R44 ;  /* 0x000000cec42c723c */ /* 0x080ff0000000182c */
[C---:B------:R-:W-:Y:S08]  /*bbd0*/  HMMA.16816.F32 R48, R188.reuse, R206, R48 ;  /* 0x000000cebc30723c */ /* 0x040ff00000001830 */
[-C--:B-1----:R-:W-:Y:S08]  /*bbe0*/  HMMA.16816.F32 R52, R188, R212.reuse, R52 ;  /* 0x000000d4bc34723c */ /* 0x082ff00000001834 */
        /* <DEDUP_REMOVED lines=153> */
.L_x_720:
        /* <DEDUP_REMOVED lines=37> */
[----:B--2---:R-:W1:Y:S01]  /*c7d0*/  SHFL.BFLY PT, R8, R0, 0x2, 0x1f ;  /* 0x0c401f0000087f89 */ /* 0x004e6200000e0000 */
        /* <DEDUP_REMOVED lines=27> */
[----:B------:R-:W-:Y:S02]  /*c990*/  ISETP.GT.AND P0, PT, R238, RZ, PT ;  /* 0x000000ffee00720c */ /* 0x000fe40003f04270 */
[----:B------:R-:W-:Y:S03]  /*c9a0*/  FMNMX.FTZ R6, R218, R6, !PT ;  /* 0x00000006da067209 */ /* 0x000fe60007810000 */
[----:B------:R-:W2:Y:S01]  /*c9b0*/  SHFL.BFLY PT, R105, R5, 0x1, 0x1f ;  /* 0x0c201f0005697f89 */ /* 0x000ea200000e0000 */
[----:B------:R-:W-:Y:S04]  /*c9c0*/  FMNMX.FTZ R6, R219, R6, !PT ;  /* 0x00000006db067209 */ /* 0x000fe80007810000 */
[----:B------:R-:W-:Y:S03]  /*c9d0*/  FMNMX.FTZ R6, R241, R6, !PT ;  /* 0x00000006f1067209 */ /* 0x000fe60007810000 */
[----:B------:R-:W3:Y:S01]  /*c9e0*/  SHFL.BFLY PT, R9, R4, 0x2, 0x1f ;  /* 0x0c401f0004097f89 */ /* 0x000ee200000e0000 */
[----:B------:R-:W-:Y:S04]  /*c9f0*/  FMNMX.FTZ R6, R242, R6, !PT ;  /* 0x00000006f2067209 */ /* 0x000fe80007810000 */
[----:B------:R-:W-:Y:S02]  /*ca00*/  FMNMX.FTZ R6, R252, R6, !PT ;  /* 0x00000006fc067209 */ /* 0x000fe40007810000 */
[----:B-1----:R-:W-:Y:S05]  /*ca10*/  FMNMX.FTZ R106, R0, R106, !PT ;  /* 0x0000006a006a7209 */ /* 0x002fea0007810000 */
[C---:B------:R-:W-:Y:S02]  /*ca20*/  FADD.FTZ R0, -R106.reuse, R2 ;  /* 0x000000026a007221 */ /* 0x040fe40000010100 */
[----:B------:R-:W-:Y:S01]  /*ca30*/  FMUL.FTZ R110, R106, c[0x0][0x2d0] ;  /* 0x0000b4006a6e7a20 */ /* 0x000fe20000410000 */
[----:B--2---:R-:W-:Y:S01]  /*ca40*/  FMNMX.FTZ R105, R5, R105, !PT ;  /* 0x0000006905697209 */ /* 0x004fe20007810000 */
[----:B------:R-:W-:Y:S01]  /*ca50*/  FMUL.FTZ R2, R0, c[0x0][0x2d0] ;  /* 0x0000b40000027a20 */ /* 0x000fe20000410000 */
[----:B------:R-:W-:Y:S03]  /*ca60*/  FMNMX.FTZ R0, R20, R6, !PT ;  /* 0x0000000614007209 */ /* 0x000fe60007810000 */
[----:B------:R1:W2:Y:S01]  /*ca70*/  MUFU.EX2 R103, R2 ;  /* 0x0000000200677308 */ /* 0x0002a20000000800 */
[----:B------:R-:W-:Y:S01]  /*ca80*/  FMNMX.FTZ R0, R108, R0, !PT ;  /* 0x000000006c007209 */ /* 0x000fe20007810000 */
[----:B------:R-:W-:Y:S01]  /*ca90*/  FMUL.FTZ R111, R105, c[0x0][0x2d0] ;  /* 0x0000b400696f7a20 */ /* 0x000fe20000410000 */
[----:B---3--:R-:W-:Y:S02]  /*caa0*/  FMNMX.FTZ R4, R4, R9, !PT ;  /* 0x0000000904047209 */ /* 0x008fe40007810000 */
[----:B------:R-:W-:Y:S03]  /*cab0*/  FMNMX.FTZ R0, R109, R0, !PT ;  /* 0x000000006d007209 */ /* 0x000fe60007810000 */
[----:B------:R-:W3:Y:S01]  /*cac0*/  SHFL.BFLY PT, R104, R4, 0x1, 0x1f ;  /* 0x0c201f0004687f89 */ /* 0x000ee200000e0000 */
[----:B-1----:R-:W-:Y:S07]  /*cad0*/  FADD.FTZ R2, -R105, R3 ;  /* 0x0000000369027221 */ /* 0x002fee0000010100 */
[----:B------:R-:W1:Y:S01]  /*cae0*/  SHFL.BFLY PT, R3, R0, 0x2, 0x1f ;  /* 0x0c401f0000037f89 */ /* 0x000e6200000e0000 */
[C---:B--2---:R-:W-:Y:S02]  /*caf0*/  FMUL.FTZ R5, R103.reuse, R113 ;  /* 0x0000007167057220 */ /* 0x044fe40000410000 */
[----:B------:R-:W-:Y:S02]  /*cb00*/  FMUL.FTZ R2, R2, c[0x0][0x2d0] ;  /* 0x0000b40002027a20 */ /* 0x000fe40000410000 */
[C---:B------:R-:W-:Y:S01]  /*cb10*/  FMUL.FTZ R49, R103.reuse, R157 ;  /* 0x0000009d67317220 */ /* 0x040fe20000410000 */
[----:B---3--:R-:W-:Y:S01]  /*cb20*/  FMNMX.FTZ R104, R4, R104, !PT ;  /* 0x0000006804687209 */ /* 0x008fe20007810000 */
[----:B------:R2:W3:Y:S01]  /*cb30*/  MUFU.EX2 R101, R2 ;  /* 0x0000000200657308 */ /* 0x0004e20000000800 */
[--C-:B------:R-:W-:Y:S02]  /*cb40*/  FFMA.FTZ R4, R180, c[0x0][0x2d0], -R110.reuse ;  /* 0x0000b400b4047a23 */ /* 0x100fe4000001086e */
[C---:B------:R-:W-:Y:S02]  /*cb50*/  FMUL.FTZ R48, R103.reuse, R156 ;  /* 0x0000009c67307220 */ /* 0x040fe40000410000 */
[----:B------:R-:W-:Y:S02]  /*cb60*/  FMUL.FTZ R176, R104, c[0x0][0x2d0] ;  /* 0x0000b40068b07a20 */ /* 0x000fe40000410000 */
[C---:B------:R-:W-:Y:S02]  /*cb70*/  FMUL.FTZ R64, R103.reuse, R172 ;  /* 0x000000ac67407220 */ /* 0x040fe40000410000 */
[C---:B------:R-:W-:Y:S01]  /*cb80*/  FMUL.FTZ R65, R103.reuse, R173 ;  /* 0x000000ad67417220 */ /* 0x040fe20000410000 */
[----:B------:R-:W-:Y:S01]  /*cb90*/  MUFU.EX2 R11, R4 ;  /* 0x00000004000b7308 */ /* 0x000fe20000000800 */
[C---:B------:R-:W-:Y:S02]  /*cba0*/  FMUL.FTZ R68, R103.reuse, R68 ;  /* 0x0000004467447220 */ /* 0x040fe40000410000 */
[C---:B------:R-:W-:Y:S02]  /*cbb0*/  FMUL.FTZ R69, R103.reuse, R69 ;  /* 0x0000004567457220 */ /* 0x040fe40000410000 */
[C---:B------:R-:W-:Y:S01]  /*cbc0*/  FMUL.FTZ R80, R103.reuse, R80 ;  /* 0x0000005067507220 */ /* 0x040fe20000410000 */
[----:B-1----:R-:W-:Y:S01]  /*cbd0*/  FMNMX.FTZ R0, R0, R3, !PT ;  /* 0x0000000300007209 */ /* 0x002fe20007810000 */
[----:B------:R-:W-:Y:S02]  /*cbe0*/  FFMA.FTZ R3, R16, c[0x0][0x2d0], -R110 ;  /* 0x0000b40010037a23 */ /* 0x000fe4000001086e */
[C---:B------:R-:W-:Y:S02]  /*cbf0*/  FMUL.FTZ R16, R103.reuse, R124 ;  /* 0x0000007c67107220 */ /* 0x040fe40000410000 */
[----:B------:R1:W-:Y:S01]  /*cc00*/  MUFU.EX2 R34, R3 ;  /* 0x0000000300227308 */ /* 0x0003e20000000800 */
[----:B------:R-:W-:Y:S02]  /*cc10*/  FMUL.FTZ R81, R103, R81 ;  /* 0x0000005167517220 */ /* 0x000fe40000410000 */
[----:B--2---:R-:W-:Y:S02]  /*cc20*/  FADD.FTZ R2, -R104, R100 ;  /* 0x0000006468027221 */ /* 0x004fe40000010100 */
[C---:B---3--:R-:W-:Y:S02]  /*cc30*/  FMUL.FTZ R7, R101.reuse, R115 ;  /* 0x0000007365077220 */ /* 0x048fe40000410000 */
[----:B------:R-:W-:Y:S02]  /*cc40*/  FMUL.FTZ R2, R2, c[0x0][0x2d0] ;  /* 0x0000b40002027a20 */ /* 0x000fe40000410000 */
[C---:B------:R-:W-:Y:S02]  /*cc50*/  FMUL.FTZ R35, R101.reuse, R143 ;  /* 0x0000008f65237220 */ /* 0x040fe40000410000 */
[----:B------:R2:W3:Y:S01]  /*cc60*/  MUFU.EX2 R100, R2 ;  /* 0x0000000200647308 */ /* 0x0004e20000000800 */
[C---:B------:R-:W-:Y:S02]  /*cc70*/  FMUL.FTZ R6, R101.reuse, R114 ;  /* 0x0000007265067220 */ /* 0x040fe40000410000 */
[C---:B------:R-:W-:Y:S02]  /*cc80*/  FMUL.FTZ R50, R101.reuse, R158 ;  /* 0x0000009e65327220 */ /* 0x040fe40000410000 */
[C---:B------:R-:W-:Y:S02]  /*cc90*/  FMUL.FTZ R51, R101.reuse, R159 ;  /* 0x0000009f65337220 */ /* 0x040fe40000410000 */
[C---:B------:R-:W-:Y:S02]  /*cca0*/  FMUL.FTZ R66, R101.reuse, R174 ;  /* 0x000000ae65427220 */ /* 0x040fe40000410000 */
[C---:B------:R-:W-:Y:S02]  /*ccb0*/  FMUL.FTZ R67, R101.reuse, R175 ;  /* 0x000000af65437220 */ /* 0x040fe40000410000 */
[----:B------:R-:W-:Y:S01]  /*ccc0*/  FMUL.FTZ R70, R101, R70 ;  /* 0x0000004665467220 */ /* 0x000fe20000410000 */
[----:B------:R-:W-:Y:S01]  /*ccd0*/  LDSM.16.MT88.4 R172, [R222+0x1d00] ;  /* 0x001d0000deac783b */ /* 0x000fe20000004200 */
[--C-:B-1----:R-:W-:Y:S02]  /*cce0*/  FFMA.FTZ R3, R181, c[0x0][0x2d0], -R111.reuse ;  /* 0x0000b400b5037a23 */ /* 0x102fe4000001086f */
[C---:B------:R-:W-:Y:S02]  /*ccf0*/  FMUL.FTZ R71, R101.reuse, R71 ;  /* 0x0000004765477220 */ /* 0x040fe40000410000 */
[----:B------:R1:W-:Y:S01]  /*cd00*/  MUFU.EX2 R10, R3 ;  /* 0x00000003000a7308 */ /* 0x0003e20000000800 */
[C---:B------:R-:W-:Y:S02]  /*cd10*/  FMUL.FTZ R82, R101.reuse, R82 ;  /* 0x0000005265527220 */ /* 0x040fe40000410000 */
[----:B------:R-:W-:Y:S02]  /*cd20*/  FMUL.FTZ R83, R101, R83 ;  /* 0x0000005365537220 */ /* 0x000fe40000410000 */
        /* <DEDUP_REMOVED lines=8> */
[C---:B------:R-:W-:Y:S02]  /*cdb0*/  FMUL.FTZ R13, R100.reuse, R121 ;  /* 0x00000079640d7220 */ /* 0x040fe40000410000 */
[C---:B------:R-:W-:Y:S02]  /*cdc0*/  FMUL.FTZ R45, R100.reuse, R153 ;  /* 0x00000099642d7220 */ /* 0x040fe40000410000 */
[--C-:B-1----:R-:W-:Y:S01]  /*cdd0*/  FFMA.FTZ R3, R187, c[0x0][0x2d0], -R111.reuse ;  /* 0x0000b400bb037a23 */ /* 0x102fe2000001086f */
[----:B------:R-:W-:Y:S01]  /*cde0*/  MOV R187, R20 ;  /* 0x0000001400bb7202 */ /* 0x000fe20000000f00 */
[C---:B------:R-:W-:Y:S01]  /*cdf0*/  FMUL.FTZ R29, R100.reuse, R137 ;  /* 0x00000089641d7220 */ /* 0x040fe20000410000 */
[----:B------:R-:W-:Y:S01]  /*ce00*/  LDSM.16.MT88.4 R20, [R221+0x100] ;  /* 0x00010000dd14783b */ /* 0x000fe20000004200 */
[----:B------:R1:W-:Y:S01]  /*ce10*/  MUFU.EX2 R220, R3 ;  /* 0x0000000300dc7308 */ /* 0x0003e20000000800 */
[C---:B------:R-:W-:Y:S02]  /*ce20*/  FMUL.FTZ R40, R100.reuse, R148 ;  /* 0x0000009464287220 */ /* 0x040fe40000410000 */
[C---:B------:R-:W-:Y:S02]  /*ce30*/  FMUL.FTZ R44, R100.reuse, R152 ;  /* 0x00000098642c7220 */ /* 0x040fe40000410000 */
[----:B------:R-:W-:Y:S02]  /*ce40*/  FMUL.FTZ R56, R100, R164 ;  /* 0x000000a464387220 */ /* 0x000fe40000410000 */
[----:B--2---:R-:W-:Y:S02]  /*ce50*/  FFMA.FTZ R2, R102, c[0x0][0x2d0], -R110 ;  /* 0x0000b40066027a23 */ /* 0x004fe4000001086e */
[C---:B------:R-:W-:Y:S02]  /*ce60*/  FMUL.FTZ R57, R100.reuse, R165 ;  /* 0x000000a564397220 */ /* 0x040fe40000410000 */
[----:B------:R2:W3:Y:S01]  /*ce70*/  MUFU.EX2 R185, R2 ;  /* 0x0000000200b97308 */ /* 0x0004e20000000800 */
[C---:B------:R-:W-:Y:S02]  /*ce80*/  FMUL.FTZ R60, R100.reuse, R168 ;  /* 0x000000a8643c7220 */ /* 0x040fe40000410000 */
[C---:B------:R-:W-:Y:S02]  /*ce90*/  FMUL.FTZ R61, R100.reuse, R169 ;  /* 0x000000a9643d7220 */ /* 0x040fe40000410000 */
[C---:B------:R-:W-:Y:S02]  /*cea0*/  FMUL.FTZ R72, R100.reuse, R72 ;  /* 0x0000004864487220 */ /* 0x040fe40000410000 */
[C---:B------:R-:W-:Y:S02]  /*ceb0*/  FMUL.FTZ R73, R100.reuse, R73 ;  /* 0x0000004964497220 */ /* 0x040fe40000410000 */
[C---:B------:R-:W-:Y:S02]  /*cec0*/  FMUL.FTZ R76, R100.reuse, R76 ;  /* 0x0000004c644c7220 */ /* 0x040fe40000410000 */
[----:B------:R-:W-:Y:S02]  /*ced0*/  FMUL.FTZ R77, R100, R77 ;  /* 0x0000004d644d7220 */ /* 0x000fe40000410000 */
[--C-:B-1----:R-:W-:Y:S02]  /*cee0*/  FFMA.FTZ R3, R17, c[0x0][0x2d0], -R111.reuse ;  /* 0x0000b40011037a23 */ /* 0x102fe4000001086f */
[C---:B------:R-:W-:Y:S02]  /*cef0*/  FMUL.FTZ R17, R103.reuse, R125 ;  /* 0x0000007d67117220 */ /* 0x040fe40000410000 */
[----:B------:R-:W-:Y:S01]  /*cf00*/  MUFU.EX2 R31, R3 ;  /* 0x00000003001f7308 */ /* 0x000fe20000000800 */
[----:B------:R-:W-:Y:S02]  /*cf10*/  FMUL.FTZ R85, R103, R85 ;  /* 0x0000005567557220 */ /* 0x000fe40000410000 */
[C---:B------:R-:W-:Y:S02]  /*cf20*/  FMUL.FTZ R86, R101.reuse, R86 ;  /* 0x0000005665567220 */ /* 0x040fe40000410000 */
[----:B------:R-:W-:Y:S01]  /*cf30*/  FMUL.FTZ R87, R101, R87 ;  /* 0x0000005765577220 */ /* 0x000fe20000410000 */
[----:B--2---:R-:W1:Y:S01]  /*cf40*/  SHFL.BFLY PT, R2, R0, 0x1, 0x1f ;  /* 0x0c201f0000027f89 */ /* 0x004e6200000e0000 */
[----:B---3--:R-:W-:Y:S01]  /*cf50*/  F2FP.PACK_AB R114, R34, R185 ;  /* 0x000000b92272723e */ /* 0x008fe200000000ff */
[C---:B------:R-:W-:Y:S02]  /*cf60*/  FMUL.FTZ R88, R100.reuse, R88 ;  /* 0x0000005864587220 */ /* 0x040fe40000410000 */
[C---:B------:R-:W-:Y:S02]  /*cf70*/  FMUL.FTZ R89, R100.reuse, R89 ;  /* 0x0000005964597220 */ /* 0x040fe40000410000 */
[C---:B------:R-:W-:Y:S02]  /*cf80*/  FMUL.FTZ R92, R100.reuse, R92 ;  /* 0x0000005c645c7220 */ /* 0x040fe40000410000 */
[----:B------:R-:W-:Y:S02]  /*cf90*/  FMUL.FTZ R93, R100, R93 ;  /* 0x0000005d645d7220 */ /* 0x000fe40000410000 */
[C---:B------:R-:W-:Y:S02]  /*cfa0*/  FMUL.FTZ R96, R103.reuse, R96 ;  /* 0x0000006067607220 */ /* 0x040fe40000410000 */
[----:B------:R-:W-:Y:S02]  /*cfb0*/  FMUL.FTZ R97, R103, R97 ;  /* 0x0000006167617220 */ /* 0x000fe40000410000 */
[C---:B------:R-:W-:Y:S02]  /*cfc0*/  FMUL.FTZ R98, R101.reuse, R98 ;  /* 0x0000006265627220 */ /* 0x040fe40000410000 */
[C---:B------:R-:W-:Y:S01]  /*cfd0*/  FMUL.FTZ R99, R101.reuse, R99 ;  /* 0x0000006365637220 */ /* 0x040fe20000410000 */
[----:B-1----:R-:W-:Y:S01]  /*cfe0*/  FMNMX.FTZ R102, R2, R0, !PT ;  /* 0x0000000002667209 */ /* 0x002fe20007810000 */
[--C-:B------:R-:W-:Y:S02]  /*cff0*/  FFMA.FTZ R2, R186, c[0x0][0x2d0], -R176.reuse ;  /* 0x0000b400ba027a23 */ /* 0x100fe400000108b0 */
[----:B------:R-:W-:Y:S02]  /*d000*/  FFMA.FTZ R0, R18, c[0x0][0x2d0], -R111 ;  /* 0x0000b40012007a23 */ /* 0x000fe4000001086f */
[----:B------:R1:W-:Y:S01]  /*d010*/  MUFU.EX2 R12, R2 ;  /* 0x00000002000c7308 */ /* 0x0003e20000000800 */
[C---:B------:R-:W-:Y:S09]  /*d020*/  FMUL.FTZ R18, R101.reuse, R126 ;  /* 0x0000007e65127220 */ /* 0x040ff20000410000 */
[----:B------:R2:W3:Y:S01]  /*d030*/  MUFU.EX2 R33, R0 ;  /* 0x0000000000217308 */ /* 0x0004e20000000800 */
[--C-:B-1----:R-:W-:Y:S01]  /*d040*/  FFMA.FTZ R2, R190, c[0x0][0x2d0], -R176.reuse ;  /* 0x0000b400be027a23 */ /* 0x102fe200000108b0 */
[----:B------:R-:W-:Y:S01]  /*d050*/  MOV R190, R19 ;  /* 0x0000001300be7202 */ /* 0x000fe20000000f00 */
[----:B------:R-:W-:Y:S07]  /*d060*/  FMUL.FTZ R19, R101, R127 ;  /* 0x0000007f65137220 */ /* 0x000fee0000410000 */
[----:B------:R1:W4:Y:S01]  /*d070*/  MUFU.EX2 R26, R2 ;  /* 0x00000002001a7308 */ /* 0x0003220000000800 */
[----:B------:R-:W-:Y:S01]  /*d080*/  LDSM.16.MT88.4 R124, [R221+0x2100] ;  /* 0x00210000dd7c783b */ /* 0x000fe20000004200 */
[----:B------:R-:W-:Y:S01]  /*d090*/  MOV R156, R190 ;  /* 0x000000be009c7202 */ /* 0x000fe20000000f00 */
[----:B--2---:R-:W-:Y:S01]  /*d0a0*/  FADD.FTZ R0, -R102, R107 ;  /* 0x0000006b66007221 */ /* 0x004fe20000010100 */
[----:B---3--:R-:W-:Y:S02]  /*d0b0*/  F2FP.PACK_AB R115, R33, R31 ;  /* 0x0000001f2173723e */ /* 0x008fe400000000ff */
[----:B------:R-:W-:Y:S01]  /*d0c0*/  MOV R137, R33 ;  /* 0x0000002100897202 */ /* 0x000fe20000000f00 */
[----:B------:R-:W-:Y:S02]  /*d0d0*/  FMUL.FTZ R0, R0, c[0x0][0x2d0] ;  /* 0x0000b40000007a20 */ /* 0x000fe40000410000 */
[----:B------:R-:W-:Y:S04]  /*d0e0*/  FMUL.FTZ R33, R103, R141 ;  /* 0x0000008d67217220 */ /* 0x000fe80000410000 */
[----:B------:R-:W2:Y:S01]  /*d0f0*/  MUFU.EX2 R0, R0 ;  /* 0x0000000000007308 */ /* 0x000ea20000000800 */
[--C-:B-1----:R-:W-:Y:S01]  /*d100*/  FFMA.FTZ R2, R183, c[0x0][0x2d0], -R176.reuse ;  /* 0x0000b400b7027a23 */ /* 0x102fe200000108b0 */
[----:B------:R-:W-:Y:S01]  /*d110*/  MOV R183, R12 ;  /* 0x0000000c00b77202 */ /* 0x000fe20000000f00 */
[----:B------:R-:W-:Y:S01]  /*d120*/  FMUL.FTZ R12, R100, R120 ;  /* 0x00000078640c7220 */ /* 0x000fe20000410000 */
[----:B----4-:R-:W-:Y:S06]  /*d130*/  MOV R133, R26 ;  /* 0x0000001a00857202 */ /* 0x010fec0000000f00 */
[----:B------:R1:W-:Y:S01]  /*d140*/  MUFU.EX2 R4, R2 ;  /* 0x0000000200047308 */ /* 0x0003e20000000800 */
[----:B------:R-:W-:Y:S01]  /*d150*/  F2FP.PACK_AB R116, R26, R183 ;  /* 0x000000b71a74723e */ /* 0x000fe200000000ff */
[C---:B--2---:R-:W-:Y:S02]  /*d160*/  FMUL.FTZ R26, R0.reuse, R134 ;  /* 0x00000086001a7220 */ /* 0x044fe40000410000 */
[C---:B------:R-:W-:Y:S02]  /*d170*/  FMUL.FTZ R27, R0.reuse, R135 ;  /* 0x00000087001b7220 */ /* 0x040fe40000410000 */
[C---:B------:R-:W-:Y:S02]  /*d180*/  FMUL.FTZ R14, R0.reuse, R122 ;  /* 0x0000007a000e7220 */ /* 0x040fe40000410000 */
[C---:B------:R-:W-:Y:S02]  /*d190*/  FMUL.FTZ R15, R0.reuse, R123 ;  /* 0x0000007b000f7220 */ /* 0x040fe40000410000 */
[C---:B------:R-:W-:Y:S01]  /*d1a0*/  FMUL.FTZ R42, R0.reuse, R150 ;  /* 0x00000096002a7220 */ /* 0x040fe20000410000 */
[----:B------:R-:W2:Y:S01]  /*d1b0*/  LDSM.16.MT88.4 R120, [R222+0x1100] ;  /* 0x00110000de78783b */ /* 0x000ea20000004200 */
[----:B------:R-:W-:Y:S01]  /*d1c0*/  FMUL.FTZ R30, R0, R138 ;  /* 0x0000008a001e7220 */ /* 0x000fe20000410000 */
[----:B------:R-:W-:Y:S01]  /*d1d0*/  MOV R138, R34 ;  /* 0x00000022008a7202 */ /* 0x000fe20000000f00 */
[----:B-1----:R-:W-:Y:S02]  /*d1e0*/  FFMA.FTZ R2, R182, c[0x0][0x2d0], -R176 ;  /* 0x0000b400b6027a23 */ /* 0x002fe400000108b0 */
[----:B------:R-:W-:Y:S02]  /*d1f0*/  FMUL.FTZ R34, R101, R142 ;  /* 0x0000008e65227220 */ /* 0x000fe40000410000 */
        /* <DEDUP_REMOVED lines=13> */
[----:B-1----:R-:W-:Y:S02]  /*d2d0*/  FMUL.FTZ R2, R102, c[0x0][0x2d0] ;  /* 0x0000b40066027a20 */ /* 0x002fe40000410000 */
[----:B------:R-:W-:Y:S02]  /*d2e0*/  FMUL.FTZ R91, R0, R91 ;  /* 0x0000005b005b7220 */ /* 0x000fe40000410000 */
[--C-:B------:R-:W-:Y:S02]  /*d2f0*/  FFMA.FTZ R3, R184, c[0x0][0x2d0], -R2.reuse ;  /* 0x0000b400b8037a23 */ /* 0x100fe40000010802 */
[C---:B------:R-:W-:Y:S02]  /*d300*/  FMUL.FTZ R94, R0.reuse, R94 ;  /* 0x0000005e005e7220 */ /* 0x040fe40000410000 */
[----:B------:R1:W-:Y:S01]  /*d310*/  MUFU.EX2 R182, R3 ;  /* 0x0000000300b67308 */ /* 0x0003e20000000800 */
[----:B------:R-:W-:Y:S02]  /*d320*/  FMUL.FTZ R95, R0, R95 ;  /* 0x0000005f005f7220 */ /* 0x000fe40000410000 */
[--C-:B------:R-:W-:Y:S02]  /*d330*/  FFMA.FTZ R108, R108, c[0x0][0x2d0], -R2.reuse ;  /* 0x0000b4006c6c7a23 */ /* 0x100fe40000010802 */
[--C-:B-1----:R-:W-:Y:S01]  /*d340*/  FFMA.FTZ R3, R191, c[0x0][0x2d0], -R2.reuse ;  /* 0x0000b400bf037a23 */ /* 0x102fe20000010802 */
[----:B------:R-:W-:Y:S01]  /*d350*/  MOV R191, R11 ;  /* 0x0000000b00bf7202 */ /* 0x000fe20000000f00 */
[C---:B------:R-:W-:Y:S03]  /*d360*/  FMUL.FTZ R11, R0.reuse, R119 ;  /* 0x00000077000b7220 */ /* 0x040fe60000410000 */
[----:B------:R1:W3:Y:S02]  /*d370*/  MUFU.EX2 R186, R3 ;  /* 0x0000000300ba7308 */ /* 0x0002e40000000800 */
[--C-:B-1----:R-:W-:Y:S01]  /*d380*/  FFMA.FTZ R3, R189, c[0x0][0x2d0], -R2.reuse ;  /* 0x0000b400bd037a23 */ /* 0x102fe20000010802 */
[----:B------:R-:W-:Y:S01]  /*d390*/  MOV R189, R10 ;  /* 0x0000000a00bd7202 */ /* 0x000fe20000000f00 */
[----:B------:R-:W-:Y:S01]  /*d3a0*/  FMUL.FTZ R10, R0, R118 ;  /* 0x00000076000a7220 */ /* 0x000fe20000410000 */
[----:B---3--:R-:W-:Y:S05]  /*d3b0*/  F2FP.PACK_AB R117, R186, R182 ;  /* 0x000000b6ba75723e */ /* 0x008fea00000000ff */
[----:B------:R1:W3:Y:S01]  /*d3c0*/  MUFU.EX2 R28, R3 ;  /* 0x00000003001c7308 */ /* 0x0002e20000000800 */
[----:B------:R-:W-:Y:S01]  /*d3d0*/  F2FP.PACK_AB R113, R220, R189 ;  /* 0x000000bddc71723e */ /* 0x000fe200000000ff */
[----:B-1----:R-:W-:Y:S01]  /*d3e0*/  FFMA.FTZ R3, R188, c[0x0][0x2d0], -R2 ;  /* 0x0000b400bc037a23 */ /* 0x002fe20000010802 */
[----:B------:R-:W-:Y:S01]  /*d3f0*/  MOV R188, R4 ;  /* 0x0000000400bc7202 */ /* 0x000fe20000000f00 */
[----:B------:R-:W-:Y:S01]  /*d400*/  FMUL.FTZ R4, R103, R112 ;  /* 0x0000007067047220 */ /* 0x000fe20000410000 */
[----:B------:R-:W-:Y:S05]  /*d410*/  F2FP.PACK_AB R112, R32, R191 ;  /* 0x000000bf2070723e */ /* 0x000fea00000000ff */
[----:B------:R1:W4:Y:S01]  /*d420*/  MUFU.EX2 R181, R3 ;  /* 0x0000000300b57308 */ /* 0x0003220000000800 */
[----:B---3--:R-:W-:Y:S02]  /*d430*/  MOV R135, R28 ;  /* 0x0000001c00877202 */ /* 0x008fe40000000f00 */
[----:B------:R-:W-:Y:S01]  /*d440*/  F2FP.PACK_AB R118, R180, R188 ;  /* 0x000000bcb476723e */ /* 0x000fe200000000ff */
[-C--:B------:R-:W-:Y:S05]  /*d450*/  HMMA.16816.F32 R4, R112, R20.reuse, R4 ;  /* 0x000000147004723c */ /* 0x080fea0000001804 */
[--C-:B-1----:R-:W-:Y:S01]  /*d460*/  FFMA.FTZ R3, R192, c[0x0][0x2d0], -R110.reuse ;  /* 0x0000b400c0037a23 */ /* 0x102fe2000001086e */
[----:B----4-:R-:W-:Y:S01]  /*d470*/  F2FP.PACK_AB R119, R181, R28 ;  /* 0x0000001cb577723e */ /* 0x010fe200000000ff */
[----:B------:R-:W-:Y:S01]  /*d480*/  FMUL.FTZ R28, R100, R136 ;  /* 0x00000088641c7220 */ /* 0x000fe20000410000 */
[----:B------:R-:W-:Y:S01]  /*d490*/  MOV R136, R31 ;  /* 0x0000001f00887202 */ /* 0x000fe20000000f00 */
[----:B------:R1:W-:Y:S03]  /*d4a0*/  MUFU.EX2 R132, R3 ;  /* 0x0000000300847308 */ /* 0x0003e60000000800 */
[----:B------:R-:W-:Y:S01]  /*d4b0*/  FMUL.FTZ R31, R0, R139 ;  /* 0x0000008b001f7220 */ /* 0x000fe20000410000 */
[----:B------:R-:W-:Y:S01]  /*d4c0*/  MOV R139, R32 ;  /* 0x00000020008b7202 */ /* 0x000fe20000000f00 */
[C---:B------:R-:W-:Y:S01]  /*d4d0*/  FMUL.FTZ R32, R103.reuse, R140 ;  /* 0x0000008c67207220 */ /* 0x040fe20000410000 */
[C---:B------:R-:W-:Y:S04]  /*d4e0*/  HMMA.16816.F32 R8, R116.reuse, R20, R8 ;  /* 0x000000147408723c */ /* 0x040fe80000001808 */
[----:B------:R-:W-:Y:S02]  /*d4f0*/  MOV R152, R139 ;  /* 0x0000008b00987202 */ /* 0x000fe40000000f00 */
[----:B------:R-:W-:Y:S01]  /*d500*/  MOV R139, R135 ;  /* 0x00000087008b7202 */ /* 0x000fe20000000f00 */
[C---:B------:R-:W-:Y:S01]  /*d510*/  FMUL.FTZ R20, R103.reuse, R128 ;  /* 0x0000008067147220 */ /* 0x040fe20000410000 */
[-C--:B------:R-:W-:Y:S04]  /*d520*/  HMMA.16816.F32 R12, R116, R22.reuse, R12 ;  /* 0x00000016740c723c */ /* 0x080fe8000000180c */
[----:B------:R-:W-:Y:S01]  /*d530*/  FMUL.FTZ R21, R103, R129 ;  /* 0x0000008167157220 */ /* 0x000fe20000410000 */
[----:B------:R-:W-:Y:S03]  /*d540*/  MOV R135, R188 ;  /* 0x000000bc00877202 */ /* 0x000fe60000000f00 */
[C---:B------:R-:W-:Y:S04]  /*d550*/  HMMA.16816.F32 R16, R112.reuse, R22, R16 ;  /* 0x000000167010723c */ /* 0x040fe80000001810 */
[--C-:B-1----:R-:W-:Y:S03]  /*d560*/  FFMA.FTZ R3, R193, c[0x0][0x2d0], -R110.reuse ;  /* 0x0000b400c1037a23 */ /* 0x102fe6000001086e */
[C---:B------:R-:W-:Y:S01]  /*d570*/  FMUL.FTZ R22, R101.reuse, R130 ;  /* 0x0000008265167220 */ /* 0x040fe20000410000 */
[----:B------:R1:W-:Y:S01]  /*d580*/  MUFU.EX2 R184, R3 ;  /* 0x0000000300b87308 */ /* 0x0003e20000000800 */
[----:B------:R-:W-:Y:S02]  /*d590*/  FMUL.FTZ R23, R101, R131 ;  /* 0x0000008365177220 */ /* 0x000fe40000410000 */
[----:B------:R-:W-:Y:S05]  /*d5a0*/  LDSM.16.MT88.4 R128, [R222+0x500] ;  /* 0x00050000de80783b */ /* 0x000fea0000004200 */
[-C--:B------:R-:W-:Y:S08]  /*d5b0*/  HMMA.16816.F32 R20, R112, R36.reuse, R20 ;  /* 0x000000247014723c */ /* 0x080ff00000001814 */
[C---:B------:R-:W-:Y:S07]  /*d5c0*/  HMMA.16816.F32 R24, R116.reuse, R36, R24 ;  /* 0x000000247418723c */ /* 0x040fee0000001818 */
[C---:B------:R-:W-:Y:S01]  /*d5d0*/  FMUL.FTZ R36, R103.reuse, R144 ;  /* 0x0000009067247220 */ /* 0x040fe20000410000 */
[-C--:B------:R-:W-:Y:S04]  /*d5e0*/  HMMA.16816.F32 R28, R116, R38.reuse, R28 ;  /* 0x00000026741c723c */ /* 0x080fe8000000181c */
[--C-:B-1----:R-:W-:Y:S01]  /*d5f0*/  FFMA.FTZ R3, R196, c[0x0][0x2d0], -R111.reuse ;  /* 0x0000b400c4037a23 */ /* 0x102fe2000001086f */
[----:B------:R-:W-:Y:S01]  /*d600*/  MOV R144, R133 ;  /* 0x0000008500907202 */ /* 0x000fe20000000f00 */
[----:B------:R-:W-:Y:S01]  /*d610*/  FMUL.FTZ R37, R103, R145 ;  /* 0x0000009167257220 */ /* 0x000fe20000410000 */
[----:B------:R-:W-:Y:S01]  /*d620*/  MOV R133, R191 ;  /* 0x000000bf00857202 */ /* 0x000fe20000000f00 */
[C---:B------:R-:W-:Y:S01]  /*d630*/  HMMA.16816.F32 R32, R112.reuse, R38, R32 ;  /* 0x000000267020723c */ /* 0x040fe20000001820 */
[----:B------:R1:W-:Y:S03]  /*d640*/  MUFU.EX2 R134, R3 ;  /* 0x0000000300867308 */ /* 0x0003e60000000800 */
[----:B------:R-:W-:Y:S03]  /*d650*/  MOV R145, R189 ;  /* 0x000000bd00917202 */ /* 0x000fe60000000f00 */
[C---:B------:R-:W-:Y:S02]  /*d660*/  FMUL.FTZ R39, R101.reuse, R147 ;  /* 0x0000009365277220 */ /* 0x040fe40000410000 */
[----:B------:R-:W-:Y:S07]  /*d670*/  FMUL.FTZ R38, R101, R146 ;  /* 0x0000009265267220 */ /* 0x000fee0000410000 */
[-C--:B------:R-:W-:Y:S08]  /*d680*/  HMMA.16816.F32 R36, R112, R52.reuse, R36 ;  /* 0x000000347024723c */ /* 0x080ff00000001824 */
[C---:B------:R-:W-:Y:S04]  /*d690*/  HMMA.16816.F32 R40, R116.reuse, R52, R40 ;  /* 0x000000347428723c */ /* 0x040fe80000001828 */
[--C-:B-1----:R-:W-:Y:S03]  /*d6a0*/  FFMA.FTZ R3, R198, c[0x0][0x2d0], -R111.reuse ;  /* 0x0000b400c6037a23 */ /* 0x102fe6000001086f */
[C---:B------:R-:W-:Y:S01]  /*d6b0*/  FMUL.FTZ R52, R103.reuse, R160 ;  /* 0x000000a067347220 */ /* 0x040fe20000410000 */
[-C--:B------:R-:W-:Y:S01]  /*d6c0*/  HMMA.16816.F32 R44, R116, R54.reuse, R44 ;  /* 0x00000036742c723c */ /* 0x080fe2000000182c */
[----:B------:R1:W3:Y:S03]  /*d6d0*/  MUFU.EX2 R140, R3 ;  /* 0x00000003008c7308 */ /* 0x0002e60000000800 */
[----:B------:R-:W-:Y:S04]  /*d6e0*/  FMUL.FTZ R53, R103, R161 ;  /* 0x000000a167357220 */ /* 0x000fe80000410000 */
[C---:B------:R-:W-:Y:S07]  /*d6f0*/  HMMA.16816.F32 R48, R112.reuse, R54, R48 ;  /* 0x000000367030723c */ /* 0x040fee0000001830 */
[C---:B------:R-:W-:Y:S02]  /*d700*/  FMUL.FTZ R54, R101.reuse, R162 ;  /* 0x000000a265367220 */ /* 0x040fe40000410000 */
[----:B------:R-:W-:Y:S07]  /*d710*/  FMUL.FTZ R55, R101, R163 ;  /* 0x000000a365377220 */ /* 0x000fee0000410000 */
[-C--:B--2---:R-:W-:Y:S03]  /*d720*/  HMMA.16816.F32 R52, R112, R120.reuse, R52 ;  /* 0x000000787034723c */ /* 0x084fe60000001834 */
        /* <DEDUP_REMOVED lines=18> */
[--C-:B-1----:R-:W-:Y:S04]  /*d850*/  FFMA.FTZ R3, R199, c[0x0][0x2d0], -R111.reuse ;  /* 0x0000b400c7037a23 */ /* 0x102fe8000001086f */
[----:B------:R-:W-:Y:S01]  /*d860*/  HMMA.16816.F32 R96, R112, R122, R96 ;  /* 0x0000007a7060723c */ /* 0x000fe20000001860 */
[----:B------:R-:W1:Y:S01]  /*d870*/  LDSM.16.MT88.4 R120, [R221+0x1500] ;  /* 0x00150000dd78783b */ /* 0x000e620000004200 */
[----:B------:R2:W2:Y:S05]  /*d880*/  MUFU.EX2 R153, R3 ;  /* 0x0000000300997308 */ /* 0x0004aa0000000800 */
[----:B---3--:R-:W-:Y:S02]  /*d890*/  F2FP.PACK_AB R113, R140, R134 ;  /* 0x000000868c71723e */ /* 0x008fe400000000ff */
[----:B----4-:R-:W-:Y:S03]  /*d8a0*/  F2FP.PACK_AB R114, R149, R143 ;  /* 0x0000008f9572723e */ /* 0x010fe600000000ff */
[----:B------:R-:W-:Y:S01]  /*d8b0*/  F2FP.PACK_AB R112, R184, R132 ;  /* 0x00000084b870723e */ /* 0x000fe200000000ff */
[--C-:B--2---:R-:W-:Y:S01]  /*d8c0*/  FFMA.FTZ R3, R201, c[0x0][0x2d0], -R176.reuse ;  /* 0x0000b400c9037a23 */ /* 0x104fe200000108b0 */
[----:B------:R-:W-:Y:S03]  /*d8d0*/  F2FP.PACK_AB R115, R153, R150 ;  /* 0x000000969973723e */ /* 0x000fe600000000ff */
[----:B------:R2:W-:Y:S04]  /*d8e0*/  MUFU.EX2 R147, R3 ;  /* 0x0000000300937308 */ /* 0x0005e80000000800 */
[-C--:B------:R-:W-:Y:S03]  /*d8f0*/  HMMA.16816.F32 R4, R112, R124.reuse, R4 ;  /* 0x0000007c7004723c */ /* 0x080fe60000001804 */
[----:B--2---:R-:W-:Y:S04]  /*d900*/  FFMA.FTZ R3, R200, c[0x0][0x2d0], -R176 ;  /* 0x0000b400c8037a23 */ /* 0x004fe800000108b0 */
[----:B------:R2:W3:Y:S02]  /*d910*/  MUFU.EX2 R141, R3 ;  /* 0x00000003008d7308 */ /* 0x0004e40000000800 */
[--C-:B--2---:R-:W-:Y:S03]  /*d920*/  FFMA.FTZ R3, R202, c[0x0][0x2d0], -R2.reuse ;  /* 0x0000b400ca037a23 */ /* 0x104fe60000010802 */
[----:B---3--:R-:W-:Y:S05]  /*d930*/  F2FP.PACK_AB R116, R141, R147 ;  /* 0x000000938d74723e */ /* 0x008fea00000000ff */
[----:B------:R2:W-:Y:S02]  /*d940*/  MUFU.EX2 R148, R3 ;  /* 0x0000000300947308 */ /* 0x0005e40000000800 */
[----:B--2---:R-:W-:Y:S08]  /*d950*/  FFMA.FTZ R3, R203, c[0x0][0x2d0], -R2 ;  /* 0x0000b400cb037a23 */ /* 0x004ff00000010802 */
[----:B------:R2:W3:Y:S02]  /*d960*/  MUFU.EX2 R142, R3 ;  /* 0x00000003008e7308 */ /* 0x0004e40000000800 */
[--C-:B--2---:R-:W-:Y:S01]  /*d970*/  FFMA.FTZ R3, R204, c[0x0][0x2d0], -R176.reuse ;  /* 0x0000b400cc037a23 */ /* 0x104fe200000108b0 */
[----:B---3--:R-:W-:Y:S07]  /*d980*/  F2FP.PACK_AB R117, R142, R148 ;  /* 0x000000948e75723e */ /* 0x008fee00000000ff */
        /* <DEDUP_REMOVED lines=10> */
[----:B------:R2:W-:Y:S01]  /*da30*/  MUFU.EX2 R192, R3 ;  /* 0x0000000300c07308 */ /* 0x0005e20000000800 */
[C---:B------:R-:W-:Y:S08]  /*da40*/  HMMA.16816.F32 R8, R116.reuse, R124, R8 ;  /* 0x0000007c7408723c */ /* 0x040ff00000001808 */
[-C--:B------:R-:W-:Y:S08]  /*da50*/  HMMA.16816.F32 R12, R116, R126.reuse, R12 ;  /* 0x0000007e740c723c */ /* 0x080ff0000000180c */
[C---:B------:R-:W-:Y:S01]  /*da60*/  HMMA.16816.F32 R16, R112.reuse, R126, R16 ;  /* 0x0000007e7010723c */ /* 0x040fe20000001810 */
[----:B------:R-:W3:Y:S03]  /*da70*/  LDSM.16.MT88.4 R124, [R222+0x1500] ;  /* 0x00150000de7c783b */ /* 0x000ee60000004200 */
[--C-:B--2---:R-:W-:Y:S04]  /*da80*/  FFMA.FTZ R3, R213, c[0x0][0x2d0], -R110.reuse ;  /* 0x0000b400d5037a23 */ /* 0x104fe8000001086e */
[-C--:B------:R-:W-:Y:S01]  /*da90*/  HMMA.16816.F32 R20, R112, R128.reuse, R20 ;  /* 0x000000807014723c */ /* 0x080fe20000001814 */
[----:B------:R2:W4:Y:S07]  /*daa0*/  MUFU.EX2 R107, R3 ;  /* 0x00000003006b7308 */ /* 0x00052e0000000800 */
[C---:B------:R-:W-:Y:S08]  /*dab0*/  HMMA.16816.F32 R24, R116.reuse, R128, R24 ;  /* 0x000000807418723c */ /* 0x040ff00000001818 */
[-C--:B------:R-:W-:Y:S08]  /*dac0*/  HMMA.16816.F32 R28, R116, R130.reuse, R28 ;  /* 0x00000082741c723c */ /* 0x080ff0000000181c */
[C---:B------:R-:W-:Y:S01]  /*dad0*/  HMMA.16816.F32 R32, R112.reuse, R130, R32 ;  /* 0x000000827020723c */ /* 0x040fe20000001820 */
[----:B------:R-:W3:Y:S03]  /*dae0*/  LDSM.16.MT88.4 R128, [R221+0x2500] ;  /* 0x00250000dd80783b */ /* 0x000ee60000004200 */
[--C-:B--2---:R-:W-:Y:S04]  /*daf0*/  FFMA.FTZ R3, R214, c[0x0][0x2d0], -R111.reuse ;  /* 0x0000b400d6037a23 */ /* 0x104fe8000001086f */
[-C--:B-1----:R-:W-:Y:S01]  /*db00*/  HMMA.16816.F32 R36, R112, R120.reuse, R36 ;  /* 0x000000787024723c */ /* 0x082fe20000001824 */
[----:B------:R1:W-:Y:S07]  /*db10*/  MUFU.EX2 R213, R3 ;  /* 0x0000000300d57308 */ /* 0x0003ee0000000800 */
[C---:B------:R-:W-:Y:S08]  /*db20*/  HMMA.16816.F32 R40, R116.reuse, R120, R40 ;  /* 0x000000787428723c */ /* 0x040ff00000001828 */
[-C--:B------:R-:W-:Y:S08]  /*db30*/  HMMA.16816.F32 R44, R116, R122.reuse, R44 ;  /* 0x0000007a742c723c */ /* 0x080ff0000000182c */
[C---:B------:R-:W-:Y:S01]  /*db40*/  HMMA.16816.F32 R48, R112.reuse, R122, R48 ;  /* 0x0000007a7030723c */ /* 0x040fe20000001830 */
[----:B------:R-:W2:Y:S03]  /*db50*/  LDSM.16.MT88.4 R120, [R222+0x2500] ;  /* 0x00250000de78783b */ /* 0x000ea60000004200 */
[--C-:B-1----:R-:W-:Y:S01]  /*db60*/  FFMA.FTZ R3, R215, c[0x0][0x2d0], -R111.reuse ;  /* 0x0000b400d7037a23 */ /* 0x102fe2000001086f */
[----:B----4-:R-:W-:Y:S01]  /*db70*/  MOV R215, R107 ;  /* 0x0000006b00d77202 */ /* 0x010fe20000000f00 */
[--C-:B------:R-:W-:Y:S02]  /*db80*/  FFMA.FTZ R107, R209, c[0x0][0x2d0], -R110.reuse ;  /* 0x0000b400d16b7a23 */ /* 0x100fe4000001086e */
[-C--:B---3--:R-:W-:Y:S01]  /*db90*/  HMMA.16816.F32 R52, R112, R124.reuse, R52 ;  /* 0x0000007c7034723c */ /* 0x088fe20000001834 */
[----:B------:R1:W3:Y:S07]  /*dba0*/  MUFU.EX2 R214, R3 ;  /* 0x0000000300d67308 */ /* 0x0002ee0000000800 */
[C---:B------:R-:W-:Y:S03]  /*dbb0*/  HMMA.16816.F32 R56, R116.reuse, R124, R56 ;  /* 0x0000007c7438723c */ /* 0x040fe60000001838 */
[----:B------:R4:W-:Y:S05]  /*dbc0*/  MUFU.EX2 R209, R107 ;  /* 0x0000006b00d17308 */ /* 0x0009ea0000000800 */
[-C--:B------:R-:W-:Y:S08]  /*dbd0*/  HMMA.16816.F32 R60, R116, R126.reuse, R60 ;  /* 0x0000007e743c723c */ /* 0x080ff0000000183c */
[C---:B------:R-:W-:Y:S01]  /*dbe0*/  HMMA.16816.F32 R64, R112.reuse, R126, R64 ;  /* 0x0000007e7040723c */ /* 0x040fe20000001840 */
[----:B------:R-:W3:Y:S03]  /*dbf0*/  LDSM.16.MT88.4 R124, [R221+0x900] ;  /* 0x00090000dd7c783b */ /* 0x000ee60000004200 */
[----:B-1----:R-:W-:Y:S04]  /*dc00*/  FFMA.FTZ R3, R208, c[0x0][0x2d0], -R110 ;  /* 0x0000b400d0037a23 */ /* 0x002fe8000001086e */
[-C--:B------:R-:W-:Y:S01]  /*dc10*/  HMMA.16816.F32 R68, R112, R128.reuse, R68 ;  /* 0x000000807044723c */ /* 0x080fe20000001844 */
[----:B------:R1:W1:Y:S03]  /*dc20*/  MUFU.EX2 R212, R3 ;  /* 0x0000000300d47308 */ /* 0x0002660000000800 */
[----:B----4-:R-:W-:Y:S01]  /*dc30*/  FFMA.FTZ R107, R217, c[0x0][0x2d0], -R176 ;  /* 0x0000b400d96b7a23 */ /* 0x010fe200000108b0 */
[----:B------:R-:W-:Y:S03]  /*dc40*/  MOV R217, R153 ;  /* 0x0000009900d97202 */ /* 0x000fe60000000f00 */
[C---:B------:R-:W-:Y:S03]  /*dc50*/  HMMA.16816.F32 R72, R116.reuse, R128, R72 ;  /* 0x000000807448723c */ /* 0x040fe60000001848 */
[----:B------:R4:W-:Y:S05]  /*dc60*/  MUFU.EX2 R205, R107 ;  /* 0x0000006b00cd7308 */ /* 0x0009ea0000000800 */
[-C--:B------:R-:W-:Y:S08]  /*dc70*/  HMMA.16816.F32 R76, R116, R130.reuse, R76 ;  /* 0x00000082744c723c */ /* 0x080ff0000000184c */
[C---:B------:R-:W-:Y:S01]  /*dc80*/  HMMA.16816.F32 R80, R112.reuse, R130, R80 ;  /* 0x000000827050723c */ /* 0x040fe20000001850 */
[----:B------:R-:W3:Y:S03]  /*dc90*/  LDSM.16.MT88.4 R128, [R222+0x900] ;  /* 0x00090000de80783b */ /* 0x000ee60000004200 */
[--C-:B-1----:R-:W-:Y:S01]  /*dca0*/  FFMA.FTZ R3, R210, c[0x0][0x2d0], -R111.reuse ;  /* 0x0000b400d2037a23 */ /* 0x102fe2000001086f */
[----:B------:R-:W-:Y:S03]  /*dcb0*/  MOV R210, R192 ;  /* 0x000000c000d27202 */ /* 0x000fe60000000f00 */
[-C--:B--2---:R-:W-:Y:S01]  /*dcc0*/  HMMA.16816.F32 R84, R112, R120.reuse, R84 ;  /* 0x000000787054723c */ /* 0x084fe20000001854 */
[----:B------:R1:W-:Y:S03]  /*dcd0*/  MUFU.EX2 R208, R3 ;  /* 0x0000000300d07308 */ /* 0x0003e60000000800 */
[----:B----4-:R-:W-:Y:S04]  /*dce0*/  FFMA.FTZ R107, R178, c[0x0][0x2d0], -R110 ;  /* 0x0000b400b26b7a23 */ /* 0x010fe8000001086e */
[C---:B------:R-:W-:Y:S03]  /*dcf0*/  HMMA.16816.F32 R88, R116.reuse, R120, R88 ;  /* 0x000000787458723c */ /* 0x040fe60000001858 */
[----:B------:R2:W-:Y:S05]  /*dd00*/  MUFU.EX2 R193, R107 ;  /* 0x0000006b00c17308 */ /* 0x0005ea0000000800 */
[-C--:B------:R-:W-:Y:S08]  /*dd10*/  HMMA.16816.F32 R92, R116, R122.reuse, R92 ;  /* 0x0000007a745c723c */ /* 0x080ff0000000185c */
[----:B------:R-:W-:Y:S01]  /*dd20*/  HMMA.16816.F32 R96, R112, R122, R96 ;  /* 0x0000007a7060723c */ /* 0x000fe20000001860 */
[----:B------:R-:W4:Y:S03]  /*dd30*/  LDSM.16.MT88.4 R120, [R221+0x1900] ;  /* 0x00190000dd78783b */ /* 0x000f260000004200 */
[--C-:B-1----:R-:W-:Y:S01]  /*dd40*/  FFMA.FTZ R3, R211, c[0x0][0x2d0], -R111.reuse ;  /* 0x0000b400d3037a23 */ /* 0x102fe2000001086f */
[----:B------:R-:W-:Y:S02]  /*dd50*/  MOV R211, R155 ;  /* 0x0000009b00d37202 */ /* 0x000fe40000000f00 */
[----:B------:R-:W-:Y:S01]  /*dd60*/  F2FP.PACK_AB R112, R215, R210 ;  /* 0x000000d2d770723e */ /* 0x000fe200000000ff */
[----:B------:R1:W1:Y:S01]  /*dd70*/  MUFU.EX2 R207, R3 ;  /* 0x0000000300cf7308 */ /* 0x0002620000000800 */
[----:B---3--:R-:W-:Y:S03]  /*dd80*/  F2FP.PACK_AB R113, R214, R213 ;  /* 0x000000d5d671723e */ /* 0x008fe600000000ff */
[----:B------:R-:W-:Y:S01]  /*dd90*/  F2FP.PACK_AB R114, R209, R212 ;  /* 0x000000d4d172723e */ /* 0x000fe200000000ff */
[--C-:B--2---:R-:W-:Y:S01]  /*dda0*/  FFMA.FTZ R107, R250, c[0x0][0x2d0], -R176.reuse ;  /* 0x0000b400fa6b7a23 */ /* 0x104fe200000108b0 */
[----:B------:R-:W-:Y:S02]  /*ddb0*/  MOV R250, R132 ;  /* 0x0000008400fa7202 */ /* 0x000fe40000000f00 */
[----:B------:R-:W-:Y:S02]  /*ddc0*/  MOV R132, R183 ;  /* 0x000000b700847202 */ /* 0x000fe40000000f00 */
[----:B------:R-:W-:Y:S01]  /*ddd0*/  MUFU.EX2 R189, R107 ;  /* 0x0000006b00bd7308 */ /* 0x000fe20000000800 */
[----:B-1----:R-:W-:Y:S01]  /*dde0*/  FFMA.FTZ R3, R216, c[0x0][0x2d0], -R176 ;  /* 0x0000b400d8037a23 */ /* 0x002fe200000108b0 */
[----:B------:R-:W-:Y:S02]  /*ddf0*/  F2FP.PACK_AB R115, R207, R208 ;  /* 0x000000d0cf73723e */ /* 0x000fe400000000ff */
[----:B------:R-:W-:Y:S06]  /*de00*/  MOV R216, R154 ;  /* 0x0000009a00d87202 */ /* 0x000fec0000000f00 */
[----:B------:R1:W2:Y:S01]  /*de10*/  MUFU.EX2 R206, R3 ;  /* 0x0000000300ce7308 */ /* 0x0002a20000000800 */
[-C--:B------:R-:W-:Y:S03]  /*de20*/  HMMA.16816.F32 R4, R112, R124.reuse, R4 ;  /* 0x0000007c7004723c */ /* 0x080fe60000001804 */
[--C-:B-1----:R-:W-:Y:S01]  /*de30*/  FFMA.FTZ R3, R218, c[0x0][0x2d0], -R2.reuse ;  /* 0x0000b400da037a23 */ /* 0x102fe20000010802 */
[----:B--2---:R-:W-:Y:S02]  /*de40*/  F2FP.PACK_AB R116, R205, R206 ;  /* 0x000000cecd74723e */ /* 0x004fe400000000ff */
[----:B------:R-:W-:Y:S03]  /*de50*/  MOV R218, R149 ;  /* 0x0000009500da7202 */ /* 0x000fe60000000f00 */
[----:B------:R1:W-:Y:S03]  /*de60*/  MUFU.EX2 R204, R3 ;  /* 0x0000000300cc7308 */ /* 0x0003e60000000800 */
        /* <DEDUP_REMOVED lines=9> */
[----:B------:R-:W-:Y:S01]  /*df00*/  MOV R138, R186 ;  /* 0x000000ba008a7202 */ /* 0x000fe20000000f00 */
[--C-:B-1----:R-:W-:Y:S01]  /*df10*/  FFMA.FTZ R3, R239, c[0x0][0x2d0], -R176.reuse ;  /* 0x0000b400ef037a23 */ /* 0x102fe200000108b0 */
[----:B--2---:R-:W-:Y:S02]  /*df20*/  F2FP.PACK_AB R117, R203, R204 ;  /* 0x000000cccb75723e */ /* 0x004fe400000000ff */
[----:B------:R-:W-:Y:S03]  /*df30*/  MOV R239, R151 ;  /* 0x0000009700ef7202 */ /* 0x000fe60000000f00 */
        /* <DEDUP_REMOVED lines=22> */
[----:B------:R1:W3:Y:S01]  /*e0a0*/  MUFU.EX2 R197, R3 ;  /* 0x0000000300c57308 */ /* 0x0002e20000000800 */
[----:B------:R-:W-:Y:S06]  /*e0b0*/  LDSM.16.MT88.4 R140, [R222+0xd00] ;  /* 0x000d0000de8c783b */ /* 0x000fec0000004200 */
[C---:B------:R-:W-:Y:S08]  /*e0c0*/  HMMA.16816.F32 R24, R116.reuse, R128, R24 ;  /* 0x000000807418723c */ /* 0x040ff00000001818 */
[-C--:B------:R-:W-:Y:S08]  /*e0d0*/  HMMA.16816.F32 R28, R116, R130.reuse, R28 ;  /* 0x00000082741c723c */ /* 0x080ff0000000181c */
[C---:B------:R-:W-:Y:S01]  /*e0e0*/  HMMA.16816.F32 R32, R112.reuse, R130, R32 ;  /* 0x000000827020723c */ /* 0x040fe20000001820 */
[----:B------:R-:W2:Y:S03]  /*e0f0*/  LDSM.16.MT88.4 R128, [R221+0x2900] ;  /* 0x00290000dd80783b */ /* 0x000ea60000004200 */
[--C-:B-1----:R-:W-:Y:S01]  /*e100*/  FFMA.FTZ R3, R247, c[0x0][0x2d0], -R111.reuse ;  /* 0x0000b400f7037a23 */ /* 0x102fe2000001086f */
[----:B------:R-:W-:Y:S02]  /*e110*/  MOV R247, R184 ;  /* 0x000000b800f77202 */ /* 0x000fe40000000f00 */
[----:B------:R3:W-:Y:S01]  /*e120*/  MUFU.EX2 R184, R108 ;  /* 0x0000006c00b87308 */ /* 0x0007e20000000800 */
[-C--:B----4-:R-:W-:Y:S08]  /*e130*/  HMMA.16816.F32 R36, R112, R120.reuse, R36 ;  /* 0x000000787024723c */ /* 0x090ff00000001824 */
[C---:B------:R-:W-:Y:S01]  /*e140*/  HMMA.16816.F32 R40, R116.reuse, R120, R40 ;  /* 0x000000787428723c */ /* 0x040fe20000001828 */
[----:B------:R1:W-:Y:S07]  /*e150*/  MUFU.EX2 R196, R3 ;  /* 0x0000000300c47308 */ /* 0x0003ee0000000800 */
[-C--:B------:R-:W-:Y:S04]  /*e160*/  HMMA.16816.F32 R44, R116, R122.reuse, R44 ;  /* 0x0000007a742c723c */ /* 0x080fe8000000182c */
[----:B---3--:R-:W-:Y:S04]  /*e170*/  F2FP.PACK_AB R108, R197, R198 ;  /* 0x000000c6c56c723e */ /* 0x008fe800000000ff */
[C---:B------:R-:W-:Y:S01]  /*e180*/  HMMA.16816.F32 R48, R112.reuse, R122, R48 ;  /* 0x0000007a7030723c */ /* 0x040fe20000001830 */
[----:B------:R-:W3:Y:S07]  /*e190*/  LDSM.16.MT88.4 R120, [R222+0x2900] ;  /* 0x00290000de78783b */ /* 0x000eee0000004200 */
[-C--:B--2---:R-:W-:Y:S04]  /*e1a0*/  HMMA.16816.F32 R52, R112, R124.reuse, R52 ;  /* 0x0000007c7034723c */ /* 0x084fe80000001834 */
[--C-:B-1----:R-:W-:Y:S01]  /*e1b0*/  FFMA.FTZ R3, R248, c[0x0][0x2d0], -R111.reuse ;  /* 0x0000b400f8037a23 */ /* 0x102fe2000001086f */
[----:B------:R-:W-:Y:S03]  /*e1c0*/  MOV R248, R148 ;  /* 0x0000009400f87202 */ /* 0x000fe60000000f00 */
[C---:B------:R-:W-:Y:S01]  /*e1d0*/  HMMA.16816.F32 R56, R116.reuse, R124, R56 ;  /* 0x0000007c7438723c */ /* 0x040fe20000001838 */
[----:B------:R1:W-:Y:S07]  /*e1e0*/  MUFU.EX2 R195, R3 ;  /* 0x0000000300c37308 */ /* 0x0003ee0000000800 */
[-C--:B------:R-:W-:Y:S08]  /*e1f0*/  HMMA.16816.F32 R60, R116, R126.reuse, R60 ;  /* 0x0000007e743c723c */ /* 0x080ff0000000183c */
[C---:B------:R-:W-:Y:S01]  /*e200*/  HMMA.16816.F32 R64, R112.reuse, R126, R64 ;  /* 0x0000007e7040723c */ /* 0x040fe20000001840 */
[----:B------:R-:W2:Y:S07]  /*e210*/  LDSM.16.MT88.4 R124, [R221+0xd00] ;  /* 0x000d0000dd7c783b */ /* 0x000eae0000004200 */
[-C--:B------:R-:W-:Y:S04]  /*e220*/  HMMA.16816.F32 R68, R112, R128.reuse, R68 ;  /* 0x000000807044723c */ /* 0x080fe80000001844 */
[----:B-1----:R-:W-:Y:S04]  /*e230*/  FFMA.FTZ R3, R177, c[0x0][0x2d0], -R110 ;  /* 0x0000b400b1037a23 */ /* 0x002fe8000001086e */
[C---:B------:R-:W-:Y:S01]  /*e240*/  HMMA.16816.F32 R72, R116.reuse, R128, R72 ;  /* 0x000000807448723c */ /* 0x040fe20000001848 */
[----:B------:R1:W4:Y:S07]  /*e250*/  MUFU.EX2 R194, R3 ;  /* 0x0000000300c27308 */ /* 0x00032e0000000800 */
[-C--:B------:R-:W-:Y:S08]  /*e260*/  HMMA.16816.F32 R76, R116, R130.reuse, R76 ;  /* 0x00000082744c723c */ /* 0x080ff0000000184c */
[C---:B------:R-:W-:Y:S08]  /*e270*/  HMMA.16816.F32 R80, R112.reuse, R130, R80 ;  /* 0x000000827050723c */ /* 0x040ff00000001850 */
[-C--:B---3--:R-:W-:Y:S04]  /*e280*/  HMMA.16816.F32 R84, R112, R120.reuse, R84 ;  /* 0x000000787054723c */ /* 0x088fe80000001854 */
[--C-:B-1----:R-:W-:Y:S01]  /*e290*/  FFMA.FTZ R3, R179, c[0x0][0x2d0], -R111.reuse ;  /* 0x0000b400b3037a23 */ /* 0x102fe2000001086f */
[----:B----4-:R-:W-:Y:S03]  /*e2a0*/  F2FP.PACK_AB R110, R193, R194 ;  /* 0x000000c2c16e723e */ /* 0x010fe600000000ff */
[C---:B------:R-:W-:Y:S01]  /*e2b0*/  HMMA.16816.F32 R88, R116.reuse, R120, R88 ;  /* 0x000000787458723c */ /* 0x040fe20000001858 */
[----:B------:R1:W-:Y:S07]  /*e2c0*/  MUFU.EX2 R192, R3 ;  /* 0x0000000300c07308 */ /* 0x0003ee0000000800 */
[-C--:B------:R-:W-:Y:S08]  /*e2d0*/  HMMA.16816.F32 R92, R116, R122.reuse, R92 ;  /* 0x0000007a745c723c */ /* 0x080ff0000000185c */
[----:B------:R-:W-:Y:S04]  /*e2e0*/  HMMA.16816.F32 R96, R112, R122, R96 ;  /* 0x0000007a7060723c */ /* 0x000fe80000001860 */
[----:B-1----:R-:W-:Y:S01]  /*e2f0*/  FFMA.FTZ R3, R243, c[0x0][0x2d0], -R111 ;  /* 0x0000b400f3037a23 */ /* 0x002fe2000001086f */
[----:B------:R-:W-:Y:S03]  /*e300*/  MOV R243, R147 ;  /* 0x0000009300f37202 */ /* 0x000fe60000000f00 */
[----:B------:R1:W3:Y:S04]  /*e310*/  MUFU.EX2 R191, R3 ;  /* 0x0000000300bf7308 */ /* 0x0002e80000000800 */
[----:B-1----:R-:W-:Y:S01]  /*e320*/  FFMA.FTZ R3, R249, c[0x0][0x2d0], -R176 ;  /* 0x0000b400f9037a23 */ /* 0x002fe200000108b0 */
[----:B---3--:R-:W-:Y:S02]  /*e330*/  F2FP.PACK_AB R111, R191, R192 ;  /* 0x000000c0bf6f723e */ /* 0x008fe400000000ff */
[----:B------:R-:W-:Y:S03]  /*e340*/  MOV R249, R134 ;  /* 0x0000008600f97202 */ /* 0x000fe60000000f00 */
[----:B------:R1:W-:Y:S01]  /*e350*/  MUFU.EX2 R190, R3 ;  /* 0x0000000300be7308 */ /* 0x0003e20000000800 */
[----:B------:R-:W-:Y:S02]  /*e360*/  MOV R134, R133 ;  /* 0x0000008500867202 */ /* 0x000fe40000000f00 */
[----:B------:R-:W-:Y:S01]  /*e370*/  MOV R133, R182 ;  /* 0x000000b600857202 */ /* 0x000fe20000000f00 */
[--C-:B-1----:R-:W-:Y:S01]  /*e380*/  FFMA.FTZ R3, R252, c[0x0][0x2d0], -R2.reuse ;  /* 0x0000b400fc037a23 */ /* 0x102fe20000010802 */
[----:B------:R-:W-:Y:S05]  /*e390*/  MOV R252, R181 ;  /* 0x000000b500fc7202 */ /* 0x000fea0000000f00 */
[----:B------:R1:W-:Y:S02]  /*e3a0*/  MUFU.EX2 R188, R3 ;  /* 0x0000000300bc7308 */ /* 0x0003e40000000800 */
[--C-:B-1----:R-:W-:Y:S02]  /*e3b0*/  FFMA.FTZ R3, R187, c[0x0][0x2d0], -R2.reuse ;  /* 0x0000b400bb037a23 */ /* 0x102fe40000010802 */
[----:B------:R-:W-:Y:S01]  /*e3c0*/  FFMA.FTZ R2, R109, c[0x0][0x2d0], -R2 ;  /* 0x0000b4006d027a23 */ /* 0x000fe20000010802 */
[----:B------:R-:W-:Y:S05]  /*e3d0*/  F2FP.PACK_AB R109, R195, R196 ;  /* 0x000000c4c36d723e */ /* 0x000fea00000000ff */
[----:B------:R1:W3:Y:S02]  /*e3e0*/  MUFU.EX2 R187, R3 ;  /* 0x0000000300bb7308 */ /* 0x0002e40000000800 */
[-C--:B--2---:R-:W-:Y:S01]  /*e3f0*/  HMMA.16816.F32 R112, R108, R124.reuse, R4 ;  /* 0x0000007c6c70723c */ /* 0x084fe20000001804 */
[----:B------:R-:W-:Y:S07]  /*e400*/  LDSM.16.MT88.4 R4, [R222+0x2d00] ;  /* 0x002d0000de04783b */ /* 0x000fee0000004200 */
[----:B------:R-:W2:Y:S01]  /*e410*/  MUFU.EX2 R107, R2 ;  /* 0x00000002006b7308 */ /* 0x000ea20000000800 */
[--C-:B-1----:R-:W-:Y:S03]  /*e420*/  FFMA.FTZ R3, R156, c[0x0][0x2d0], -R176.reuse ;  /* 0x0000b4009c037a23 */ /* 0x102fe600000108b0 */
[----:B---3--:R-:W-:Y:S01]  /*e430*/  F2FP.PACK_AB R177, R187, R188 ;  /* 0x000000bcbbb1723e */ /* 0x008fe200000000ff */
[----:B------:R-:W1:Y:S05]  /*e440*/  LDSM.16.MT88.4 R156, [R221+0x1d00] ;  /* 0x001d0000dd9c783b */ /* 0x000e6a0000004200 */
[----:B------:R3:W-:Y:S01]  /*e450*/  MUFU.EX2 R186, R3 ;  /* 0x0000000300ba7308 */ /* 0x0007e20000000800 */
[----:B--2---:R-:W-:Y:S02]  /*e460*/  F2FP.PACK_AB R179, R107, R184 ;  /* 0x000000b86bb3723e */ /* 0x004fe400000000ff */
[----:B------:R-:W-:Y:S01]  /*e470*/  MOV R2, R149 ;  /* 0x0000009500027202 */ /* 0x000fe20000000f00 */
[----:B---3--:R-:W-:Y:S01]  /*e480*/  FFMA.FTZ R3, R251, c[0x0][0x2d0], -R176 ;  /* 0x0000b400fb037a23 */ /* 0x008fe200000108b0 */
[----:B------:R-:W-:Y:S02]  /*e490*/  F2FP.PACK_AB R176, R189, R190 ;  /* 0x000000bebdb0723e */ /* 0x000fe400000000ff */
[----:B------:R-:W-:Y:S03]  /*e4a0*/  MOV R251, R180 ;  /* 0x000000b400fb7202 */ /* 0x000fe60000000f00 */
[----:B------:R-:W2:Y:S01]  /*e4b0*/  MUFU.EX2 R185, R3 ;  /* 0x0000000300b97308 */ /* 0x000ea20000000800 */
[----:B------:R-:W3:Y:S01]  /*e4c0*/  LDSM.16.MT88.4 R180, [R221+0x2d00] ;  /* 0x002d0000ddb4783b */ /* 0x000ee20000004200 */
[----:B--2---:R-:W-:Y:S02]  /*e4d0*/  F2FP.PACK_AB R178, R185, R186 ;  /* 0x000000bab9b2723e */ /* 0x004fe400000000ff */
[----:B------:R-:W-:Y:S05]  /*e4e0*/  MOV R3, R152 ;  /* 0x0000009800037202 */ /* 0x000fea0000000f00 */
[C---:B------:R-:W-:Y:S07]  /*e4f0*/  HMMA.16816.F32 R116, R176.reuse, R124, R8 ;  /* 0x0000007cb074723c */ /* 0x040fee0000001808 */
[----:B------:R-:W-:Y:S01]  /*e500*/  MOV R11, R139 ;  /* 0x0000008b000b7202 */ /* 0x000fe20000000f00 */
[-C--:B------:R-:W-:Y:S04]  /*e510*/  HMMA.16816.F32 R120, R176, R126.reuse, R12 ;  /* 0x0000007eb078723c */ /* 0x080fe8000000180c */
[----:B------:R-:W-:Y:S02]  /*e520*/  MOV R10, R144 ;  /* 0x00000090000a7202 */ /* 0x000fe40000000f00 */
[----:B------:R-:W-:Y:S02]  /*e530*/  MOV R8, R145 ;  /* 0x0000009100087202 */ /* 0x000fe40000000f00 */
[C---:B------:R-:W-:Y:S01]  /*e540*/  HMMA.16816.F32 R124, R108.reuse, R126, R16 ;  /* 0x0000007e6c7c723c */ /* 0x040fe20000001810 */
[----:B------:R-:W2:Y:S03]  /*e550*/  LDL.LU R17, [R1+0x44] ;  /* 0x0000440001117983 */ /* 0x000ea60000300800 */
[----:B------:R-:W-:Y:S02]  /*e560*/  MOV R13, R137 ;  /* 0x00000089000d7202 */ /* 0x000fe40000000f00 */
[----:B------:R-:W-:Y:S02]  /*e570*/  MOV R14, R136 ;  /* 0x00000088000e7202 */ /* 0x000fe40000000f00 */
[-C--:B------:R-:W-:Y:S04]  /*e580*/  HMMA.16816.F32 R128, R108, R140.reuse, R20 ;  /* 0x0000008c6c80723c */ /* 0x080fe80000001814 */
[----:B------:R-:W-:Y:S02]  /*e590*/  MOV R16, R134 ;  /* 0x0000008600107202 */ /* 0x000fe40000000f00 */
[----:B------:R-:W-:Y:S02]  /*e5a0*/  MOV R15, R135 ;  /* 0x00000087000f7202 */ /* 0x000fe40000000f00 */
[----:B------:R-:W-:Y:S04]  /*e5b0*/  MOV R23, R2 ;  /* 0x0000000200177202 */ /* 0x000fe80000000f00 */
[----:B------:R-:W-:Y:S02]  /*e5c0*/  MOV R2, R220 ;  /* 0x000000dc00027202 */ /* 0x000fe40000000f00 */
[----:B------:R4:W5:Y:S01]  /*e5d0*/  LDL.LU R220, [R1+0x64] ;  /* 0x0000640001dc7983 */ /* 0x0009620000300800 */
[----:B------:R-:W-:Y:S02]  /*e5e0*/  MOV R19, R133 ;  /* 0x0000008500137202 */ /* 0x000fe40000000f00 */
[----:B------:R-:W-:Y:S01]  /*e5f0*/  MOV R18, R132 ;  /* 0x0000008400127202 */ /* 0x000fe20000000f00 */
[----:B------:R-:W4:Y:S01]  /*e600*/  LDL.LU R20, [R1+0x48] ;  /* 0x0000480001147983 */ /* 0x000f220000300800 */
[C---:B------:R-:W-:Y:S04]  /*e610*/  HMMA.16816.F32 R132, R176.reuse, R140, R24 ;  /* 0x0000008cb084723c */ /* 0x040fe80000001818 */
[----:B------:R-:W-:Y:S02]  /*e620*/  MOV R12, R138 ;  /* 0x0000008a000c7202 */ /* 0x000fe40000000f00 */
[----:B------:R-:W-:Y:S02]  /*e630*/  MOV R9, R146 ;  /* 0x0000009200097202 */ /* 0x000fe40000000f00 */
        /* <DEDUP_REMOVED lines=17> */
[----:B------:R-:W-:Y:S04]  /*e750*/  HMMA.16816.F32 R96, R108, R6, R96 ;  /* 0x000000066c60723c */ /* 0x000fe80000001860 */
[----:B--2---:R-:W-:Y:S02]  /*e760*/  FFMA.FTZ R103, R103, R17, R16 ;  /* 0x0000001167677223 */ /* 0x004fe40000010010 */
        /* <DEDUP_REMOVED lines=65> */
[----:B------:R-:W-:Y:S02]  /*eb80*/  IADD3 R0, R238, -0x1, RZ ;  /* 0xffffffffee007810 */ /* 0x000fe40007ffe0ff */
[----:B------:R-:W-:Y:S01]  /*eb90*/  STL [R1+0x48], R5 ;  /* 0x0000480501007387 */ /* 0x000fe20000100800 */
[----:B------:R-:W-:Y:S01]  /*eba0*/  FADD.FTZ R2, R107, R2 ;  /* 0x000000026b027221 */ /* 0x000fe20000010000 */
[----:B------:R-:W-:Y:S02]  /*ebb0*/  MOV R238, R0 ;  /* 0x0000000000ee7202 */ /* 0x000fe40000000f00 */
[----:B------:R-:W-:Y:S01]  /*ebc0*/  MOV R107, R102 ;  /* 0x00000066006b7202 */ /* 0x000fe20000000f00 */
[----:B-1----:R-:W-:Y:S05]  /*ebd0*/  FADD.FTZ R3, R185, R4 ;  /* 0x00000004b9037221 */ /* 0x002fea0000010000 */
[----:B------:R1:W-:Y:S04]  /*ebe0*/  STL [R1+0x4c], R3 ;  /* 0x00004c0301007387 */ /* 0x0003e80000100800 */
[----:B------:R2:W-:Y:S01]  /*ebf0*/  STL [R1+0x50], R2 ;  /* 0x0000500201007387 */ /* 0x0005e20000100800 */
[----:B-1----:R-:W-:Y:S02]  /*ec00*/  MOV R3, R105 ;  /* 0x0000006900037202 */ /* 0x002fe40000000f00 */
[----:B--2---:R-:W-:Y:S01]  /*ec10*/  MOV R2, R106 ;  /* 0x0000006a00027202 */ /* 0x004fe20000000f00 */
[----:B-----5:R-:W-:-:S05]  /*ec20*/  @P0 BRA `(.L_x_719) ;  /* 0xffffc5c000000947 */ /* 0x020fca000383ffff */
.L_x_718:
[----:B-1----:R-:W2:Y:S04]  /*ec30*/  LDL.LU R0, [R1+0x44] ;  /* 0x0000440001007983 */ /* 0x002ea80000300800 */
        /* <DEDUP_REMOVED lines=152> */
.L_x_706:
[----:B------:R-:W-:Y:S01]  /*f5c0*/  USHF.R.S32.HI UR8, URZ, 0x1f, UR9 ;  /* 0x0000001f3f087899 */ /* 0x000fe20008011409 */
[----:B------:R-:W-:Y:S05]  /*f5d0*/  @P4 BRA `(.L_x_722) ;  /* 0x000018a000004947 */ /* 0x000fea0003800000 */
[----:B------:R-:W1:Y:S01]  /*f5e0*/  S2R R55, SR_TID.X ;  /* 0x0000000000377919 */ /* 0x000e620000002100 */
[----:B------:R-:W-:Y:S01]  /*f5f0*/  F2FP.PACK_AB R45, R45, R112 ;  /* 0x000000702d2d723e */ /* 0x000fe200000000ff */
[----:B------:R-:W-:Y:S01]  /*f600*/  ULDC.64 UR4, c[0x0][0x500] ;  /* 0x0001400000047ab9 */ /* 0x000fe20000000a00 */
[----:B------:R-:W-:Y:S01]  /*f610*/  F2FP.PACK_AB R44, R44, R114 ;  /* 0x000000722c2c723e */ /* 0x000fe200000000ff */
[----:B------:R-:W-:Y:S01]  /*f620*/  UISETP.NE.U32.AND UP1, UPT, URZ, UR4, UPT ;  /* 0x000000043f00728c */ /* 0x000fe2000bf25070 */
[----:B------:R-:W-:Y:S01]  /*f630*/  F2FP.PACK_AB R43, R43, R124 ;  /* 0x0000007c2b2b723e */ /* 0x000fe200000000ff */
[----:B------:R-:W-:Y:S01]  /*f640*/  UMOV UR6, 0x4 ;  /* 0x0000000400067882 */ /* 0x000fe20000000000 */
[----:B------:R-:W-:Y:S01]  /*f650*/  F2FP.PACK_AB R42, R42, R126 ;  /* 0x0000007e2a2a723e */ /* 0x000fe200000000ff */
[----:B------:R-:W-:Y:S01]  /*f660*/  UISETP.NE.AND.EX UP1, UPT, URZ, UR5, UPT, UP1 ;  /* 0x000000053f00728c */ /* 0x000fe2000bf25310 */
[----:B------:R-:W-:-:S02]  /*f670*/  F2FP.PACK_AB R48, R48, R116 ;  /* 0x000000743030723e */ /* 0x000fc400000000ff */
[----:B------:R-:W-:Y:S01]  /*f680*/  F2FP.PACK_AB R118, R119, R118 ;  /* 0x000000767776723e */ /* 0x000fe200000000ff */
[----:B------:R-:W-:Y:S01]  /*f690*/  ULDC.64 UR4, c[0x0][0x500] ;  /* 0x0001400000047ab9 */ /* 0x000fe20000000a00 */
[----:B------:R-:W-:Y:S01]  /*f6a0*/  F2FP.PACK_AB R47, R47, R120 ;  /* 0x000000782f2f723e */ /* 0x000fe200000000ff */
[----:B------:R-:W-:Y:S01]  /*f6b0*/  UIMAD.WIDE UR4, UR13, UR6, UR4 ;  /* 0x000000060d0472a5 */ /* 0x000fe2000f8e0204 */
[----:B------:R-:W-:Y:S02]  /*f6c0*/  F2FP.PACK_AB R122, R123, R122 ;  /* 0x0000007a7b7a723e */ /* 0x000fe400000000ff */
[----:B------:R-:W-:Y:S02]  /*f6d0*/  F2FP.PACK_AB R41, R41, R128 ;  /* 0x000000802929723e */ /* 0x000fe400000000ff */
[----:B------:R-:W-:Y:S02]  /*f6e0*/  F2FP.PACK_AB R40, R40, R130 ;  /* 0x000000822828723e */ /* 0x000fe400000000ff */
[----:B------:R-:W-:-:S02]  /*f6f0*/  F2FP.PACK_AB R38, R38, R140 ;  /* 0x0000008c2626723e */ /* 0x000fc400000000ff */
[----:B------:R-:W-:Y:S02]  /*f700*/  F2FP.PACK_AB R37, R37, R142 ;  /* 0x0000008e2525723e */ /* 0x000fe400000000ff */
[----:B-1----:R-:W-:Y:S02]  /*f710*/  SHF.R.S32.HI R56, RZ, 0x1f, R55 ;  /* 0x0000001fff387819 */ /* 0x002fe40000011437 */
[----:B------:R-:W-:Y:S02]  /*f720*/  F2FP.PACK_AB R39, R39, R132 ;  /* 0x000000842727723e */ /* 0x000fe400000000ff */
[CC--:B------:R-:W-:Y:S02]  /*f730*/  LEA.HI R3, R56.reuse, R55.reuse, RZ, 0x2 ;  /* 0x0000003738037211 */ /* 0x0c0fe400078f10ff */
[----:B------:R-:W-:Y:S02]  /*f740*/  LEA.HI R49, R56, R55, RZ, 0x5 ;  /* 0x0000003738317211 */ /* 0x000fe400078f28ff */
[----:B------:R-:W-:-:S02]  /*f750*/  SHF.R.S32.HI R46, RZ, 0x2, R3 ;  /* 0x00000002ff2e7819 */ /* 0x000fc40000011403 */
[----:B------:R-:W-:Y:S02]  /*f760*/  SHF.R.S32.HI R0, RZ, 0x1f, R3 ;  /* 0x0000001fff007819 */ /* 0x000fe40000011403 */
[----:B------:R-:W-:Y:S02]  /*f770*/  LOP3.LUT R3, R3, 0xfffffffc, RZ, 0xc0, !PT ;  /* 0xfffffffc03037812 */ /* 0x000fe400078ec0ff */
[----:B------:R-:W-:Y:S02]  /*f780*/  LEA.HI R0, R0, R46, RZ, 0x3 ;  /* 0x0000002e00007211 */ /* 0x000fe400078f18ff */
[----:B------:R-:W-:Y:S01]  /*f790*/  SHF.R.S32.HI R50, RZ, 0x5, R49 ;  /* 0x00000005ff327819 */ /* 0x000fe20000011431 */
[----:B------:R-:W-:Y:S01]  /*f7a0*/  IMAD.IADD R19, R55, 0x1, -R3 ;  /* 0x0000000137137824 */ /* 0x000fe200078e0a03 */
[----:B------:R-:W-:Y:S02]  /*f7b0*/  LOP3.LUT R0, R0, 0xfffffff8, RZ, 0xc0, !PT ;  /* 0xfffffff800007812 */ /* 0x000fe400078ec0ff */
[----:B------:R-:W-:-:S02]  /*f7c0*/  F2FP.PACK_AB R134, R135, R134 ;  /* 0x000000868786723e */ /* 0x000fc400000000ff */
[----:B------:R-:W-:Y:S01]  /*f7d0*/  F2FP.PACK_AB R36, R36, R136 ;  /* 0x000000882424723e */ /* 0x000fe200000000ff */
[----:B------:R-:W-:Y:S01]  /*f7e0*/  IMAD.IADD R2, R46, 0x1, -R0 ;  /* 0x000000012e027824 */ /* 0x000fe200078e0a00 */
[----:B------:R-:W-:Y:S02]  /*f7f0*/  F2FP.PACK_AB R138, R139, R138 ;  /* 0x0000008a8b8a723e */ /* 0x000fe400000000ff */
[----:B------:R-:W-:Y:S02]  /*f800*/  F2FP.PACK_AB R35, R35, R144 ;  /* 0x000000902323723e */ /* 0x000fe400000000ff */
[----:B------:R-:W-:Y:S02]  /*f810*/  LEA.HI R0, R2, R2, RZ, 0x1 ;  /* 0x0000000202007211 */ /* 0x000fe400078f08ff */
[----:B------:R-:W-:Y:S02]  /*f820*/  F2FP.PACK_AB R34, R34, R146 ;  /* 0x000000922222723e */ /* 0x000fe400000000ff */
[----:B------:R-:W-:-:S02]  /*f830*/  SHF.R.S32.HI R13, RZ, 0x1, R0 ;  /* 0x00000001ff0d7819 */ /* 0x000fc40000011400 */
[----:B------:R-:W-:Y:S02]  /*f840*/  LOP3.LUT R0, R0, 0x3fffffe, RZ, 0xc0, !PT ;  /* 0x03fffffe00007812 */ /* 0x000fe400078ec0ff */
[C---:B------:R-:W-:Y:S01]  /*f850*/  LOP3.LUT R3, R13.reuse, 0x1, RZ, 0xc0, !PT ;  /* 0x000000010d037812 */ /* 0x040fe200078ec0ff */
[C---:B------:R-:W-:Y:S01]  /*f860*/  IMAD.SHL.U32 R4, R13.reuse, 0x40, RZ ;  /* 0x000000400d047824 */ /* 0x040fe200078e00ff */
[----:B------:R-:W-:Y:S01]  /*f870*/  LOP3.LUT P0, RZ, R13, 0x2, RZ, 0xc0, !PT ;  /* 0x000000020dff7812 */ /* 0x000fe2000780c0ff */
[----:B------:R-:W-:Y:S01]  /*f880*/  IMAD.IADD R2, R2, 0x1, -R0 ;  /* 0x0000000102027824 */ /* 0x000fe200078e0a00 */
[----:B------:R-:W-:Y:S01]  /*f890*/  ISETP.NE.U32.AND P1, PT, R3, 0x1, PT ;  /* 0x000000010300780c */ /* 0x000fe20003f25070 */
[----:B------:R-:W-:Y:S01]  /*f8a0*/  IMAD R0, R50, 0x100, R19 ;  /* 0x0000010032007824 */ /* 0x000fe200078e0213 */
[----:B------:R-:W-:Y:S02]  /*f8b0*/  LOP3.LUT R4, R4, 0xc0, RZ, 0xc0, !PT ;  /* 0x000000c004047812 */ /* 0x000fe400078ec0ff */
[----:B------:R-:W-:Y:S01]  /*f8c0*/  F2FP.PACK_AB R32, R32, R156 ;  /* 0x0000009c2020723e */ /* 0x000fe200000000ff */
[----:B------:R-:W-:Y:S01]  /*f8d0*/  IMAD R0, R2, 0x10, R0 ;  /* 0x0000001002007824 */ /* 0x000fe200078e0200 */
[----:B------:R-:W-:Y:S01]  /*f8e0*/  LEA.HI R2, R4, R4, RZ, 0x1d ;  /* 0x0000000404027211 */ /* 0x000fe200078fe8ff */
[----:B------:R-:W-:Y:S01]  /*f8f0*/  IMAD.MOV.U32 R4, RZ, RZ, 0x20 ;  /* 0x00000020ff047424 */ /* 0x000fe200078e00ff */
[----:B------:R-:W-:-:S02]  /*f900*/  F2FP.PACK_AB R31, R31, R158 ;  /* 0x0000009e1f1f723e */ /* 0x000fc400000000ff */
[----:B------:R-:W-:Y:S01]  /*f910*/  F2FP.PACK_AB R33, R33, R148 ;  /* 0x000000942121723e */ /* 0x000fe200000000ff */
[----:B------:R-:W-:Y:S01]  /*f920*/  IMAD.U32 R0, R0, 0x2, R2 ;  /* 0x0000000200007824 */ /* 0x000fe200078e0002 */
[----:B------:R-:W-:Y:S02]  /*f930*/  SEL R4, R4, 0xffffffe0, !P0 ;  /* 0xffffffe004047807 */ /* 0x000fe40004000000 */
[----:B------:R-:W-:Y:S01]  /*f940*/  F2FP.PACK_AB R150, R151, R150 ;  /* 0x000000969796723e */ /* 0x000fe200000000ff */
[----:B------:R-:W-:Y:S01]  /*f950*/  IMAD.SHL.U32 R0, R0, 0x2, RZ ;  /* 0x0000000200007824 */ /* 0x000fe200078e00ff */
[----:B------:R-:W-:Y:S01]  /*f960*/  BAR.SYNC.DEFER_BLOCKING 0x1, 0x80 ;  /* 0x0042000000007b1d */ /* 0x000fe20000010000 */
[----:B------:R-:W-:Y:S02]  /*f970*/  F2FP.PACK_AB R30, R30, R152 ;  /* 0x000000981e1e723e */ /* 0x000fe400000000ff */
[----:B------:R-:W-:Y:S02]  /*f980*/  F2FP.PACK_AB R154, R155, R154 ;  /* 0x0000009a9b9a723e */ /* 0x000fe400000000ff */
[----:B------:R-:W-:-:S02]  /*f990*/  IADD3 R3, R0, 0x80, RZ ;  /* 0x0000008000037810 */ /* 0x000fc40007ffe0ff */
[C---:B------:R-:W-:Y:S02]  /*f9a0*/  IADD3 R2, R0.reuse, 0x70, RZ ;  /* 0x0000007000027810 */ /* 0x040fe40007ffe0ff */
[----:B------:R-:W-:Y:S01]  /*f9b0*/  @P1 IADD3 R2, R3, 0x10, RZ ;  /* 0x0000001003021810 */ /* 0x000fe20007ffe0ff */
[----:B------:R-:W-:Y:S01]  /*f9c0*/  IMAD.IADD R3, R0, 0x1, R4 ;  /* 0x0000000100037824 */ /* 0x000fe200078e0204 */
[----:B------:R-:W-:Y:S02]  /*f9d0*/  F2FP.PACK_AB R29, R29, R160 ;  /* 0x000000a01d1d723e */ /* 0x000fe400000000ff */
[----:B------:R-:W-:Y:S01]  /*f9e0*/  F2FP.PACK_AB R28, R28, R162 ;  /* 0x000000a21c1c723e */ /* 0x000fe200000000ff */
[----:B------:R-:W-:Y:S01]  /*f9f0*/  IMAD.IADD R4, R4, 0x1, R2 ;  /* 0x0000000104047824 */ /* 0x000fe200078e0202 */
[----:B------:R-:W-:Y:S02]  /*fa00*/  F2FP.PACK_AB R26, R26, R172 ;  /* 0x000000ac1a1a723e */ /* 0x000fe400000000ff */
[----:B------:R-:W-:-:S02]  /*fa10*/  F2FP.PACK_AB R25, R25, R174 ;  /* 0x000000ae1919723e */ /* 0x000fc400000000ff */
        /* <DEDUP_REMOVED lines=29> */
[----:B------:R-:W-:Y:S01]  /*fbf0*/  PLOP3.LUT P1, PT, PT, PT, UP1, 0x80, 0x0 ;  /* 0x000000000000781c */ /* 0x000fe20003f2f018 */
[----:B------:R-:W-:Y:S04]  /*fc00*/  STS [R3+0x280], R40 ;  /* 0x0002802803007388 */ /* 0x000fe80000000800 */
        /* <DEDUP_REMOVED lines=35> */
[----:B------:R3:W-:Y:S04]  /*fe40*/  STS [R3+0x5280], R9 ;  /* 0x0052800903007388 */ /* 0x0007e80000000800 */
[----:B------:R4:W-:Y:S04]  /*fe50*/  STS [R4+0x5000], R6 ;  /* 0x0050000604007388 */ /* 0x0009e80000000800 */
[----:B------:R4:W-:Y:S01]  /*fe60*/  STS [R4+0x5200], R5 ;  /* 0x0052000504007388 */ /* 0x0009e20000000800 */
[----:B-1----:R-:W-:-:S02]  /*fe70*/  IMAD.U32 R11, RZ, RZ, UR5 ;  /* 0x00000005ff0b7e24 */ /* 0x002fc4000f8e00ff */
[----:B--2---:R-:W-:Y:S01]  /*fe80*/  IMAD.U32 R10, RZ, RZ, UR4 ;  /* 0x00000004ff0a7e24 */ /* 0x004fe2000f8e00ff */
[----:B------:R-:W-:Y:S06]  /*fe90*/  BAR.SYNC.DEFER_BLOCKING 0x1, 0x80 ;  /* 0x0042000000007b1d */ /* 0x000fec0000010000 */
[----:B------:R-:W-:Y:S02]  /*fea0*/  ULDC.64 UR4, c[0x0][0x508] ;  /* 0x0001420000047ab9 */ /* 0x000fe40000000a00 */
[----:B------:R-:W-:Y:S01]  /*feb0*/  UISETP.NE.U32.AND UP0, UPT, URZ, UR4, UPT ;  /* 0x000000043f00728c */ /* 0x000fe2000bf05070 */
[----:B------:R-:W2:Y:S03]  /*fec0*/  @P1 LDG.E R0, [R10.64] ;  /* 0x0000000e0a001981 */ /* 0x000ea6000c1e1900 */
[----:B------:R-:W-:Y:S01]  /*fed0*/  UISETP.NE.AND.EX UP0, UPT, URZ, UR5, UPT, UP0 ;  /* 0x000000053f00728c */ /* 0x000fe2000bf05300 */
[----:B------:R-:W-:-:S02]  /*fee0*/  IMAD.MOV.U32 R24, RZ, RZ, c[0x0][0x388] ;  /* 0x0000e200ff187624 */ /* 0x000fc400078e00ff */
[----:B------:R-:W-:-:S03]  /*fef0*/  ULDC.64 UR4, c[0x0][0x508] ;  /* 0x0001420000047ab9 */ /* 0x000fc60000000a00 */
[----:B------:R-:W-:-:S05]  /*ff00*/  PLOP3.LUT P0, PT, PT, PT, UP0, 0x80, 0x0 ;  /* 0x000000000000781c */ /* 0x000fca0003f0f008 */
[----:B------:R-:W-:-:S06]  /*ff10*/  @UP0 UIMAD.WIDE UR4, UR13, UR6, UR4 ;  /* 0x000000060d0402a5 */ /* 0x000fcc000f8e0204 */
[----:B------:R-:W-:Y:S02]  /*ff20*/  IMAD.U32 R2, RZ, RZ, UR4 ;  /* 0x00000004ff027e24 */ /* 0x000fe4000f8e00ff */
[----:B---3--:R-:W-:-:S05]  /*ff30*/  IMAD.U32 R3, RZ, RZ, UR5 ;  /* 0x00000005ff037e24 */ /* 0x008fca000f8e00ff */
[----:B------:R4:W5:Y:S01]  /*ff40*/  @P0 LDG.E R24, [R2.64] ;  /* 0x0000000e02180981 */ /* 0x000962000c1e1900 */
[----:B------:R-:W-:Y:S02]  /*ff50*/  UMOV UR6, URZ ;  /* 0x0000003f00067c82 */ /* 0x000fe40008000000 */
[----:B------:R-:W-:Y:S01]  /*ff60*/  UMOV UR7, URZ ;  /* 0x0000003f00077c82 */ /* 0x000fe20008000000 */
[----:B--2---:R-:W1:Y:S02]  /*ff70*/  @P1 R2UR UR5, R0 ;  /* 0x00000000000513c2 */ /* 0x004e6400000e0000 */
[----:B-1----:R-:W-:Y:S02]  /*ff80*/  @UP1 USHF.R.S32.HI UR4, URZ, 0x1f, UR5 ;  /* 0x0000001f3f041899 */ /* 0x002fe40008011405 */
[----:B------:R-:W-:-:S05]  /*ff90*/  @UP1 UMOV UR6, UR5 ;  /* 0x0000000500061c82 */ /* 0x000fca0008000000 */
[----:B------:R-:W-:Y:S01]  /*ffa0*/  @UP1 UMOV UR7, UR4 ;  /* 0x0000000400071c82 */ /* 0x000fe20008000000 */
[----:B------:R-:W-:Y:S05]  /*ffb0*/  @P0 BRA `(.L_x_723) ;  /* 0x0000004000000947 */ /* 0x000fea0003800000 */
[----:B----4-:R-:W-:Y:S05]  /*ffc0*/  @!P1 BRA `(.L_x_723) ;  /* 0x0000003000009947 */ /* 0x010fea0003800000 */
[----:B------:R-:W2:Y:S04]  /*ffd0*/  LDG.E R0, [R10.64] ;  /* 0x0000000e0a007981 */ /* 0x000ea8000c1e1900 */
[----:B------:R-:W2:Y:S02]  /*ffe0*/  LDG.E R2, [R10.64+0x4] ;  /* 0x0000040e0a027981 */ /* 0x000ea4000c1e1900 */
[----:B--2--5:R-:W-:Y:S02]  /*fff0*/  IADD3 R24, -R0, R2, RZ ;  /* 0x0000000200187210 */ /* 0x024fe40007ffe1ff */
.L_x_723:
[----:B----4-:R-:W-:Y:S01]  /*10000*/  IMAD.MOV.U32 R0, RZ, RZ, c[0x0][0x4e8] ;  /* 0x00013a00ff007624 */ /* 0x010fe200078e00ff */
[----:B------:R-:W-:Y:S01]  /*10010*/  SHF.R.S32.HI R2, RZ, 0x1f, R50 ;  /* 0x0000001fff027819 */ /* 0x000fe20000011432 */
[----:B------:R-:W1:Y:S01]  /*10020*/  S2R R21, SR_CTAID.X ;  /* 0x0000000000157919 */ /* 0x000e620000002500 */
[----:B------:R-:W-:Y:S01]  /*10030*/  ULDC.64 UR4, c[0x0][0x490] ;  /* 0x0001240000047ab9 */ /* 0x000fe20000000a00 */
[----:B------:R-:W-:Y:S01]  /*10040*/  LEA.HI R8, R56, R55, RZ, 0x3 ;  /* 0x0000003738087211 */ /* 0x000fe200078f18ff */
[----:B------:R-:W-:Y:S01]  /*10050*/  UIMAD UR10, UR8, UR4, URZ ;  /* 0x00000004080a72a4 */ /* 0x000fe2000f8e023f */
[----:B------:R-:W-:Y:S01]  /*10060*/  ISETP.NE.AND P2, PT, R0, 0x1, PT ;  /* 0x000000010000780c */ /* 0x000fe20003f45270 */
[----:B------:R-:W-:Y:S01]  /*10070*/  UMOV UR16, UR6 ;  /* 0x0000000600107c82 */ /* 0x000fe20008000000 */
[----:B------:R-:W-:Y:S01]  /*10080*/  LOP3.LUT R0, R49, 0xffffffe0, RZ, 0xc0, !PT ;  /* 0xffffffe031007812 */ /* 0x000fe200078ec0ff */
[----:B------:R-:W-:Y:S01]  /*10090*/  UMOV UR17, UR7 ;  /* 0x0000000700117c82 */ /* 0x000fe20008000000 */
[----:B------:R-:W-:Y:S01]  /*100a0*/  LEA.HI R2, R2, R50, RZ, 0x2 ;  /* 0x0000003202027211 */ /* 0x000fe200078f10ff */
[----:B------:R-:W-:Y:S01]  /*100b0*/  UIMAD.WIDE.U32 UR16, UR9, UR4, UR16 ;  /* 0x00000004091072a5 */ /* 0x000fe2000f8e0010 */
[----:B-----5:R-:W-:Y:S01]  /*100c0*/  IMAD R24, R24, c[0x0][0x4e8], RZ ;  /* 0x00013a0018187a24 */ /* 0x020fe200078e02ff */
[----:B------:R-:W-:Y:S01]  /*100d0*/  UIMAD UR10, UR9, UR5, UR10 ;  /* 0x00000005090a72a4 */ /* 0x000fe2000f8e020a */
[----:B------:R-:W-:Y:S01]  /*100e0*/  IMAD.IADD R4, R55, 0x1, -R0 ;  /* 0x0000000137047824 */ /* 0x000fe200078e0a00 */
[C---:B------:R-:W-:Y:S01]  /*100f0*/  LEA.HI R0, R19.reuse, R19, RZ, 0x1 ;  /* 0x0000001313007211 */ /* 0x040fe200078f08ff */
[----:B------:R-:W-:Y:S01]  /*10100*/  ULDC.64 UR4, c[0x0][0x3a0] ;  /* 0x0000e80000047ab9 */ /* 0x000fe20000000a00 */
[----:B------:R-:W-:Y:S01]  /*10110*/  LOP3.LUT R2, R2, 0xffffffc, RZ, 0xc0, !PT ;  /* 0x0ffffffc02027812 */ /* 0x000fe200078ec0ff */
[----:B------:R-:W-:Y:S01]  /*10120*/  USHF.R.S32.HI UR12, URZ, 0x1f, UR13 ;  /* 0x0000001f3f0c7899 */ /* 0x000fe2000801140d */
[----:B------:R-:W-:Y:S01]  /*10130*/  SHF.R.S32.HI R6, RZ, 0x1f, R4 ;  /* 0x0000001fff067819 */ /* 0x000fe20000011404 */
[----:B------:R-:W-:Y:S01]  /*10140*/  UIMAD UR11, UR7, UR4, URZ ;  /* 0x00000004070b72a4 */ /* 0x000fe2000f8e023f */
[C---:B------:R-:W-:Y:S01]  /*10150*/  LOP3.LUT R3, R0.reuse, 0x1ffffffe, RZ, 0xc0, !PT ;  /* 0x1ffffffe00037812 */ /* 0x040fe200078ec0ff */
[----:B------:R-:W-:Y:S01]  /*10160*/  IMAD.SHL.U32 R0, R0, 0x20, RZ ;  /* 0x0000002000007824 */ /* 0x000fe200078e00ff */
[----:B------:R-:W-:Y:S01]  /*10170*/  LEA.HI R6, R6, R4, RZ, 0x2 ;  /* 0x0000000406067211 */ /* 0x000fe200078f10ff */
[----:B------:R-:W-:Y:S01]  /*10180*/  IMAD.IADD R2, R50, 0x1, -R2 ;  /* 0x0000000132027824 */ /* 0x000fe200078e0a02 */
[----:B------:R-:W-:Y:S01]  /*10190*/  LOP3.LUT P0, RZ, R4, 0x3, RZ, 0xc0, !PT ;  /* 0x0000000304ff7812 */ /* 0x000fe2000780c0ff */
[----:B------:R-:W-:Y:S01]  /*101a0*/  IMAD.IADD R5, R19, 0x1, -R3 ;  /* 0x0000000113057824 */ /* 0x000fe200078e0a03 */
[----:B------:R-:W-:Y:S01]  /*101b0*/  LOP3.LUT R0, R0, 0xffffffc0, RZ, 0xc0, !PT ;  /* 0xffffffc000007812 */ /* 0x000fe200078ec0ff */
[----:B------:R-:W-:Y:S01]  /*101c0*/  USEL UR12, UR12, URZ, !UP1 ;  /* 0x0000003f0c0c7287 */ /* 0x000fe2000c800000 */
[----:B------:R-:W-:Y:S01]  /*101d0*/  SHF.R.S32.HI R3, RZ, 0x2, R6 ;  /* 0x00000002ff037819 */ /* 0x000fe20000011406 */
[----:B------:R-:W-:Y:S01]  /*101e0*/  UIMAD.WIDE.U32 UR20, UR6, UR4, URZ ;  /* 0x00000004061472a5 */ /* 0x000fe2000f8e003f */
[----:B------:R-:W-:Y:S01]  /*101f0*/  LEA.HI R4, R46, R46, RZ, 0x1 ;  /* 0x0000002e2e047211 */ /* 0x000fe200078f08ff */
[----:B------:R-:W-:Y:S01]  /*10200*/  IMAD R0, R5, 0x8, R0 ;  /* 0x0000000805007824 */ /* 0x000fe200078e0200 */
[----:B------:R-:W-:Y:S01]  /*10210*/  UIMAD UR11, UR6, UR5, UR11 ;  /* 0x00000005060b72a4 */ /* 0x000fe2000f8e020b */
[----:B------:R-:W-:Y:S01]  /*10220*/  IMAD R16, R2, 0x10, R3 ;  /* 0x0000001002107824 */ /* 0x000fe200078e0203 */
[----:B------:R-:W-:Y:S01]  /*10230*/  USEL UR13, UR13, URZ, !UP1 ;  /* 0x0000003f0d0d7287 */ /* 0x000fe2000c800000 */
[----:B------:R-:W-:Y:S01]  /*10240*/  BSSY B0, `(.L_x_724) ;  /* 0x000007b000007945 */ /* 0x000fe20003800000 */
[----:B------:R-:W-:-:S02]  /*10250*/  ULDC.64 UR6, c[0x0][0x498] ;  /* 0x0001260000067ab9 */ /* 0x000fc40000000a00 */
[----:B------:R-:W-:Y:S01]  /*10260*/  IADD3 R0, R16, R0, RZ ;  /* 0x0000000010007210 */ /* 0x000fe20007ffe0ff */
[----:B------:R-:W-:Y:S02]  /*10270*/  UIMAD UR18, UR12, UR6, URZ ;  /* 0x000000060c1272a4 */ /* 0x000fe4000f8e023f */
[----:B------:R-:W-:Y:S02]  /*10280*/  UIADD3 UR17, UR17, UR10, URZ ;  /* 0x0000000a11117290 */ /* 0x000fe4000fffe03f */
[----:B-1----:R-:W-:Y:S01]  /*10290*/  IMAD R3, R21, 0x80, R0 ;  /* 0x0000008015037824 */ /* 0x002fe200078e0200 */
[----:B------:R-:W-:Y:S02]  /*102a0*/  UIMAD UR7, UR13, UR7, UR18 ;  /* 0x000000070d0772a4 */ /* 0x000fe4000f8e0212 */
[----:B------:R-:W-:Y:S01]  /*102b0*/  UIMAD.WIDE.U32 UR16, UR13, UR6, UR16 ;  /* 0x000000060d1072a5 */ /* 0x000fe2000f8e0010 */
[----:B------:R-:W-:Y:S01]  /*102c0*/  @P2 IMAD.HI.U32 R2, R3, c[0x0][0x4ec], RZ ;  /* 0x00013b0003022a27 */ /* 0x000fe200078e00ff */
[----:B------:R-:W-:-:S02]  /*102d0*/  ULDC.64 UR4, c[0x0][0x3e8] ;  /* 0x0000fa0000047ab9 */ /* 0x000fc40000000a00 */
[----:B------:R-:W-:Y:S01]  /*102e0*/  UIMAD UR8, UR8, UR4, URZ ;  /* 0x00000004080872a4 */ /* 0x000fe2000f8e023f */
[----:B------:R-:W-:Y:S01]  /*102f0*/  IMAD.MOV.U32 R0, RZ, RZ, R3 ;  /* 0x000000ffff007224 */ /* 0x000fe200078e0003 */
[----:B------:R-:W-:Y:S01]  /*10300*/  @P2 SHF.R.U32.HI R0, RZ, c[0x0][0x4f0], R2 ;  /* 0x00013c00ff002a19 */ /* 0x000fe20000011602 */
[----:B------:R-:W-:Y:S01]  /*10310*/  IMAD.U32 R5, RZ, RZ, UR7 ;  /* 0x00000007ff057e24 */ /* 0x000fe2000f8e00ff */
[----:B------:R-:W-:Y:S01]  /*10320*/  LOP3.LUT R2, R4, 0x3fffffe, RZ, 0xc0, !PT ;  /* 0x03fffffe04027812 */ /* 0x000fe200078ec0ff */
[----:B------:R-:W-:Y:S01]  /*10330*/  IMAD R4, R19, 0x20, R46 ;  /* 0x0000002013047824 */ /* 0x000fe200078e022e */
[----:B------:R-:W-:Y:S01]  /*10340*/  SHF.R.S32.HI R6, RZ, 0x1f, R0 ;  /* 0x0000001fff067819 */ /* 0x000fe20000011400 */
[----:B------:R-:W-:Y:S02]  /*10350*/  UIADD3 UR21, UR21, UR11, URZ ;  /* 0x0000000b15157290 */ /* 0x000fe4000fffe03f */
[----:B------:R-:W-:Y:S01]  /*10360*/  IMAD.IADD R2, R46, 0x1, -R2 ;  /* 0x000000012e027824 */ /* 0x000fe200078e0a02 */
[----:B------:R-:W-:Y:S01]  /*10370*/  UIMAD UR8, UR9, UR5, UR8 ;  /* 0x00000005090872a4 */ /* 0x000fe2000f8e0208 */
[----:B------:R-:W-:Y:S01]  /*10380*/  IMAD R10, R21, 0x80, R4 ;  /* 0x00000080150a7824 */ /* 0x000fe200078e0204 */
[----:B------:R-:W-:Y:S01]  /*10390*/  UIMAD.WIDE.U32 UR20, UR9, UR4, UR20 ;  /* 0x00000004091472a5 */ /* 0x000fe2000f8e0014 */
[----:B------:R-:W-:Y:S01]  /*103a0*/  IMAD.MOV R4, RZ, RZ, -R0 ;  /* 0x000000ffff047224 */ /* 0x000fe200078e0a00 */
[----:B------:R-:W-:Y:S01]  /*103b0*/  LEA R20, R50, R2, 0x3 ;  /* 0x0000000232147211 */ /* 0x000fe200078e18ff */
[----:B------:R-:W-:Y:S01]  /*103c0*/  @P2 IMAD.HI.U32 R7, R10, c[0x0][0x4ec], RZ ;  /* 0x00013b000a072a27 */ /* 0x000fe200078e00ff */
[----:B------:R-:W-:Y:S01]  /*103d0*/  IADD3 R2, P1, R0, UR16, RZ ;  /* 0x0000001000027c10 */ /* 0x000fe2000ff3e0ff */
[----:B------:R-:W-:-:S02]  /*103e0*/  ULDC.64 UR4, c[0x0][0x3f0] ;  /* 0x0000fc0000047ab9 */ /* 0x000fc40000000a00 */
[----:B------:R-:W-:Y:S01]  /*103f0*/  IMAD R0, R4, c[0x0][0x4e8], R3 ;  /* 0x00013a0004007a24 */ /* 0x000fe200078e0203 */
[----:B------:R-:W-:Y:S01]  /*10400*/  IADD3.X R3, R6, UR17, R5, P1, !PT ;  /* 0x0000001106037c10 */ /* 0x000fe20008ffe405 */
[----:B------:R-:W-:Y:S01]  /*10410*/  IMAD.MOV.U32 R9, RZ, RZ, R10 ;  /* 0x000000ffff097224 */ /* 0x000fe200078e000a */
[----:B------:R-:W-:Y:S01]  /*10420*/  @P2 SHF.R.U32.HI R9, RZ, c[0x0][0x4f0], R7 ;  /* 0x00013c00ff092a19 */ /* 0x000fe20000011607 */
[----:B------:R-:W-:Y:S01]  /*10430*/  IMAD.SHL.U32 R4, R8, 0x8, RZ ;  /* 0x0000000808047824 */ /* 0x000fe200078e00ff */
[----:B------:R-:W-:Y:S01]  /*10440*/  SHF.R.S32.HI R5, RZ, 0x1f, R0 ;  /* 0x0000001fff057819 */ /* 0x000fe20000011400 */
[----:B------:R-:W-:Y:S01]  /*10450*/  IMAD.WIDE.U32 R2, R0, c[0x0][0x488], R2 ;  /* 0x0001220000027a25 */ /* 0x000fe200078e0002 */
[----:B------:R-:W-:Y:S02]  /*10460*/  UIMAD UR12, UR12, UR4, URZ ;  /* 0x000000040c0c72a4 */ /* 0x000fe4000f8e023f */
[----:B------:R-:W-:Y:S01]  /*10470*/  UIADD3 UR9, UR21, UR8, URZ ;  /* 0x0000000815097290 */ /* 0x000fe2000fffe03f */
[----:B------:R-:W-:Y:S01]  /*10480*/  IMAD R5, R5, c[0x0][0x488], RZ ;  /* 0x0001220005057a24 */ /* 0x000fe200078e02ff */
[----:B------:R-:W-:Y:S01]  /*10490*/  LOP3.LUT R4, R4, 0xc0, RZ, 0xc0, !PT ;  /* 0x000000c004047812 */ /* 0x000fe200078ec0ff */
[----:B------:R-:W-:Y:S01]  /*104a0*/  IMAD.SHL.U32 R6, R19, 0x8, RZ ;  /* 0x0000000813067824 */ /* 0x000fe200078e00ff */
[----:B------:R-:W-:Y:S01]  /*104b0*/  LEA R7, P1, R2, c[0x0][0x450], 0x2 ;  /* 0x0001140002077a11 */ /* 0x000fe200078210ff */
[----:B------:R-:W-:Y:S01]  /*104c0*/  IMAD R8, R0, c[0x0][0x48c], R5 ;  /* 0x0001230000087a24 */ /* 0x000fe200078e0205 */
[----:B------:R-:W-:Y:S01]  /*104d0*/  IADD3 R0, -R9, RZ, RZ ;  /* 0x000000ff09007210 */ /* 0x000fe20007ffe1ff */
[----:B------:R-:W-:Y:S01]  /*104e0*/  UMOV UR8, UR20 ;  /* 0x0000001400087c82 */ /* 0x000fe20008000000 */
[----:B------:R-:W-:Y:S01]  /*104f0*/  SHF.R.U32.HI R12, RZ, 0x3, R4 ;  /* 0x00000003ff0c7819 */ /* 0x000fe20000011604 */
[----:B------:R-:W-:Y:S01]  /*10500*/  IMAD.IADD R3, R3, 0x1, R8 ;  /* 0x0000000103037824 */ /* 0x000fe200078e0208 */
[----:B------:R-:W-:Y:S01]  /*10510*/  UIMAD UR5, UR13, UR5, UR12 ;  /* 0x000000050d0572a4 */ /* 0x000fe2000f8e020c */
[----:B------:R-:W-:Y:S01]  /*10520*/  IMAD R18, R0, c[0x0][0x4e8], R10 ;  /* 0x00013a0000127a24 */ /* 0x000fe200078e020a */
[----:B------:R-:W-:Y:S01]  /*10530*/  UIMAD.WIDE.U32 UR8, UR13, UR4, UR8 ;  /* 0x000000040d0872a5 */ /* 0x000fe2000f8e0008 */
[----:B------:R-:W-:Y:S01]  /*10540*/  SHF.R.S32.HI R8, RZ, 0x1f, R9 ;  /* 0x0000001fff087819 */ /* 0x000fe20000011409 */
[----:B------:R-:W-:Y:S01]  /*10550*/  SHFL.IDX PT, R14, R7, RZ, 0x1c1f ;  /* 0x001c1fff070e7589 */ /* 0x000fe200000e0000 */
[----:B------:R-:W-:Y:S01]  /*10560*/  LEA.HI.X R0, R2, c[0x0][0x454], R3, 0x2, P1 ;  /* 0x0001150002007a11 */ /* 0x000fe200008f1403 */
[----:B------:R-:W-:Y:S01]  /*10570*/  UIADD3 UR5, UR9, UR5, URZ ;  /* 0x0000000509057290 */ /* 0x000fe2000fffe03f */
[----:B------:R-:W-:Y:S01]  /*10580*/  LOP3.LUT R11, R4, 0x18, R6, 0xf8, !PT ;  /* 0x00000018040b7812 */ /* 0x000fe200078ef806 */
[----:B------:R-:W-:Y:S01]  /*10590*/  IMAD R2, R8, c[0x0][0x3e0], RZ ;  /* 0x0000f80008027a24 */ /* 0x000fe200078e02ff */
[----:B------:R-:W-:Y:S01]  /*105a0*/  SHFL.IDX PT, R10, R7, 0x3, 0x1c1f ;  /* 0x007c1f00070a7f89 */ /* 0x000fe200000e0000 */
[----:B------:R-:W-:Y:S01]  /*105b0*/  IMAD R8, R21, 0x80, R16 ;  /* 0x0000008015087824 */ /* 0x000fe200078e0210 */
[----:B------:R-:W-:Y:S01]  /*105c0*/  LOP3.LUT R19, R11, R12, RZ, 0x3c, !PT ;  /* 0x0000000c0b137212 */ /* 0x000fe200078e3cff */
[----:B------:R-:W-:Y:S01]  /*105d0*/  IMAD.U32 R5, RZ, RZ, UR9 ;  /* 0x00000009ff057e24 */ /* 0x000fe2000f8e00ff */
[----:B------:R-:W1:Y:S01]  /*105e0*/  SHFL.IDX PT, R15, R0, RZ, 0x1c1f ;  /* 0x001c1fff000f7589 */ /* 0x000e6200000e0000 */
[----:B------:R-:W-:Y:S01]  /*105f0*/  IMAD.U32 R4, RZ, RZ, UR8 ;  /* 0x00000008ff047e24 */ /* 0x000fe2000f8e00ff */
[----:B------:R-:W-:Y:S01]  /*10600*/  ISETP.GE.OR P3, PT, R8, R24, P0 ;  /* 0x000000180800720c */ /* 0x000fe20000766670 */
[----:B------:R-:W-:Y:S01]  /*10610*/  IMAD.U32 R5, RZ, RZ, UR5 ;  /* 0x00000005ff057e24 */ /* 0x000fe2000f8e00ff */
[----:B------:R-:W-:Y:S04]  /*10620*/  SHFL.IDX PT, R12, R7, 0x1, 0x1c1f ;  /* 0x003c1f00070c7f89 */ /* 0x000fe800000e0000 */
[----:B------:R-:W2:Y:S04]  /*10630*/  SHFL.IDX PT, R13, R0, 0x1, 0x1c1f ;  /* 0x003c1f00000d7f89 */ /* 0x000ea800000e0000 */
[----:B------:R3:W-:Y:S04]  /*10640*/  SHFL.IDX PT, R16, R7, 0x2, 0x1c1f ;  /* 0x005c1f0007107f89 */ /* 0x0007e800000e0000 */
[----:B------:R-:W4:Y:S04]  /*10650*/  SHFL.IDX PT, R17, R0, 0x2, 0x1c1f ;  /* 0x005c1f0000117f89 */ /* 0x000f2800000e0000 */
[----:B------:R2:W2:Y:S04]  /*10660*/  SHFL.IDX PT, R11, R0, 0x3, 0x1c1f ;  /* 0x007c1f00000b7f89 */ /* 0x0004a800000e0000 */
[----:B-1----:R-:W-:Y:S01]  /*10670*/  @!P3 ST.E [R14.64], R51 ;  /* 0x000000330e00b985 */ /* 0x002fe2000c10190e */
[----:B---3--:R-:W-:-:S02]  /*10680*/  IMAD R7, R9, c[0x0][0x3e4], R2 ;  /* 0x0000f90009077a24 */ /* 0x008fc400078e0202 */
[----:B------:R-:W-:Y:S01]  /*10690*/  IMAD.WIDE.U32 R2, R9, c[0x0][0x3e0], R4 ;  /* 0x0000f80009027a25 */ /* 0x000fe200078e0004 */
[----:B------:R-:W-:Y:S02]  /*106a0*/  IADD3 R5, R8, 0x40, RZ ;  /* 0x0000004008057810 */ /* 0x000fe40007ffe0ff */
[----:B------:R-:W-:Y:S02]  /*106b0*/  SHF.R.S32.HI R4, RZ, 0x1f, R18 ;  /* 0x0000001fff047819 */ /* 0x000fe40000011412 */
[-C--:B------:R-:W-:Y:S01]  /*106c0*/  ISETP.GE.OR P1, PT, R5, R24.reuse, P0 ;  /* 0x000000180500720c */ /* 0x080fe20000726670 */
[----:B------:R-:W-:Y:S01]  /*106d0*/  IMAD.U32 R5, R20, 0x20, R19 ;  /* 0x0000002014057824 */ /* 0x000fe200078e0013 */
[C---:B--2---:R-:W-:Y:S02]  /*106e0*/  IADD3 R0, R8.reuse, 0x8, RZ ;  /* 0x0000000808007810 */ /* 0x044fe40007ffe0ff */
[----:B------:R-:W-:Y:S02]  /*106f0*/  IADD3 R8, R8, 0x48, RZ ;  /* 0x0000004808087810 */ /* 0x000fe40007ffe0ff */
[-C--:B------:R-:W-:Y:S01]  /*10700*/  ISETP.GE.OR P2, PT, R0, R24.reuse, P0 ;  /* 0x000000180000720c */ /* 0x080fe20000746670 */
[----:B------:R-:W-:Y:S01]  /*10710*/  IMAD R0, R4, c[0x0][0x3d8], RZ ;  /* 0x0000f60004007a24 */ /* 0x000fe200078e02ff */
[----:B------:R-:W-:-:S02]  /*10720*/  ISETP.GE.OR P0, PT, R8, R24, P0 ;  /* 0x000000180800720c */ /* 0x000fc40000706670 */
[----:B------:R-:W-:Y:S01]  /*10730*/  IADD3 R3, R3, R7, RZ ;  /* 0x0000000703037210 */ /* 0x000fe20007ffe0ff */
[C---:B------:R-:W-:Y:S02]  /*10740*/  IMAD R4, R18.reuse, c[0x0][0x3dc], R0 ;  /* 0x0000f70012047a24 */ /* 0x040fe400078e0200 */
[----:B------:R-:W-:Y:S02]  /*10750*/  IMAD.SHL.U32 R0, R5, 0x2, RZ ;  /* 0x0000000205007824 */ /* 0x000fe400078e00ff */
[----:B------:R-:W-:-:S04]  /*10760*/  IMAD.WIDE.U32 R2, R18, c[0x0][0x3d8], R2 ;  /* 0x0000f60012027a25 */ /* 0x000fc800078e0002 */
[----:B------:R-:W-:Y:S01]  /*10770*/  @!P2 ST.E [R12.64], R52 ;  /* 0x000000340c00a985 */ /* 0x000fe2000c10190e */
[----:B------:R-:W-:-:S03]  /*10780*/  IMAD.IADD R3, R3, 0x1, R4 ;  /* 0x0000000103037824 */ /* 0x000fc600078e0204 */
[----:B----4-:R-:W-:Y:S04]  /*10790*/  @!P1 ST.E [R16.64], R53 ;  /* 0x0000003510009985 */ /* 0x010fe8000c10190e */
        /* <DEDUP_REMOVED lines=8> */
[----:B-1----:R-:W-:-:S03]  /*10820*/  IMAD R11, R21, 0x80, R46 ;  /* 0x00000080150b7824 */ /* 0x002fc600078e022e */
[----:B------:R1:W1:Y:S01]  /*10830*/  LDS.128 R28, [R0+0x4880] ;  /* 0x00488000001c7984 */ /* 0x0002620000000c00 */
[----:B------:R-:W-:-:S03]  /*10840*/  LEA.HI.X R10, R2, c[0x0][0x384], R3, 0x1, P0 ;  /* 0x0000e100020a7a11 */ /* 0x000fc600000f0c03 */
[----:B------:R1:W1:Y:S01]  /*10850*/  LDS.128 R40, [R0+0x5080] ;  /* 0x0050800000287984 */ /* 0x0002620000000c00 */
[----:B------:R-:W-:-:S03]  /*10860*/  ISETP.GE.AND P0, PT, R11, R24, PT ;  /* 0x000000180b00720c */ /* 0x000fc60003f06270 */
[----:B------:R1:W1:Y:S04]  /*10870*/  LDS.128 R64, [R0+0x5880] ;  /* 0x0058800000407984 */ /* 0x0002680000000c00 */
[----:B------:R1:W1:Y:S04]  /*10880*/  SHFL.IDX PT, R2, R25, RZ, 0x1c1f ;  /* 0x001c1fff19027589 */ /* 0x00026800000e0000 */
[----:B------:R1:W1:Y:S02]  /*10890*/  SHFL.IDX PT, R3, R10, RZ, 0x1c1f ;  /* 0x001c1fff0a037589 */ /* 0x00026400000e0000 */
        /* <DEDUP_REMOVED lines=21> */
.L_x_725:
[----:B---3--:R-:W-:Y:S05]  /*109f0*/  BSYNC B0 ;  /* 0x0000000000007941 */ /* 0x008fea0003800000 */
.L_x_724:
        /* <DEDUP_REMOVED lines=23> */
.L_x_727:
[----:B------:R-:W-:Y:S05]  /*10b70*/  BSYNC B0 ;  /* 0x0000000000007941 */ /* 0x000fea0003800000 */
.L_x_726:
        /* <DEDUP_REMOVED lines=23> */
.L_x_729:
[----:B------:R-:W-:Y:S05]  /*10cf0*/  BSYNC B0 ;  /* 0x0000000000007941 */ /* 0x000fea0003800000 */
.L_x_728:
        /* <DEDUP_REMOVED lines=24> */
.L_x_722:
[----:B------:R-:W-:Y:S02]  /*10e80*/  ULDC.64 UR4, c[0x0][0x500] ;  /* 0x0001400000047ab9 */ /* 0x000fe40000000a00 */
[----:B------:R-:W-:Y:S02]  /*10e90*/  UISETP.NE.U32.AND UP1, UPT, URZ, UR4, UPT ;  /* 0x000000043f00728c */ /* 0x000fe4000bf25070 */
[----:B------:R-:W-:Y:S02]  /*10ea0*/  UMOV UR6, 0x4 ;  /* 0x0000000400067882 */ /* 0x000fe40000000000 */
[----:B------:R-:W-:-:S03]  /*10eb0*/  UISETP.NE.AND.EX UP1, UPT, URZ, UR5, UPT, UP1 ;  /* 0x000000053f00728c */ /* 0x000fc6000bf25310 */
[----:B------:R-:W-:Y:S02]  /*10ec0*/  ULDC.64 UR4, c[0x0][0x500] ;  /* 0x0001400000047ab9 */ /* 0x000fe40000000a00 */
[----:B------:R-:W-:Y:S01]  /*10ed0*/  UIMAD.WIDE UR4, UR13, UR6, UR4 ;  /* 0x000000060d0472a5 */ /* 0x000fe2000f8e0204 */
[----:B------:R-:W-:-:S05]  /*10ee0*/  PLOP3.LUT P1, PT, PT, PT, UP1, 0x80, 0x0 ;  /* 0x000000000000781c */ /* 0x000fca0003f2f018 */
[----:B------:R-:W-:Y:S01]  /*10ef0*/  IMAD.U32 R4, RZ, RZ, UR4 ;  /* 0x00000004ff047e24 */ /* 0x000fe2000f8e00ff */
[----:B------:R-:W-:Y:S01]  /*10f00*/  MOV R5, UR5 ;  /* 0x0000000500057c02 */ /* 0x000fe20008000f00 */
[----:B------:R-:W-:-:S06]  /*10f10*/  ULDC.64 UR4, c[0x0][0x508] ;  /* 0x0001420000047ab9 */ /* 0x000fcc0000000a00 */
[----:B------:R-:W2:Y:S01]  /*10f20*/  @P1 LDG.E R0, [R4.64] ;  /* 0x0000000e04001981 */ /* 0x000ea2000c1e1900 */
[----:B------:R-:W-:Y:S01]  /*10f30*/  UISETP.NE.U32.AND UP0, UPT, URZ, UR4, UPT ;  /* 0x000000043f00728c */ /* 0x000fe2000bf05070 */
[----:B------:R-:W-:-:S03]  /*10f40*/  IMAD.MOV.U32 R9, RZ, RZ, c[0x0][0x388] ;  /* 0x0000e200ff097624 */ /* 0x000fc600078e00ff */
[----:B------:R-:W-:-:S03]  /*10f50*/  UISETP.NE.AND.EX UP0, UPT, URZ, UR5, UPT, UP0 ;  /* 0x000000053f00728c */ /* 0x000fc6000bf05300 */
[----:B------:R-:W-:-:S03]  /*10f60*/  ULDC.64 UR4, c[0x0][0x508] ;  /* 0x0001420000047ab9 */ /* 0x000fc60000000a00 */
[----:B------:R-:W-:-:S05]  /*10f70*/  PLOP3.LUT P0, PT, PT, PT, UP0, 0x80, 0x0 ;  /* 0x000000000000781c */ /* 0x000fca0003f0f008 */
[----:B------:R-:W-:-:S06]  /*10f80*/  @UP0 UIMAD.WIDE UR4, UR13, UR6, UR4 ;  /* 0x000000060d0402a5 */ /* 0x000fcc000f8e0204 */
[----:B------:R-:W-:Y:S01]  /*10f90*/  MOV R2, UR4 ;  /* 0x0000000400027c02 */ /* 0x000fe20008000f00 */
[----:B------:R-:W-:-:S05]  /*10fa0*/  IMAD.U32 R3, RZ, RZ, UR5 ;  /* 0x00000005ff037e24 */ /* 0x000fca000f8e00ff */
[----:B------:R1:W5:Y:S01]  /*10fb0*/  @P0 LDG.E R9, [R2.64] ;  /* 0x0000000e02090981 */ /* 0x000362000c1e1900 */
[----:B------:R-:W-:Y:S02]  /*10fc0*/  UMOV UR10, URZ ;  /* 0x0000003f000a7c82 */ /* 0x000fe40008000000 */
[----:B------:R-:W-:Y:S01]  /*10fd0*/  UMOV UR11, URZ ;  /* 0x0000003f000b7c82 */ /* 0x000fe20008000000 */
[----:B--2---:R-:W2:Y:S02]  /*10fe0*/  @P1 R2UR UR5, R0 ;  /* 0x00000000000513c2 */ /* 0x004ea400000e0000 */
[----:B--2---:R-:W-:Y:S02]  /*10ff0*/  @UP1 USHF.R.S32.HI UR4, URZ, 0x1f, UR5 ;  /* 0x0000001f3f041899 */ /* 0x004fe40008011405 */
[----:B------:R-:W-:-:S05]  /*11000*/  @UP1 UMOV UR10, UR5 ;  /* 0x00000005000a1c82 */ /* 0x000fca0008000000 */
[----:B------:R-:W-:Y:S01]  /*11010*/  @UP1 UMOV UR11, UR4 ;  /* 0x00000004000b1c82 */ /* 0x000fe20008000000 */
[----:B------:R-:W-:Y:S05]  /*11020*/  @P0 BRA `(.L_x_730) ;  /* 0x0000004000000947 */ /* 0x000fea0003800000 */
[----:B-1----:R-:W-:Y:S05]  /*11030*/  @!P1 BRA `(.L_x_730) ;  /* 0x0000003000009947 */ /* 0x002fea0003800000 */
[----:B------:R-:W2:Y:S04]  /*11040*/  LDG.E R0, [R4.64] ;  /* 0x0000000e04007981 */ /* 0x000ea8000c1e1900 */
[----:B------:R-:W2:Y:S02]  /*11050*/  LDG.E R2, [R4.64+0x4] ;  /* 0x0000040e04027981 */ /* 0x000ea4000c1e1900 */
[----:B--2--5:R-:W-:Y:S02]  /*11060*/  IADD3 R9, -R0, R2, RZ ;  /* 0x0000000200097210 */ /* 0x024fe40007ffe1ff */
.L_x_730:
[----:B-1----:R-:W1:Y:S01]  /*11070*/  S2R R8, SR_TID.X ;  /* 0x0000000000087919 */ /* 0x002e620000002100 */
[----:B------:R-:W-:Y:S01]  /*11080*/  USHF.R.S32.HI UR6, URZ, 0x1f, UR13 ;  /* 0x0000001f3f067899 */ /* 0x000fe2000801140d */
[----:B------:R-:W-:Y:S01]  /*11090*/  BSSY B0, `(.L_x_731) ;  /* 0x0000029000007945 */ /* 0x000fe20003800000 */
[----:B------:R-:W-:-:S02]  /*110a0*/  USEL UR13, UR13, URZ, !UP1 ;  /* 0x0000003f0d0d7287 */ /* 0x000fc4000c800000 */
[----:B------:R-:W-:Y:S01]  /*110b0*/  USEL UR6, UR6, URZ, !UP1 ;  /* 0x0000003f06067287 */ /* 0x000fe2000c800000 */
[----:B-1----:R-:W-:-:S13]  /*110c0*/  ISETP.GT.AND P0, PT, R8, 0x7f, PT ;  /* 0x0000007f0800780c */ /* 0x002fda0003f04270 */
[----:B------:R-:W-:Y:S05]  /*110d0*/  @P0 BRA `(.L_x_732) ;  /* 0x0000024000000947 */ /* 0x000fea0003800000 */
[----:B------:R-:W1:Y:S01]  /*110e0*/  S2R R3, SR_CTAID.X ;  /* 0x0000000000037919 */ /* 0x000e620000002500 */
[----:B-----5:R-:W-:Y:S01]  /*110f0*/  IMAD R0, R9, c[0x0][0x4e8], RZ ;  /* 0x00013a0009007a24 */ /* 0x020fe200078e02ff */
[----:B-1----:R-:W-:-:S04]  /*11100*/  LEA R3, R3, R8, 0x7 ;  /* 0x0000000803037211 */ /* 0x002fc800078e38ff */
[----:B------:R-:W-:-:S13]  /*11110*/  ISETP.GE.AND P0, PT, R3, R0, PT ;  /* 0x000000000300720c */ /* 0x000fda0003f06270 */
[----:B------:R-:W-:Y:S05]  /*11120*/  @P0 BRA `(.L_x_732) ;  /* 0x000001f000000947 */ /* 0x000fea0003800000 */
[----:B------:R-:W-:Y:S01]  /*11130*/  IMAD.MOV.U32 R0, RZ, RZ, c[0x0][0x4e8] ;  /* 0x00013a00ff007624 */ /* 0x000fe200078e00ff */
[----:B------:R-:W-:Y:S02]  /*11140*/  ULDC.64 UR4, c[0x0][0x490] ;  /* 0x0001240000047ab9 */ /* 0x000fe40000000a00 */
[----:B------:R-:W-:Y:S02]  /*11150*/  UIMAD UR7, UR8, UR4, URZ ;  /* 0x00000004080772a4 */ /* 0x000fe4000f8e023f */
[----:B------:R-:W-:Y:S01]  /*11160*/  ISETP.NE.AND P0, PT, R0, 0x1, PT ;  /* 0x000000010000780c */ /* 0x000fe20003f05270 */
[----:B------:R-:W-:Y:S01]  /*11170*/  UMOV UR16, UR10 ;  /* 0x0000000a00107c82 */ /* 0x000fe20008000000 */
[----:B------:R-:W-:Y:S01]  /*11180*/  IMAD.MOV.U32 R0, RZ, RZ, R3 ;  /* 0x000000ffff007224 */ /* 0x000fe200078e0003 */
[----:B------:R-:W-:Y:S02]  /*11190*/  UMOV UR17, UR11 ;  /* 0x0000000b00117c82 */ /* 0x000fe40008000000 */
[----:B------:R-:W-:-:S02]  /*111a0*/  UIMAD.WIDE.U32 UR16, UR9, UR4, UR16 ;  /* 0x00000004091072a5 */ /* 0x000fc4000f8e0010 */
[----:B------:R-:W-:-:S03]  /*111b0*/  UIMAD UR7, UR9, UR5, UR7 ;  /* 0x00000005090772a4 */ /* 0x000fc6000f8e0207 */
[----:B------:R-:W-:Y:S02]  /*111c0*/  ULDC.64 UR4, c[0x0][0x498] ;  /* 0x0001260000047ab9 */ /* 0x000fe40000000a00 */
[----:B------:R-:W-:Y:S01]  /*111d0*/  UIADD3 UR17, UR7, UR17, URZ ;  /* 0x0000001107117290 */ /* 0x000fe2000fffe03f */
[----:B------:R-:W-:Y:S01]  /*111e0*/  @P0 IMAD.HI.U32 R2, R3, c[0x0][0x4ec], RZ ;  /* 0x00013b0003020a27 */ /* 0x000fe200078e00ff */
[----:B------:R-:W-:Y:S02]  /*111f0*/  UIMAD UR7, UR6, UR4, URZ ;  /* 0x00000004060772a4 */ /* 0x000fe4000f8e023f */
[----:B------:R-:W-:Y:S02]  /*11200*/  UIMAD.WIDE.U32 UR16, UR13, UR4, UR16 ;  /* 0x000000040d1072a5 */ /* 0x000fe4000f8e0010 */
[----:B------:R-:W-:Y:S01]  /*11210*/  @P0 SHF.R.U32.HI R0, RZ, c[0x0][0x4f0], R2 ;  /* 0x00013c00ff000a19 */ /* 0x000fe20000011602 */
[----:B------:R-:W-:-:S03]  /*11220*/  UIMAD UR5, UR13, UR5, UR7 ;  /* 0x000000050d0572a4 */ /* 0x000fc6000f8e0207 */
[----:B------:R-:W-:-:S03]  /*11230*/  IADD3 R2, -R0, RZ, RZ ;  /* 0x000000ff00027210 */ /* 0x000fc60007ffe1ff */
[----:B------:R-:W-:Y:S02]  /*11240*/  IMAD.U32 R5, RZ, RZ, UR5 ;  /* 0x00000005ff057e24 */ /* 0x000fe4000f8e00ff */
[----:B------:R-:W-:Y:S01]  /*11250*/  IMAD R4, R2, c[0x0][0x4e8], R3 ;  /* 0x00013a0002047a24 */ /* 0x000fe200078e0203 */
[----:B------:R-:W-:Y:S02]  /*11260*/  SHF.R.S32.HI R3, RZ, 0x1f, R0 ;  /* 0x0000001fff037819 */ /* 0x000fe40000011400 */
[----:B------:R-:W-:Y:S02]  /*11270*/  IADD3 R2, P0, R0, UR16, RZ ;  /* 0x0000001000027c10 */ /* 0x000fe4000ff1e0ff */
[----:B------:R-:W-:Y:S02]  /*11280*/  SHF.R.S32.HI R0, RZ, 0x1f, R4 ;  /* 0x0000001fff007819 */ /* 0x000fe40000011404 */
[----:B------:R-:W-:-:S03]  /*11290*/  IADD3.X R3, R3, UR17, R5, P0, !PT ;  /* 0x0000001103037c10 */ /* 0x000fc600087fe405 */
        /* <DEDUP_REMOVED lines=8> */
.L_x_732:
[----:B------:R-:W-:Y:S05]  /*11320*/  BSYNC B0 ;  /* 0x0000000000007941 */ /* 0x000fea0003800000 */
.L_x_731:
[----:B------:R-:W2:Y:S01]  /*11330*/  S2R R11, SR_CTAID.X ;  /* 0x00000000000b7919 */ /* 0x000ea20000002500 */
[----:B-1----:R-:W-:Y:S01]  /*11340*/  SHF.R.S32.HI R0, RZ, 0x1f, R8 ;  /* 0x0000001fff007819 */ /* 0x002fe20000011408 */
[----:B------:R-:W-:Y:S01]  /*11350*/  IMAD.MOV.U32 R3, RZ, RZ, c[0x0][0x4e8] ;  /* 0x00013a00ff037624 */ /* 0x000fe200078e00ff */
[----:B------:R-:W-:Y:S01]  /*11360*/  ULDC.64 UR4, c[0x0][0x3a0] ;  /* 0x0000e80000047ab9 */ /* 0x000fe20000000a00 */
[----:B-----5:R-:W-:Y:S01]  /*11370*/  IMAD R13, R9, c[0x0][0x4e8], RZ ;  /* 0x00013a00090d7a24 */ /* 0x020fe200078e02ff */
[----:B------:R-:W-:Y:S01]  /*11380*/  LEA.HI R0, R0, R8, RZ, 0x2 ;  /* 0x0000000800007211 */ /* 0x000fe200078f10ff */
[----:B------:R-:W-:Y:S01]  /*11390*/  UIMAD UR7, UR11, UR4, URZ ;  /* 0x000000040b0772a4 */ /* 0x000fe2000f8e023f */
[----:B------:R-:W-:Y:S01]  /*113a0*/  ISETP.NE.AND P0, PT, R3, 0x1, PT ;  /* 0x000000010300780c */ /* 0x000fe20003f05270 */
[----:B------:R-:W-:Y:S01]  /*113b0*/  UIMAD.WIDE.U32 UR16, UR10, UR4, URZ ;  /* 0x000000040a1072a5 */ /* 0x000fe2000f8e003f */
[----:B------:R-:W-:Y:S01]  /*113c0*/  LOP3.LUT R2, R0, 0xfffffffc, RZ, 0xc0, !PT ;  /* 0xfffffffc00027812 */ /* 0x000fe200078ec0ff */
[----:B------:R-:W-:Y:S01]  /*113d0*/  UIMAD UR7, UR10, UR5, UR7 ;  /* 0x000000050a0772a4 */ /* 0x000fe2000f8e0207 */
[----:B------:R-:W-:Y:S01]  /*113e0*/  SHF.R.S32.HI R7, RZ, 0x2, R0 ;  /* 0x00000002ff077819 */ /* 0x000fe20000011400 */
[----:B------:R-:W-:Y:S01]  /*113f0*/  BSSY B0, `(.L_x_733) ;  /* 0x000003a000007945 */ /* 0x000fe20003800000 */
[----:B------:R-:W-:Y:S01]  /*11400*/  ULDC.64 UR4, c[0x0][0x3e8] ;  /* 0x0000fa0000047ab9 */ /* 0x000fe20000000a00 */
[----:B------:R-:W-:Y:S01]  /*11410*/  IMAD.IADD R8, R8, 0x1, -R2 ;  /* 0x0000000108087824 */ /* 0x000fe200078e0a02 */
[----:B------:R-:W-:-:S02]  /*11420*/  UIADD3 UR17, UR17, UR7, URZ ;  /* 0x0000000711117290 */ /* 0x000fc4000fffe03f */
[----:B------:R-:W-:Y:S02]  /*11430*/  UIMAD UR7, UR8, UR4, URZ ;  /* 0x00000004080772a4 */ /* 0x000fe4000f8e023f */
[----:B------:R-:W-:Y:S01]  /*11440*/  LEA R0, R8, R7, 0x5 ;  /* 0x0000000708007211 */ /* 0x000fe200078e28ff */
[----:B------:R-:W-:Y:S02]  /*11450*/  UIMAD.WIDE.U32 UR16, UR9, UR4, UR16 ;  /* 0x00000004091072a5 */ /* 0x000fe4000f8e0010 */
[----:B------:R-:W-:Y:S02]  /*11460*/  UIMAD UR7, UR9, UR5, UR7 ;  /* 0x00000005090772a4 */ /* 0x000fe4000f8e0207 */
[C---:B--2---:R-:W-:Y:S01]  /*11470*/  IMAD R0, R11.reuse, 0x80, R0 ;  /* 0x000000800b007824 */ /* 0x044fe200078e0200 */
[----:B------:R-:W-:Y:S01]  /*11480*/  ULDC.64 UR4, c[0x0][0x3f0] ;  /* 0x0000fc0000047ab9 */ /* 0x000fe20000000a00 */
[----:B------:R-:W-:Y:S01]  /*11490*/  IMAD R11, R11, 0x80, R7 ;  /* 0x000000800b0b7824 */ /* 0x000fe200078e0207 */
[----:B------:R-:W-:Y:S01]  /*114a0*/  UIMAD UR6, UR6, UR4, URZ ;  /* 0x00000004060672a4 */ /* 0x000fe2000f8e023f */
[----:B------:R-:W-:Y:S01]  /*114b0*/  @P0 IMAD.HI.U32 R2, R0, c[0x0][0x4ec], RZ ;  /* 0x00013b0000020a27 */ /* 0x000fe200078e00ff */
[----:B------:R-:W-:Y:S01]  /*114c0*/  UIADD3 UR17, UR7, UR17, URZ ;  /* 0x0000001107117290 */ /* 0x000fe2000fffe03f */
[----:B------:R-:W-:Y:S01]  /*114d0*/  MOV R4, R0 ;  /* 0x0000000000047202 */ /* 0x000fe20000000f00 */
[----:B------:R-:W-:-:S02]  /*114e0*/  UIMAD UR5, UR13, UR5, UR6 ;  /* 0x000000050d0572a4 */ /* 0x000fc4000f8e0206 */
[----:B------:R-:W-:Y:S01]  /*114f0*/  @P0 SHF.R.U32.HI R4, RZ, c[0x0][0x4f0], R2 ;  /* 0x00013c00ff040a19 */ /* 0x000fe20000011602 */
[----:B------:R-:W-:-:S03]  /*11500*/  UIMAD.WIDE.U32 UR16, UR13, UR4, UR16 ;  /* 0x000000040d1072a5 */ /* 0x000fc6000f8e0010 */
[--C-:B------:R-:W-:Y:S01]  /*11510*/  SHF.R.S32.HI R3, RZ, 0x1f, R4.reuse ;  /* 0x0000001fff037819 */ /* 0x100fe20000011404 */
[----:B------:R-:W-:Y:S01]  /*11520*/  IMAD.MOV R2, RZ, RZ, -R4 ;  /* 0x000000ffff027224 */ /* 0x000fe200078e0a04 */
[----:B------:R-:W-:-:S03]  /*11530*/  UIADD3 UR5, UR17, UR5, URZ ;  /* 0x0000000511057290 */ /* 0x000fc6000fffe03f */
[----:B------:R-:W-:Y:S01]  /*11540*/  IMAD R5, R2, c[0x0][0x4e8], R0 ;  /* 0x00013a0002057a24 */ /* 0x000fe200078e0200 */
[----:B------:R-:W-:Y:S01]  /*11550*/  MOV R2, UR16 ;  /* 0x0000001000027c02 */ /* 0x000fe20008000f00 */
[----:B------:R-:W-:Y:S02]  /*11560*/  IMAD R0, R3, c[0x0][0x3e0], RZ ;  /* 0x0000f80003007a24 */ /* 0x000fe400078e02ff */
[----:B------:R-:W-:Y:S01]  /*11570*/  IMAD.U32 R3, RZ, RZ, UR17 ;  /* 0x00000011ff037e24 */ /* 0x000fe2000f8e00ff */
[----:B------:R-:W-:Y:S01]  /*11580*/  MOV R3, UR5 ;  /* 0x0000000500037c02 */ /* 0x000fe20008000f00 */
[----:B------:R-:W-:Y:S01]  /*11590*/  IMAD R6, R4, c[0x0][0x3e4], R0 ;  /* 0x0000f90004067a24 */ /* 0x000fe200078e0200 */
[----:B------:R-:W-:-:S03]  /*115a0*/  SHF.R.S32.HI R0, RZ, 0x1f, R5 ;  /* 0x0000001fff007819 */ /* 0x000fc60000011405 */
[----:B------:R-:W-:-:S04]  /*115b0*/  IMAD.WIDE.U32 R2, R4, c[0x0][0x3e0], R2 ;  /* 0x0000f80004027a25 */ /* 0x000fc800078e0002 */
[----:B------:R-:W-:Y:S02]  /*115c0*/  IMAD R0, R0, c[0x0][0x3d8], RZ ;  /* 0x0000f60000007a24 */ /* 0x000fe400078e02ff */
[----:B------:R-:W-:Y:S02]  /*115d0*/  IMAD.IADD R3, R3, 0x1, R6 ;  /* 0x0000000103037824 */ /* 0x000fe400078e0206 */
[C---:B------:R-:W-:Y:S02]  /*115e0*/  IMAD R0, R5.reuse, c[0x0][0x3dc], R0 ;  /* 0x0000f70005007a24 */ /* 0x040fe400078e0200 */
[----:B------:R-:W-:-:S05]  /*115f0*/  IMAD.WIDE.U32 R2, R5, c[0x0][0x3d8], R2 ;  /* 0x0000f60005027a25 */ /* 0x000fca00078e0002 */
[----:B------:R-:W-:Y:S02]  /*11600*/  IADD3 R0, R3, R0, RZ ;  /* 0x0000000003007210 */ /* 0x000fe40007ffe0ff */
        /* <DEDUP_REMOVED lines=24> */
.L_x_734:
[----:B------:R-:W-:Y:S05]  /*11790*/  BSYNC B0 ;  /* 0x0000000000007941 */ /* 0x000fea0003800000 */
.L_x_733:
        /* <DEDUP_REMOVED lines=21> */
.L_x_736:
[----:B------:R-:W-:Y:S05]  /*118f0*/  BSYNC B0 ;  /* 0x0000000000007941 */ /* 0x000fea0003800000 */
.L_x_735:
        /* <DEDUP_REMOVED lines=21> */
.L_x_738:
[----:B------:R-:W-:Y:S05]  /*11a50*/  BSYNC B0 ;  /* 0x0000000000007941 */ /* 0x000fea0003800000 */
.L_x_737:
        /* <DEDUP_REMOVED lines=22> */
.L_x_739:
        /* <DEDUP_REMOVED lines=12> */
.L_x_867:


//--------------------- .text._ZN7cutlass13device_kernelIN5flash19enable_sm80_to_sm89INS1_16FlashAttnFwdSm80INS1_25CollectiveMainloopFwdSm80ILi4ELi1ELb0EN4cute5tupleIJNS5_1CILi128EEENS7_ILi64EEENS7_ILi96EEEEEELi96ENS_6half_tEfNS_4arch4Sm80ELb1ELb0ELb1ELb1ELb1ELb1ELb1ELb0EEENS1_21CollectiveEpilogueFwdINS6_IJS8_SA_S9_EEENS6_IJNS7_ILi1EEESI_SI_EEESC_SE_Li128ELb1ELb1ELb0ELb0EEENS1_19SingleTileSchedulerILb1ELb0ELb1ELi128EEEEEEEEEvNT_6ParamsE --------------------------
	.section	.text._ZN7cutlass13device_kernelIN5flash19enable_sm80_to_sm89INS1_16FlashAttnFwdSm80INS1_25CollectiveMainloopFwdSm80ILi4ELi1ELb0EN4cute5tupleIJNS5_1CILi128EEENS7_ILi64EEENS7_ILi96EEEEEELi96ENS_6half_tEfNS_4arch4Sm80ELb1ELb0ELb1ELb1ELb1ELb1ELb1ELb0EEENS1_21CollectiveEpilogueFwdINS6_IJS8_SA_S9_EEENS6_IJNS7_ILi1EEESI_SI_EEESC_SE_Li128ELb1ELb1ELb0ELb0EEENS1_19SingleTileSchedulerILb1ELb0ELb1ELi128EEEEEEEEEvNT_6ParamsE,"ax",@progbits
	.sectioninfo	@"SHI_REGISTERS=255"
	.align	128
.text._ZN7cutlass13device_kernelIN5flash19enable_sm80_to_sm89INS1_16FlashAttnFwdSm80INS1_25CollectiveMainloopFwdSm80ILi4ELi1ELb0EN4cute5tupleIJNS5_1CILi128EEENS7_ILi64EEENS7_ILi96EEEEEELi96ENS_6half_tEfNS_4arch4Sm80ELb1ELb0ELb1ELb1ELb1ELb1ELb1ELb0EEENS1_21CollectiveEpilogueFwdINS6_IJS8_SA_S9_EEENS6_IJNS7_ILi1EEESI_SI_EEESC_SE_Li128ELb1ELb1ELb0ELb0EEENS1_19SingleTileSchedulerILb1ELb0ELb1ELi128EEEEEEEEEvNT_6ParamsE:
        .type           _ZN7cutlass13device_kernelIN5flash19enable_sm80_to_sm89INS1_16FlashAttnFwdSm80INS1_25CollectiveMainloopFwdSm80ILi4ELi1ELb0EN4cute5tupleIJNS5_1CILi128EEENS7_ILi64EEENS7_ILi96EEEEEELi96ENS_6half_tEfNS_4arch4Sm80ELb1ELb0ELb1ELb1ELb1ELb1ELb1ELb0EEENS1_21CollectiveEpilogueFwdINS6_IJS8_SA_S9_EEENS6_IJNS7_ILi1EEESI_SI_EEESC_SE_Li128ELb1ELb1ELb0ELb0EEENS1_19SingleTileSchedulerILb1ELb0ELb1ELi128EEEEEEEEEvNT_6ParamsE,@function
        .size           _ZN7cutlass13device_kernelIN5flash19enable_sm80_to_sm89INS1_16FlashAttnFwdSm80INS1_25CollectiveMainloopFwdSm80ILi4ELi1ELb0EN4cute5tupleIJNS5_1CILi128EEENS7_ILi64EEENS7_ILi96EEEEEELi96ENS_6half_tEfNS_4arch4Sm80ELb1ELb0ELb1ELb1ELb1ELb1ELb1ELb0EEENS1_21CollectiveEpilogueFwdINS6_IJS8_SA_S9_EEENS6_IJNS7_ILi1EEESI_SI_EEESC_SE_Li128ELb1ELb1ELb0ELb0EEENS1_19SingleTileSchedulerILb1ELb0ELb1ELi128EEEEEEEEEvNT_6ParamsE,(.L_x_868 - _ZN7cutlass13device_kernelIN5flash19enable_sm80_to_sm89INS1_16FlashAttnFwdSm80INS1_25CollectiveMainloopFwdSm80ILi4ELi1ELb0EN4cute5tupleIJNS5_1CILi128EEENS7_ILi64EEENS7_ILi96EEEEEELi96ENS_6half_tEfNS_4arch4Sm80ELb1ELb0ELb1ELb1ELb1ELb1ELb1ELb0EEENS1_21CollectiveEpilogueFwdINS6_IJS8_SA_S9_EEENS6_IJNS7_ILi1EEESI_SI_EEESC_SE_Li128ELb1ELb1ELb0ELb0EEENS1_19SingleTileSchedulerILb1ELb0ELb1ELi128EEEEEEEEEvNT_6ParamsE)
        .other          _ZN7cutlass13device_kernelIN5flash19enable_sm80_to_sm89INS1_16FlashAttnFwdSm80INS1_25CollectiveMainloopFwdSm80ILi4ELi1ELb0EN4cute5tupleIJNS5_1CILi128EEENS7_ILi64EEENS7_ILi96EEEEEELi96ENS_6half_tEfNS_4arch4Sm80ELb1ELb0ELb1ELb1ELb1ELb1ELb1ELb0EEENS1_21CollectiveEpilogueFwdINS6_IJS8_SA_S9_EEENS6_IJNS7_ILi1EEESI_SI_EEESC_SE_Li128ELb1ELb1ELb0ELb0EEENS1_19SingleTileSchedulerILb1ELb0ELb1ELi128EEEEEEEEEvNT_6ParamsE,@"STO_CUDA_ENTRY STV_DEFAULT"
_ZN7cutlass13device_kernelIN5flash19enable_sm80_to_sm89INS1_16FlashAttnFwdSm80INS1_25CollectiveMainloopFwdSm80ILi4ELi1ELb0EN4cute5tupleIJNS5_1CILi128EEENS7_ILi64EEENS7_ILi96EEEEEELi96ENS_6half_tEfNS_4arch4Sm80ELb1ELb0ELb1ELb1ELb1ELb1ELb1ELb0EEENS1_21CollectiveEpilogueFwdINS6_IJS8_SA_S9_EEENS6_IJNS7_ILi1EEESI_SI_EEESC_SE_Li128ELb1ELb1ELb0ELb0EEENS1_19SingleTileSchedulerILb1ELb0ELb1ELi128EEEEEEEEEvNT_6ParamsE:
        /* <DEDUP_REMOVED lines=21> */
.L_x_741:
        /* <DEDUP_REMOVED lines=13> */
.L_x_743:
[----:B------:R-:W-:Y:S02]  /*0220*/  ULDC UR5, c[0x0][0x54c] ;  /* 0x0001530000057ab9 */ /* 0x000fe40000000800 */
.L_x_742:
[----:B------:R-:W-:Y:S02]  /*0230*/  ULDC UR4, c[0x0][0x548] ;  /* 0x0001520000047ab9 */ /* 0x000fe40000000800 */
[----:B------:R-:W-:-:S02]  /*0240*/  USHF.L.U32 UR12, UR12, 0x7, URZ ;  /* 0x000000070c0c7899 */ /* 0x000fc4000800063f */
[----:B------:R-:W-:-:S04]  /*0250*/  UIMAD UR4, UR5, UR4, URZ ;  /* 0x00000004050472a4 */ /* 0x000fc8000f8e023f */
[----:B------:R-:W-:-:S04]  /*0260*/  UISETP.GE.AND UP0, UPT, UR12, UR4, UPT ;  /* 0x000000040c00728c */ /* 0x000fc8000bf06270 */
[----:B------:R-:W-:Y:S01]  /*0270*/  USEL UR18, UR18, 0xffffffff, !UP0 ;  /* 0xffffffff12127887 */ /* 0x000fe2000c000000 */
[----:B------:R-:W-:Y:S05]  /*0280*/  BRA `(.L_x_744) ;  /* 0x000001b000007947 */ /* 0x000fea0003800000 */
.L_x_740:
        /* <DEDUP_REMOVED lines=8> */
.L_x_745:
        /* <DEDUP_REMOVED lines=13> */
.L_x_747:
[----:B------:R-:W-:Y:S02]  /*03e0*/  ULDC UR5, c[0x0][0x54c] ;  /* 0x0001530000057ab9 */ /* 0x000fe40000000800 */
.L_x_746:
[----:B------:R-:W-:Y:S02]  /*03f0*/  ULDC UR4, c[0x0][0x548] ;  /* 0x0001520000047ab9 */ /* 0x000fe40000000800 */
[----:B------:R-:W-:-:S02]  /*0400*/  USHF.L.U32 UR12, UR12, 0x7, URZ ;  /* 0x000000070c0c7899 */ /* 0x000fc4000800063f */
[----:B------:R-:W-:-:S04]  /*0410*/  UIMAD UR4, UR5, UR4, URZ ;  /* 0x00000004050472a4 */ /* 0x000fc8000f8e023f */
[----:B------:R-:W-:-:S04]  /*0420*/  UISETP.GE.AND UP0, UPT, UR12, UR4, UPT ;  /* 0x000000040c00728c */ /* 0x000fc8000bf06270 */
[----:B------:R-:W-:-:S06]  /*0430*/  USEL UR18, UR18, 0xffffffff, !UP0 ;  /* 0xffffffff12127887 */ /* 0x000fcc000c000000 */
.L_x_744:
[----:B------:R-:W-:-:S13]  /*0440*/  ISETP.LE.AND P0, PT, RZ, UR18, PT ;  /* 0x00000012ff007c0c */ /* 0x000fda000bf03270 */
[----:B------:R-:W-:Y:S05]  /*0450*/  @!P0 EXIT ;  /* 0x000000000000894d */ /* 0x000fea0003800000 */
[----:B------:R-:W-:Y:S01]  /*0460*/  ULDC.64 UR4, c[0x0][0x360] ;  /* 0x0000d80000047ab9 */ /* 0x000fe20000000a00 */
[----:B------:R-:W-:Y:S01]  /*0470*/  ISETP.NE.U32.AND P3, PT, RZ, c[0x0][0x348], PT ;  /* 0x0000d200ff007a0c */ /* 0x000fe20003f65070 */
[----:B------:R-:W-:Y:S02]  /*0480*/  UISETP.NE.U32.AND UP0, UPT, URZ, UR4, UPT ;  /* 0x000000043f00728c */ /* 0x000fe4000bf05070 */
[----:B------:R-:W-:Y:S01]  /*0490*/  ULDC.64 UR6, c[0x0][0x370] ;  /* 0x0000dc0000067ab9 */ /* 0x000fe20000000a00 */
[----:B------:R-:W-:Y:S01]  /*04a0*/  ISETP.NE.AND.EX P3, PT, RZ, c[0x0][0x34c], PT, P3 ;  /* 0x0000d300ff007a0c */ /* 0x000fe20003f65330 */
[----:B------:R-:W-:Y:S02]  /*04b0*/  UISETP.NE.AND.EX UP0, UPT, URZ, UR5, UPT, UP0 ;  /* 0x000000053f00728c */ /* 0x000fe4000bf05300 */
[----:B------:R-:W-:Y:S02]  /*04c0*/  UISETP.NE.U32.AND UP1, UPT, URZ, UR6, UPT ;  /* 0x000000063f00728c */ /* 0x000fe4000bf25070 */
[----:B------:R-:W-:-:S02]  /*04d0*/  ULDC.64 UR4, c[0x0][0x360] ;  /* 0x0000d80000047ab9 */ /* 0x000fc40000000a00 */
[----:B------:R-:W-:Y:S01]  /*04e0*/  UISETP.NE.AND.EX UP1, UPT, URZ, UR7, UPT, UP1 ;  /* 0x000000073f00728c */ /* 0x000fe2000bf25310 */
[----:B------:R-:W-:Y:S01]  /*04f0*/  PLOP3.LUT P1, PT, PT, PT, UP0, 0x80, 0x0 ;  /* 0x000000000000781c */ /* 0x000fe20003f2f008 */
[----:B------:R-:W-:Y:S02]  /*0500*/  ULDC.64 UR8, c[0x0][0x370] ;  /* 0x0000dc0000087ab9 */ /* 0x000fe40000000a00 */
[----:B------:R-:W-:Y:S02]  /*0510*/  ULDC.64 UR6, c[0x0][0x348] ;  /* 0x0000d20000067ab9 */ /* 0x000fe40000000a00 */
[----:B------:R-:W-:Y:S01]  /*0520*/  @UP0 UIMAD.WIDE UR4, UR18, UR19, UR4 ;  /* 0x00000013120402a5 */ /* 0x000fe2000f8e0204 */
[----:B------:R-:W-:Y:S01]  /*0530*/  PLOP3.LUT P2, PT, PT, PT, UP1, 0x80, 0x0 ;  /* 0x000000000000781c */ /* 0x000fe20003f4f018 */
[----:B------:R-:W-:Y:S01]  /*0540*/  UIMAD.WIDE UR6, UR18, UR19, UR6 ;  /* 0x00000013120672a5 */ /* 0x000fe2000f8e0206 */
[----:B------:R-:W-:Y:S02]  /*0550*/  ISETP.NE.U32.AND P4, PT, RZ, c[0x0][0x350], PT ;  /* 0x0000d400ff007a0c */ /* 0x000fe40003f85070 */
[----:B------:R-:W-:Y:S01]  /*0560*/  @UP1 UIMAD.WIDE UR8, UR18, UR19, UR8 ;  /* 0x00000013120812a5 */ /* 0x000fe2000f8e0208 */
[----:B------:R-:W-:Y:S01]  /*0570*/  IMAD.U32 R2, RZ, RZ, UR4 ;  /* 0x00000004ff027e24 */ /* 0x000fe2000f8e00ff */
[----:B------:R-:W-:Y:S01]  /*0580*/  MOV R3, UR5 ;  /* 0x0000000500037c02 */ /* 0x000fe20008000f00 */
[----:B------:R-:W-:Y:S01]  /*0590*/  ULDC.64 UR4, c[0x0][0x358] ;  /* 0x0000d60000047ab9 */ /* 0x000fe20000000a00 */
[----:B------:R-:W-:Y:S01]  /*05a0*/  IMAD.U32 R8, RZ, RZ, UR6 ;  /* 0x00000006ff087e24 */ /* 0x000fe2000f8e00ff */
[----:B------:R-:W-:Y:S01]  /*05b0*/  UISETP.NE.U32.AND UP3, UPT, URZ, UR4, UPT ;  /* 0x000000043f00728c */ /* 0x000fe2000bf65070 */
[----:B------:R-:W-:Y:S01]  /*05c0*/  IMAD.U32 R9, RZ, RZ, UR7 ;  /* 0x00000007ff097e24 */ /* 0x000fe2000f8e00ff */
[----:B------:R-:W-:Y:S01]  /*05d0*/  ISETP.NE.AND.EX P4, PT, RZ, c[0x0][0x354], PT, P4 ;  /* 0x0000d500ff007a0c */ /* 0x000fe20003f85340 */
[----:B------:R-:W-:Y:S01]  /*05e0*/  IMAD.U32 R4, RZ, RZ, UR8 ;  /* 0x00000008ff047e24 */ /* 0x000fe2000f8e00ff */
[----:B------:R-:W-:Y:S01]  /*05f0*/  UISETP.NE.AND.EX UP3, UPT, URZ, UR5, UPT, UP3 ;  /* 0x000000053f00728c */ /* 0x000fe2000bf65330 */
[----:B------:R-:W-:Y:S01]  /*0600*/  IMAD.U32 R5, RZ, RZ, UR9 ;  /* 0x00000009ff057e24 */ /* 0x000fe2000f8e00ff */
[----:B------:R-:W-:Y:S01]  /*0610*/  ULDC.64 UR6, c[0x0][0x350] ;  /* 0x0000d40000067ab9 */ /* 0x000fe20000000a00 */
[----:B------:R1:W2:Y:S01]  /*0620*/  @P1 LDG.E R0, [R2.64] ;  /* 0x0000001402001981 */ /* 0x0002a2000c1e1900 */
[----:B------:R-:W-:-:S02]  /*0630*/  ULDC.64 UR4, c[0x0][0x358] ;  /* 0x0000d60000047ab9 */ /* 0x000fc40000000a00 */
[----:B------:R-:W-:Y:S01]  /*0640*/  PLOP3.LUT P0, PT, PT, PT, UP3, 0x80, 0x0 ;  /* 0x000000000000781c */ /* 0x000fe20003f0f038 */
[----:B------:R-:W-:Y:S01]  /*0650*/  UIMAD.WIDE UR6, UR18, UR19, UR6 ;  /* 0x00000013120672a5 */ /* 0x000fe2000f8e0206 */
[----:B------:R3:W4:Y:S01]  /*0660*/  @P2 LDG.E R7, [R4.64] ;  /* 0x0000001404072981 */ /* 0x000722000c1e1900 */
[----:B------:R-:W-:Y:S01]  /*0670*/  UIMAD.WIDE UR4, UR18, UR19, UR4 ;  /* 0x00000013120472a5 */ /* 0x000fe2000f8e0204 */
[----:B------:R-:W-:Y:S01]  /*0680*/  MOV R29, RZ ;  /* 0x000000ff001d7202 */ /* 0x000fe20000000f00 */
[----:B------:R-:W-:Y:S01]  /*0690*/  IMAD.MOV.U32 R10, RZ, RZ, RZ ;  /* 0x000000ffff0a7224 */ /* 0x000fe200078e00ff */
[----:B------:R-:W4:Y:S03]  /*06a0*/  @P3 LDG.E R6, [R8.64] ;  /* 0x0000001408063981 */ /* 0x000f26000c1e1900 */
[----:B-1----:R-:W-:Y:S01]  /*06b0*/  IMAD.U32 R2, RZ, RZ, UR4 ;  /* 0x00000004ff027e24 */ /* 0x002fe2000f8e00ff */
[----:B------:R-:W-:Y:S01]  /*06c0*/  MOV R3, UR5 ;  /* 0x0000000500037c02 */ /* 0x000fe20008000f00 */
[----:B---3--:R-:W-:Y:S01]  /*06d0*/  IMAD.U32 R4, RZ, RZ, UR6 ;  /* 0x00000006ff047e24 */ /* 0x008fe2000f8e00ff */
[----:B------:R-:W-:-:S03]  /*06e0*/  MOV R5, UR7 ;  /* 0x0000000700057c02 */ /* 0x000fc60008000f00 */
[----:B------:R1:W5:Y:S04]  /*06f0*/  @P0 LDG.E R10, [R2.64] ;  /* 0x00000014020a0981 */ /* 0x000368000c1e1900 */
[----:B------:R1:W5:Y:S01]  /*0700*/  @P4 LDG.E R29, [R4.64] ;  /* 0x00000014041d4981 */ /* 0x000362000c1e1900 */
[----:B------:R-:W3:Y:S01]  /*0710*/  S2UR UR11, SR_CTAID.Y ;  /* 0x00000000000b79c3 */ /* 0x000ee20000002600 */
[----:B------:R-:W-:Y:S02]  /*0720*/  UMOV UR13, URZ ;  /* 0x0000003f000d7c82 */ /* 0x000fe40008000000 */
[----:B------:R-:W-:Y:S02]  /*0730*/  ULDC UR17, c[0x0][0x168] ;  /* 0x00005a0000117ab9 */ /* 0x000fe40000000800 */
[----:B------:R-:W-:-:S02]  /*0740*/  UMOV UR14, URZ ;  /* 0x0000003f000e7c82 */ /* 0x000fc40008000000 */
[----:B------:R-:W-:Y:S02]  /*0750*/  ULDC UR4, c[0x0][0x2ac] ;  /* 0x0000ab0000047ab9 */ /* 0x000fe40000000800 */
[----:B------:R-:W-:Y:S02]  /*0760*/  ULDC UR16, c[0x0][0x1d0] ;  /* 0x0000740000107ab9 */ /* 0x000fe40000000800 */
[----:B------:R-:W-:Y:S02]  /*0770*/  UIMAD UR16, UR4, UR16, URZ ;  /* 0x00000010041072a4 */ /* 0x000fe4000f8e023f */
[----:B------:R-:W-:Y:S02]  /*0780*/  ULDC UR15, c[0x0][0x228] ;  /* 0x00008a00000f7ab9 */ /* 0x000fe40000000800 */
[----:B---3--:R-:W-:Y:S01]  /*0790*/  USHF.R.S32.HI UR10, URZ, 0x1f, UR11 ;  /* 0x0000001f3f0a7899 */ /* 0x008fe2000801140b */
[----:B--2---:R1:W2:Y:S08]  /*07a0*/  @P1 R2UR UR17, R0 ;  /* 0x00000000001113c2 */ /* 0x0042b000000e0000 */
[----:B----4-:R1:W3:Y:S08]  /*07b0*/  @P2 R2UR UR13, R7 ;  /* 0x00000000070d23c2 */ /* 0x0102f000000e0000 */
[----:B------:R1:W4:Y:S01]  /*07c0*/  @P3 R2UR UR14, R6 ;  /* 0x00000000060e33c2 */ /* 0x00032200000e0000 */
[----:B------:R-:W-:Y:S05]  /*07d0*/  @P1 BRA `(.L_x_748) ;  /* 0x0000006000001947 */ /* 0x000fea0003800000 */
[----:B------:R-:W-:Y:S05]  /*07e0*/  @!P3 BRA `(.L_x_748) ;  /* 0x000000500000b947 */ /* 0x000fea0003800000 */
[----:B-1--4-:R-:W4:Y:S04]  /*07f0*/  LDG.E R6, [R8.64] ;  /* 0x0000001408067981 */ /* 0x012f28000c1e1900 */
[----:B---3--:R-:W3:Y:S01]  /*0800*/  LDG.E R0, [R8.64+0x4] ;  /* 0x0000041408007981 */ /* 0x008ee2000c1e1900 */
[----:B--2-4-:R-:W1:Y:S08]  /*0810*/  R2UR UR17, R6 ;  /* 0x00000000061173c2 */ /* 0x014e7000000e0000 */
[----:B---3--:R-:W1:Y:S02]  /*0820*/  R2UR UR4, R0 ;  /* 0x00000000000473c2 */ /* 0x008e6400000e0000 */
[----:B-1----:R-:W-:-:S06]  /*0830*/  UIADD3 UR17, -UR17, UR4, URZ ;  /* 0x0000000411117290 */ /* 0x002fcc000fffe13f */
.L_x_748:
[----:B------:R-:W-:-:S04]  /*0840*/  ISETP.NE.U32.AND P1, PT, RZ, c[0x0][0x368], PT ;  /* 0x0000da00ff007a0c */ /* 0x000fc80003f25070 */
[----:B------:R-:W-:-:S13]  /*0850*/  ISETP.NE.AND.EX P1, PT, RZ, c[0x0][0x36c], PT, P1 ;  /* 0x0000db00ff007a0c */ /* 0x000fda0003f25310 */
[----:B------:R-:W-:Y:S05]  /*0860*/  @!P1 BRA `(.L_x_749) ;  /* 0x0000007000009947 */ /* 0x000fea0003800000 */
[----:B------:R-:W-:Y:S02]  /*0870*/  ULDC.64 UR4, c[0x0][0x368] ;  /* 0x0000da0000047ab9 */ /* 0x000fe40000000a00 */
[----:B------:R-:W-:-:S06]  /*0880*/  UIMAD.WIDE UR4, UR18, UR19, UR4 ;  /* 0x00000013120472a5 */ /* 0x000fcc000f8e0204 */
[----:B-1----:R-:W-:Y:S02]  /*0890*/  MOV R4, UR4 ;  /* 0x0000000400047c02 */ /* 0x002fe40008000f00 */
[----:B------:R-:W-:-:S05]  /*08a0*/  MOV R5, UR5 ;  /* 0x0000000500057c02 */ /* 0x000fca0008000f00 */
[----:B----4-:R-:W4:Y:S02]  /*08b0*/  LDG.E R0, [R4.64] ;  /* 0x0000001404007981 */ /* 0x010f24000c1e1900 */
[----:B----4-:R1:W4:Y:S02]  /*08c0*/  R2UR UR16, R0 ;  /* 0x00000000001073c2 */ /* 0x01032400000e0000 */
[----:B-1--4-:R-:W-:Y:S05]  /*08d0*/  BRA `(.L_x_750) ;  /* 0x0000006000007947 */ /* 0x012fea0003800000 */
.L_x_749:
[----:B------:R-:W-:Y:S05]  /*08e0*/  @!P4 BRA `(.L_x_750) ;  /* 0x000000500000c947 */ /* 0x000fea0003800000 */
[----:B-1--4-:R1:W4:Y:S04]  /*08f0*/  LDG.E R0, [R4.64] ;  /* 0x0000001404007981 */ /* 0x012328000c1e1900 */
[----:B-1-3--:R-:W3:Y:S01]  /*0900*/  LDG.E R4, [R4.64+0x4] ;  /* 0x0000041404047981 */ /* 0x00aee2000c1e1900 */
[----:B----4-:R-:W1:Y:S08]  /*0910*/  R2UR UR16, R0 ;  /* 0x00000000001073c2 */ /* 0x010e7000000e0000 */
[----:B---3--:R-:W1:Y:S02]  /*0920*/  R2UR UR4, R4 ;  /* 0x00000000040473c2 */ /* 0x008e6400000e0000 */
[----:B-1----:R-:W-:-:S06]  /*0930*/  UIADD3 UR16, -UR16, UR4, URZ ;  /* 0x0000000410107290 */ /* 0x002fcc000fffe13f */
.L_x_750:
[----:B-1--4-:R1:W4:Y:S01]  /*0940*/  @P0 LDG.E R0, [R2.64] ;  /* 0x0000001402000981 */ /* 0x012322000c1e1900 */
[----:B------:R-:W-:-:S03]  /*0950*/  ULDC.64 UR4, c[0x0][0x378] ;  /* 0x0000de0000047ab9 */ /* 0x000fc60000000a00 */
[----:B-1-3--:R-:W3:Y:S01]  /*0960*/  @P0 LDG.E R2, [R2.64+0x4] ;  /* 0x0000041402020981 */ /* 0x00aee2000c1e1900 */
[----:B------:R-:W-:Y:S01]  /*0970*/  UISETP.NE.U32.AND UP0, UPT, URZ, UR4, UPT ;  /* 0x000000043f00728c */ /* 0x000fe2000bf05070 */
[----:B------:R-:W-:-:S03]  /*0980*/  IMAD.U32 R147, RZ, RZ, UR16 ;  /* 0x00000010ff937e24 */ /* 0x000fc6000f8e00ff */
[----:B------:R-:W-:-:S03]  /*0990*/  UISETP.NE.AND.EX UP0, UPT, URZ, UR5, UPT, UP0 ;  /* 0x000000053f00728c */ /* 0x000fc6000bf05300 */
[----:B------:R-:W-:-:S03]  /*09a0*/  ULDC.64 UR4, c[0x0][0x378] ;  /* 0x0000de0000047ab9 */ /* 0x000fc60000000a00 */
[----:B------:R-:W-:-:S05]  /*09b0*/  PLOP3.LUT P1, PT, PT, PT, UP0, 0x80, 0x0 ;  /* 0x000000000000781c */ /* 0x000fca0003f2f008 */
[----:B------:R-:W-:-:S06]  /*09c0*/  @UP0 UIMAD.WIDE UR4, UR18, UR19, UR4 ;  /* 0x00000013120402a5 */ /* 0x000fcc000f8e0204 */
[----:B------:R-:W-:Y:S01]  /*09d0*/  MOV R4, UR4 ;  /* 0x0000000400047c02 */ /* 0x000fe20008000f00 */
[----:B------:R-:W-:-:S05]  /*09e0*/  IMAD.U32 R5, RZ, RZ, UR5 ;  /* 0x00000005ff057e24 */ /* 0x000fca000f8e00ff */
[----:B------:R1:W5:Y:S01]  /*09f0*/  @P1 LDG.E R147, [R4.64] ;  /* 0x0000001404931981 */ /* 0x000362000c1e1900 */
[----:B------:R-:W-:Y:S02]  /*0a00*/  ULDC UR6, c[0x0][0x2c4] ;  /* 0x0000b10000067ab9 */ /* 0x000fe40000000800 */
[----:B------:R-:W-:Y:S02]  /*0a10*/  UISETP.NE.AND UP2, UPT, UR6, 0x1, UPT ;  /* 0x000000010600788c */ /* 0x000fe4000bf45270 */
[----:B------:R-:W-:-:S09]  /*0a20*/  UIADD3 UR6, -UR13, UR16, URZ ;  /* 0x000000100d067290 */ /* 0x000fd2000fffe13f */
[----:B------:R-:W-:Y:S01]  /*0a30*/  @UP2 UIADD3 UR22, UR12, 0x7f, URZ ;  /* 0x0000007f0c162890 */ /* 0x000fe2000fffe03f */
[----:B----4-:R-:W4:Y:S08]  /*0a40*/  @P0 R2UR UR4, R0 ;  /* 0x00000000000403c2 */ /* 0x010f3000000e0000 */
[----:B---3--:R-:W4:Y:S02]  /*0a50*/  @P0 R2UR UR5, R2 ;  /* 0x00000000020503c2 */ /* 0x008f2400000e0000 */
[----:B----4-:R-:W-:-:S03]  /*0a60*/  @UP3 UIADD3 UR15, -UR4, UR5, URZ ;  /* 0x00000005040f3290 */ /* 0x010fc6000fffe13f */
[----:B------:R-:W-:Y:S02]  /*0a70*/  ULDC.64 UR4, c[0x0][0x2c8] ;  /* 0x0000b20000047ab9 */ /* 0x000fe40000000a00 */
[----:B------:R-:W-:Y:S02]  /*0a80*/  UIMAD.WIDE.U32 UR22, UR22, UR4, URZ ;  /* 0x00000004161672a5 */ /* 0x000fe4000f8e003f */
[----:B------:R-:W-:Y:S02]  /*0a90*/  UIADD3 UR9, UR6, UR15, URZ ;  /* 0x0000000f06097290 */ /* 0x000fe4000fffe03f */
[----:B------:R-:W-:Y:S02]  /*0aa0*/  UIADD3 UR4, UR12, 0x7f, URZ ;  /* 0x0000007f0c047890 */ /* 0x000fe4000fffe03f */
[----:B--2---:R-:W-:Y:S02]  /*0ab0*/  UIADD3 UR7, UR9, 0x40, -UR17 ;  /* 0x0000004009077890 */ /* 0x004fe4000fffe811 */
[----:B------:R-:W-:-:S02]  /*0ac0*/  @UP2 USHF.R.U32.HI UR4, URZ, UR5, UR23 ;  /* 0x000000053f042299 */ /* 0x000fc40008011617 */
[----:B------:R-:W-:Y:S02]  /*0ad0*/  UIADD3 UR22, UR9, 0x3f, URZ ;  /* 0x0000003f09167890 */ /* 0x000fe4000fffe03f */
[----:B------:R-:W-:Y:S02]  /*0ae0*/  UIADD3 UR5, UR7, UR4, URZ ;  /* 0x0000000407057290 */ /* 0x000fe4000fffe03f */
[----:B------:R-:W-:Y:S02]  /*0af0*/  USHF.R.S32.HI UR8, URZ, 0x1f, UR22 ;  /* 0x0000001f3f087899 */ /* 0x000fe40008011416 */
[----:B------:R-:W-:Y:S02]  /*0b00*/  USHF.R.S32.HI UR4, URZ, 0x1f, UR5 ;  /* 0x0000001f3f047899 */ /* 0x000fe40008011405 */
[----:B------:R-:W-:Y:S02]  /*0b10*/  ULEA.HI UR8, UR8, UR22, URZ, 0x6 ;  /* 0x0000001608087291 */ /* 0x000fe4000f8f303f */
[----:B------:R-:W-:-:S02]  /*0b20*/  ULEA.HI UR4, UR4, UR5, URZ, 0x6 ;  /* 0x0000000504047291 */ /* 0x000fc4000f8f303f */
[----:B------:R-:W-:Y:S02]  /*0b30*/  USHF.R.S32.HI UR8, URZ, 0x6, UR8 ;  /* 0x000000063f087899 */ /* 0x000fe40008011408 */
[----:B------:R-:W-:-:S04]  /*0b40*/  USHF.R.S32.HI UR4, URZ, 0x6, UR4 ;  /* 0x000000063f047899 */ /* 0x000fc80008011404 */
[----:B------:R-:W-:-:S04]  /*0b50*/  UISETP.LT.AND UP0, UPT, UR8, UR4, UPT ;  /* 0x000000040800728c */ /* 0x000fc8000bf01270 */
[----:B------:R-:W-:Y:S02]  /*0b60*/  USEL UR5, UR8, UR4, UP0 ;  /* 0x0000000408057287 */ /* 0x000fe40008000000 */
[----:B------:R-:W-:Y:S02]  /*0b70*/  UIADD3 UR4, -UR6, URZ, URZ ;  /* 0x0000003f06047290 */ /* 0x000fe4000fffe13f */
[----:B------:R-:W-:Y:S02]  /*0b80*/  ULEA UR6, UR5, -UR6, 0x6 ;  /* 0x8000000605067291 */ /* 0x000fe4000f8e303f */
[----:B------:R-:W-:Y:S02]  /*0b90*/  UISETP.LT.AND UP1, UPT, URZ, UR4, UPT ;  /* 0x000000043f00728c */ /* 0x000fe4000bf21270 */
[----:B------:R-:W-:Y:S02]  /*0ba0*/  UISETP.LT.AND UP0, UPT, UR6, UR15, UPT ;  /* 0x0000000f0600728c */ /* 0x000fe4000bf01270 */
[----:B------:R-:W-:-:S02]  /*0bb0*/  USEL UR4, URZ, UR4, !UP1 ;  /* 0x000000043f047287 */ /* 0x000fc4000c800000 */
[----:B------:R-:W-:Y:S02]  /*0bc0*/  USEL UR5, UR6, UR15, UP0 ;  /* 0x0000000f06057287 */ /* 0x000fe40008000000 */
[----:B------:R-:W-:Y:S02]  /*0bd0*/  USHF.R.U32.HI UR6, URZ, 0x6, UR4 ;  /* 0x000000063f067899 */ /* 0x000fe40008011604 */
[----:B------:R-:W-:-:S05]  /*0be0*/  UISETP.GT.AND UP0, UPT, UR5, UR4, UPT ;  /* 0x000000040500728c */ /* 0x000fca000bf04270 */
[----:B------:R-:W-:-:S06]  /*0bf0*/  UMOV UR22, UR6 ;  /* 0x0000000600167c82 */ /* 0x000fcc0008000000 */
[----:B------:R-:W-:-:S04]  /*0c00*/  @UP0 UIADD3 UR5, UR5, 0x3f, URZ ;  /* 0x0000003f05050890 */ /* 0x000fc8000fffe03f */
[----:B------:R-:W-:-:S04]  /*0c10*/  @UP0 USHF.R.S32.HI UR4, URZ, 0x1f, UR5 ;  /* 0x0000001f3f040899 */ /* 0x000fc80008011405 */
[----:B------:R-:W-:-:S04]  /*0c20*/  @UP0 ULEA.HI UR4, UR4, UR5, URZ, 0x6 ;  /* 0x0000000504040291 */ /* 0x000fc8000f8f303f */
[----:B------:R-:W-:-:S04]  /*0c30*/  @UP0 USHF.R.S32.HI UR22, URZ, 0x6, UR4 ;  /* 0x000000063f160899 */ /* 0x000fc80008011404 */
[----:B------:R-:W-:-:S06]  /*0c40*/  UISETP.GT.AND UP0, UPT, UR22, UR6, UPT ;  /* 0x000000061600728c */ /* 0x000fcc000bf04270 */
[----:B------:R-:W-:-:S13]  /*0c50*/  PLOP3.LUT P0, PT, PT, PT, UP0, 0x80, 0x0 ;  /* 0x000000000000781c */ /* 0x000fda0003f0f008 */
[----:B------:R-:W-:Y:S05]  /*0c60*/  @!P0 BRA `(.L_x_751) ;  /* 0x000056e000008947 */ /* 0x000fea0003800000 */
[----:B-1----:R-:W-:Y:S02]  /*0c70*/  ULDC.64 UR4, c[0x0][0x340] ;  /* 0x0000d00000047ab9 */ /* 0x002fe40000000a00 */
        /* <DEDUP_REMOVED lines=8> */
[----:B------:R-:W-:Y:S01]  /*0d00*/  UIADD3 UR19, UR22, -0x1, URZ ;  /* 0xffffffff16137890 */ /* 0x000fe2000fffe03f */
[-C--:B------:R-:W-:Y:S01]  /*0d10*/  LEA.HI R12, R159, R159.reuse, RZ, 0x1 ;  /* 0x0000009f9f0c7211 */ /* 0x080fe200078f08ff */
[----:B------:R-:W-:Y:S01]  /*0d20*/  ULDC.64 UR4, c[0x0][0x240] ;  /* 0x0000900000047ab9 */ /* 0x000fe20000000a00 */
[-C--:B------:R-:W-:Y:S01]  /*0d30*/  LEA.HI R5, R8, R159.reuse, RZ, 0x2 ;  /* 0x0000009f08057211 */ /* 0x080fe200078f10ff */
[----:B------:R1:W2:Y:S01]  /*0d40*/  @P2 LDG.E R27, [R2.64] ;  /* 0x00000014021b2981 */ /* 0x0002a2000c1e1900 */
[----:B------:R-:W-:Y:S01]  /*0d50*/  SHF.R.S32.HI R91, RZ, 0x1, R12 ;  /* 0x00000001ff5b7819 */ /* 0x000fe2000001140c */
[----:B------:R-:W-:Y:S01]  /*0d60*/  IMAD.U32 R7, RZ, RZ, UR19 ;  /* 0x00000013ff077e24 */ /* 0x000fe2000f8e00ff */
[--C-:B------:R-:W-:Y:S01]  /*0d70*/  SHF.R.S32.HI R6, RZ, 0x2, R5.reuse ;  /* 0x00000002ff067819 */ /* 0x100fe20000011405 */
[----:B------:R-:W-:Y:S01]  /*0d80*/  UIMAD UR4, UR10, UR4, URZ ;  /* 0x000000040a0472a4 */ /* 0x000fe2000f8e023f */
[----:B------:R-:W-:Y:S01]  /*0d90*/  SHF.R.S32.HI R0, RZ, 0x1f, R5 ;  /* 0x0000001fff007819 */ /* 0x000fe20000011405 */
[----:B------:R-:W-:Y:S01]  /*0da0*/  USHF.R.S32.HI UR22, URZ, 0x1f, UR18 ;  /* 0x0000001f3f167899 */ /* 0x000fe20008011412 */
[----:B------:R-:W-:Y:S01]  /*0db0*/  IADD3 R143, -R6, UR15, RZ ;  /* 0x0000000f068f7c10 */ /* 0x000fe2000fffe1ff */
[----:B------:R-:W-:Y:S01]  /*0dc0*/  UIMAD UR25, UR11, UR5, UR4 ;  /* 0x000000050b1972a4 */ /* 0x000fe2000f8e0204 */
[----:B------:R-:W-:Y:S01]  /*0dd0*/  LEA.HI R0, R0, R6, RZ, 0x2 ;  /* 0x0000000600007211 */ /* 0x000fe200078f10ff */
[----:B------:R-:W-:Y:S01]  /*0de0*/  USEL UR24, UR18, URZ, !UP3 ;  /* 0x0000003f12187287 */ /* 0x000fe2000d800000 */
[----:B-----5:R-:W-:Y:S01]  /*0df0*/  SHF.R.S32.HI R4, RZ, 0x1f, R10 ;  /* 0x0000001fff047819 */ /* 0x020fe2000001140a */
[----:B------:R-:W-:Y:S01]  /*0e00*/  USEL UR23, UR22, URZ, !UP3 ;  /* 0x0000003f16177287 */ /* 0x000fe2000d800000 */
[C---:B------:R-:W-:Y:S01]  /*0e10*/  IADD3 R108, P0, R6.reuse, R10, RZ ;  /* 0x0000000a066c7210 */ /* 0x040fe20007f1e0ff */
[----:B------:R-:W-:Y:S01]  /*0e20*/  ULDC.64 UR4, c[0x0][0x248] ;  /* 0x0000920000047ab9 */ /* 0x000fe20000000a00 */
[----:B------:R-:W-:Y:S01]  /*0e30*/  IMAD.U32 R10, RZ, RZ, UR11 ;  /* 0x0000000bff0a7e24 */ /* 0x000fe2000f8e00ff */
[----:B------:R-:W-:Y:S01]  /*0e40*/  UIMAD UR4, UR23, UR4, URZ ;  /* 0x00000004170472a4 */ /* 0x000fe2000f8e023f */
[----:B------:R-:W-:Y:S01]  /*0e50*/  LEA.HI.X.SX32 R109, R6, R4, 0x1, P0 ;  /* 0x00000004066d7211 */ /* 0x000fe200000f0eff */
[----:B------:R-:W-:Y:S01]  /*0e60*/  IMAD.MOV.U32 R28, RZ, RZ, c[0x0][0x238] ;  /* 0x00008e00ff1c7624 */ /* 0x000fe200078e00ff */
[C---:B------:R-:W-:Y:S01]  /*0e70*/  LOP3.LUT R4, R5.reuse, 0x1ffffffc, RZ, 0xc0, !PT ;  /* 0x1ffffffc05047812 */ /* 0x040fe200078ec0ff */
[----:B------:R-:W-:Y:S01]  /*0e80*/  IMAD.MOV.U32 R149, RZ, RZ, 0x6 ;  /* 0x00000006ff957424 */ /* 0x000fe200078e00ff */
[----:B------:R-:W-:Y:S01]  /*0e90*/  UIMAD UR4, UR24, UR5, UR4 ;  /* 0x00000005180472a4 */ /* 0x000fe2000f8e0204 */
[----:B------:R-:W-:Y:S01]  /*0ea0*/  IMAD.U32 R14, RZ, RZ, UR24 ;  /* 0x00000018ff0e7e24 */ /* 0x000fe2000f8e00ff */
[----:B------:R-:W-:Y:S01]  /*0eb0*/  USHF.R.S32.HI UR5, URZ, 0x1f, UR19 ;  /* 0x0000001f3f057899 */ /* 0x000fe20008011413 */
[----:B------:R-:W-:Y:S01]  /*0ec0*/  IMAD.SHL.U32 R152, R28, 0x40, RZ ;  /* 0x000000401c987824 */ /* 0x000fe200078e00ff */
[----:B-1----:R-:W-:Y:S01]  /*0ed0*/  LEA.HI R2, R5, R6, RZ, 0x1 ;  /* 0x0000000605027211 */ /* 0x002fe200078f08ff */
[----:B------:R-:W-:Y:S01]  /*0ee0*/  IMAD.MOV.U32 R150, RZ, RZ, 0x5 ;  /* 0x00000005ff967424 */ /* 0x000fe200078e00ff */
[----:B------:R-:W-:Y:S01]  /*0ef0*/  LEA.HI R5, R8, R159, RZ, 0x3 ;  /* 0x0000009f08057211 */ /* 0x000fe200078f18ff */
[----:B------:R-:W-:Y:S01]  /*0f00*/  IMAD.SHL.U32 R155, R28, 0x20, RZ ;  /* 0x000000201c9b7824 */ /* 0x000fe200078e00ff */
[----:B------:R-:W-:Y:S01]  /*0f10*/  LOP3.LUT R3, R2, 0x7fffffe, RZ, 0xc0, !PT ;  /* 0x07fffffe02037812 */ /* 0x000fe200078ec0ff */
[----:B------:R-:W-:Y:S01]  /*0f20*/  IMAD.MOV.U32 R153, RZ, RZ, c[0x0][0x280] ;  /* 0x0000a000ff997624 */ /* 0x000fe200078e00ff */
[----:B------:R-:W-:Y:S01]  /*0f30*/  LOP3.LUT R2, R0, 0xfffffffc, RZ, 0xc0, !PT ;  /* 0xfffffffc00027812 */ /* 0x000fe200078ec0ff */
[----:B------:R-:W-:Y:S01]  /*0f40*/  IMAD R0, R7, -0x40, R143 ;  /* 0xffffffc007007824 */ /* 0x000fe200078e028f */
[----:B------:R-:W-:Y:S01]  /*0f50*/  SHF.R.S32.HI R5, RZ, 0x3, R5 ;  /* 0x00000003ff057819 */ /* 0x000fe20000011405 */
[----:B------:R-:W-:Y:S01]  /*0f60*/  IMAD.IADD R9, R6, 0x1, -R3 ;  /* 0x0000000106097824 */ /* 0x000fe200078e0a03 */
[----:B------:R-:W-:Y:S01]  /*0f70*/  LEA.HI R3, R12, R91, RZ, 0x1 ;  /* 0x0000005b0c037211 */ /* 0x000fe200078f08ff */
[----:B------:R-:W-:Y:S01]  /*0f80*/  IMAD.IADD R26, R6, 0x1, -R2 ;  /* 0x00000001061a7824 */ /* 0x000fe200078e0a02 */
[-C--:B------:R-:W-:Y:S01]  /*0f90*/  LEA.HI R2, R8, R159.reuse, RZ, 0x4 ;  /* 0x0000009f08027211 */ /* 0x080fe200078f20ff */
[----:B------:R-:W-:Y:S01]  /*0fa0*/  IMAD.MOV.U32 R154, RZ, RZ, c[0x0][0x290] ;  /* 0x0000a400ff9a7624 */ /* 0x000fe200078e00ff */
[C---:B------:R-:W-:Y:S01]  /*0fb0*/  ISETP.GE.AND P1, PT, R0.reuse, 0x1, PT ;  /* 0x000000010000780c */ /* 0x040fe20003f26270 */
[----:B------:R-:W-:Y:S01]  /*0fc0*/  IMAD.MOV.U32 R157, RZ, RZ, c[0x0][0x2b8] ;  /* 0x0000ae00ff9d7624 */ /* 0x000fe200078e00ff */
[----:B------:R-:W-:Y:S01]  /*0fd0*/  ISETP.GT.AND P0, PT, R0, 0x20, PT ;  /* 0x000000200000780c */ /* 0x000fe20003f04270 */
[----:B------:R-:W-:Y:S01]  /*0fe0*/  IMAD.SHL.U32 R0, R2, 0x10, RZ ;  /* 0x0000001002007824 */ /* 0x000fe200078e00ff */
[----:B------:R-:W-:Y:S01]  /*0ff0*/  LOP3.LUT R2, R3, 0x7fffffe, RZ, 0xc0, !PT ;  /* 0x07fffffe03027812 */ /* 0x000fe200078ec0ff */
[----:B------:R-:W-:Y:S01]  /*1000*/  IMAD.MOV.U32 R156, RZ, RZ, c[0x0][0x27c] ;  /* 0x00009f00ff9c7624 */ /* 0x000fe200078e00ff */
[----:B------:R-:W-:Y:S01]  /*1010*/  LEA.HI R6, R8, R159, RZ, 0x5 ;  /* 0x0000009f08067211 */ /* 0x000fe200078f28ff */
[----:B------:R-:W-:Y:S01]  /*1020*/  IMAD.MOV.U32 R146, RZ, RZ, c[0x0][0x27c] ;  /* 0x00009f00ff927624 */ /* 0x000fe200078e00ff */
[----:B------:R-:W-:Y:S01]  /*1030*/  LOP3.LUT R3, R0, 0xffffff00, RZ, 0xc0, !PT ;  /* 0xffffff0000037812 */ /* 0x000fe200078ec0ff */
[----:B------:R-:W-:Y:S01]  /*1040*/  IMAD.IADD R0, R91, 0x1, -R2 ;  /* 0x000000015b007824 */ /* 0x000fe200078e0a02 */
[CC--:B------:R-:W-:Y:S01]  /*1050*/  SHF.L.U64.HI R151, R28.reuse, R149.reuse, c[0x0][0x23c] ;  /* 0x00008f001c977619 */ /* 0x0c0fe20000010295 */
[----:B------:R-:W-:Y:S01]  /*1060*/  IMAD.IADD R2, R159, 0x1, -R4 ;  /* 0x000000019f027824 */ /* 0x000fe200078e0a04 */
[----:B------:R-:W-:Y:S01]  /*1070*/  SHF.L.U64.HI R150, R28, R150, c[0x0][0x23c] ;  /* 0x00008f001c967619 */ /* 0x000fe20000010296 */
[----:B------:R-:W-:Y:S01]  /*1080*/  IMAD.SHL.U32 R4, R6, 0x8, RZ ;  /* 0x0000000806047824 */ /* 0x000fe200078e00ff */
[-C--:B------:R-:W-:Y:S01]  /*1090*/  SHF.L.U64.HI R148, R153, R149.reuse, c[0x0][0x284] ;  /* 0x0000a10099947619 */ /* 0x080fe20000010295 */
[----:B------:R-:W-:Y:S01]  /*10a0*/  IMAD R104, R0, 0x20, R3 ;  /* 0x0000002000687824 */ /* 0x000fe200078e0203 */
[----:B------:R-:W-:Y:S01]  /*10b0*/  SHF.L.U64.HI R149, R154, R149, c[0x0][0x294] ;  /* 0x0000a5009a957619 */ /* 0x000fe20000010295 */
[----:B------:R-:W-:Y:S01]  /*10c0*/  IMAD.SHL.U32 R2, R2, 0x8, RZ ;  /* 0x0000000802027824 */ /* 0x000fe200078e00ff */
[----:B------:R-:W-:Y:S01]  /*10d0*/  LOP3.LUT R0, R4, 0xffffff00, RZ, 0xc0, !PT ;  /* 0xffffff0004007812 */ /* 0x000fe200078ec0ff */
[----:B------:R-:W-:Y:S01]  /*10e0*/  IMAD.SHL.U32 R4, R5, 0x40, RZ ;  /* 0x0000004005047824 */ /* 0x000fe200078e00ff */
[----:B------:R-:W-:Y:S01]  /*10f0*/  IADD3 R140, R29, UR16, RZ ;  /* 0x000000101d8c7c10 */ /* 0x000fe2000fffe0ff */
[----:B------:R-:W-:Y:S01]  /*1100*/  IMAD R6, R109, c[0x0][0x238], RZ ;  /* 0x00008e006d067a24 */ /* 0x000fe200078e02ff */
[----:B------:R-:W-:Y:S01]  /*1110*/  SHF.R.S32.HI R3, RZ, 0x1f, R2 ;  /* 0x0000001fff037819 */ /* 0x000fe20000011402 */
[----:B------:R-:W-:Y:S01]  /*1120*/  IMAD R9, R9, 0x20, R0 ;  /* 0x0000002009097824 */ /* 0x000fe200078e0200 */
[----:B------:R-:W-:Y:S01]  /*1130*/  LOP3.LUT R0, R4, 0xc0, RZ, 0xc0, !PT ;  /* 0x000000c004007812 */ /* 0x000fe200078ec0ff */
[----:B------:R-:W-:Y:S01]  /*1140*/  IMAD R6, R108, c[0x0][0x23c], R6 ;  /* 0x00008f006c067a24 */ /* 0x000fe200078e0206 */
[----:B------:R-:W-:Y:S01]  /*1150*/  ISETP.GE.AND P4, PT, R2, c[0x0][0x1d4], PT ;  /* 0x0000750002007a0c */ /* 0x000fe20003f86270 */
[----:B------:R-:W-:Y:S01]  /*1160*/  IMAD.WIDE.U32 R4, R108, c[0x0][0x238], R2 ;  /* 0x00008e006c047a25 */ /* 0x000fe200078e0002 */
[----:B------:R-:W-:-:S02]  /*1170*/  LOP3.LUT R8, R0, 0x18, R2, 0xf8, !PT ;  /* 0x0000001800087812 */ /* 0x000fc400078ef802 */
[----:B------:R-:W-:Y:S01]  /*1180*/  SHF.R.U32.HI R7, RZ, 0x3, R0 ;  /* 0x00000003ff077819 */ /* 0x000fe20000011600 */
[----:B------:R-:W-:Y:S01]  /*1190*/  IMAD.IADD R5, R5, 0x1, R6 ;  /* 0x0000000105057824 */ /* 0x000fe200078e0206 */
[----:B------:R-:W-:Y:S01]  /*11a0*/  IADD3 R0, R2, 0x20, RZ ;  /* 0x0000002002007810 */ /* 0x000fe20007ffe0ff */
[----:B------:R-:W-:Y:S01]  /*11b0*/  IMAD.U32 R6, RZ, RZ, UR11 ;  /* 0x0000000bff067e24 */ /* 0x000fe2000f8e00ff */
[----:B------:R-:W-:Y:S01]  /*11c0*/  LOP3.LUT R7, R8, R7, RZ, 0x3c, !PT ;  /* 0x0000000708077212 */ /* 0x000fe200078e3cff */
[----:B------:R-:W-:Y:S01]  /*11d0*/  IMAD.WIDE.U32 R10, R10, c[0x0][0x260], R2 ;  /* 0x000098000a0a7a25 */ /* 0x000fe200078e0002 */
[----:B------:R-:W-:Y:S02]  /*11e0*/  ISETP.GE.AND P6, PT, R0, c[0x0][0x1d4], PT ;  /* 0x0000750000007a0c */ /* 0x000fe40003fc6270 */
[----:B------:R-:W-:Y:S01]  /*11f0*/  IADD3 R0, R2, 0x40, RZ ;  /* 0x0000004002007810 */ /* 0x000fe20007ffe0ff */
[----:B------:R-:W-:Y:S01]  /*1200*/  IMAD.WIDE.U32 R4, R6, c[0x0][0x240], R4 ;  /* 0x0000900006047a25 */ /* 0x000fe200078e0004 */
[----:B------:R-:W-:-:S02]  /*1210*/  SHF.R.S32.HI R2, RZ, 0x1f, R91 ;  /* 0x0000001fff027819 */ /* 0x000fc4000001145b */
[----:B------:R-:W-:Y:S01]  /*1220*/  ISETP.GE.AND P5, PT, R0, c[0x0][0x1d4], PT ;  /* 0x0000750000007a0c */ /* 0x000fe20003fa6270 */
[----:B------:R-:W-:Y:S01]  /*1230*/  IMAD.IADD R79, R9, 0x1, R7 ;  /* 0x00000001094f7824 */ /* 0x000fe200078e0207 */
[----:B------:R-:W-:Y:S01]  /*1240*/  LOP3.LUT R0, R12, 0xfffffffe, RZ, 0xc0, !PT ;  /* 0xfffffffe0c007812 */ /* 0x000fe200078ec0ff */
[----:B------:R-:W-:Y:S01]  /*1250*/  IMAD R12, R151, UR19, RZ ;  /* 0x00000013970c7c24 */ /* 0x000fe2000f8e02ff */
[----:B------:R-:W-:Y:S01]  /*1260*/  IADD3 R5, R5, UR25, RZ ;  /* 0x0000001905057c10 */ /* 0x000fe2000fffe0ff */
[----:B------:R-:W-:Y:S01]  /*1270*/  IMAD.SHL.U32 R79, R79, 0x2, RZ ;  /* 0x000000024f4f7824 */ /* 0x000fe200078e00ff */
[----:B------:R-:W-:Y:S01]  /*1280*/  P2R R111, PR, RZ, 0x10 ;  /* 0x00000010ff6f7803 */ /* 0x000fe20000000000 */
[----:B------:R-:W-:Y:S02]  /*1290*/  IMAD.IADD R15, R159, 0x1, -R0 ;  /* 0x000000019f0f7824 */ /* 0x000fe400078e0a00 */
[----:B------:R-:W-:-:S04]  /*12a0*/  IMAD.WIDE.U32 R114, R14, c[0x0][0x248], R4 ;  /* 0x000092000e727a25 */ /* 0x000fc800078e0004 */
[----:B------:R-:W-:Y:S01]  /*12b0*/  IMAD.SHL.U32 R32, R15, 0x4, RZ ;  /* 0x000000040f207824 */ /* 0x000fe200078e00ff */
[----:B------:R-:W-:Y:S01]  /*12c0*/  IADD3 R113, R115, UR4, RZ ;  /* 0x0000000473717c10 */ /* 0x000fe2000fffe0ff */
[C---:B------:R-:W-:Y:S02]  /*12d0*/  IMAD R0, R2.reuse, c[0x0][0x280], RZ ;  /* 0x0000a00002007a24 */ /* 0x040fe400078e02ff */
[----:B------:R-:W-:Y:S01]  /*12e0*/  IMAD R2, R2, c[0x0][0x290], RZ ;  /* 0x0000a40002027a24 */ /* 0x000fe200078e02ff */
[----:B------:R-:W-:Y:S01]  /*12f0*/  SHF.R.S32.HI R33, RZ, 0x1f, R32 ;  /* 0x0000001fff217819 */ /* 0x000fe20000011420 */
[----:B------:R-:W-:Y:S01]  /*1300*/  IMAD.MOV.U32 R112, RZ, RZ, R114 ;  /* 0x000000ffff707224 */ /* 0x000fe200078e0072 */
[C---:B------:R-:W-:Y:S01]  /*1310*/  IADD3 R36, R32.reuse, 0x10, RZ ;  /* 0x0000001020247810 */ /* 0x040fe20007ffe0ff */
[----:B------:R-:W-:Y:S01]  /*1320*/  IMAD R13, R91, c[0x0][0x284], R0 ;  /* 0x0000a1005b0d7a24 */ /* 0x000fe200078e0200 */
[C---:B------:R-:W-:Y:S01]  /*1330*/  IADD3 R35, R32.reuse, 0x20, RZ ;  /* 0x0000002020237810 */ /* 0x040fe20007ffe0ff */
[----:B------:R-:W-:Y:S01]  /*1340*/  IMAD.SHL.U32 R24, R15, 0x8, RZ ;  /* 0x000000080f187824 */ /* 0x000fe200078e00ff */
[C---:B------:R-:W-:Y:S01]  /*1350*/  IADD3 R39, R32.reuse, 0x28, RZ ;  /* 0x0000002820277810 */ /* 0x040fe20007ffe0ff */
[C---:B------:R-:W-:Y:S01]  /*1360*/  IMAD R0, R91.reuse, c[0x0][0x294], R2 ;  /* 0x0000a5005b007a24 */ /* 0x040fe200078e0202 */
[----:B------:R-:W-:Y:S01]  /*1370*/  IADD3 R38, R32, 0x8, RZ ;  /* 0x0000000820267810 */ /* 0x000fe20007ffe0ff */
[----:B------:R-:W-:Y:S01]  /*1380*/  IMAD.WIDE.U32 R2, R91, c[0x0][0x290], R32 ;  /* 0x0000a4005b027a25 */ /* 0x000fe200078e0020 */
[----:B------:R-:W-:-:S02]  /*1390*/  SHF.R.S32.HI R25, RZ, 0x1f, R24 ;  /* 0x0000001fff197819 */ /* 0x000fc40000011418 */
[----:B------:R-:W-:Y:S01]  /*13a0*/  IADD3 R94, R24, 0x30, RZ ;  /* 0x00000030185e7810 */ /* 0x000fe20007ffe0ff */
[C---:B------:R-:W-:Y:S01]  /*13b0*/  IMAD R12, R152.reuse, UR5, R12 ;  /* 0x00000005980c7c24 */ /* 0x040fe2000f8e020c */
[----:B------:R-:W-:Y:S01]  /*13c0*/  ULDC.64 UR4, c[0x0][0x260] ;  /* 0x0000980000047ab9 */ /* 0x000fe20000000a00 */
[----:B------:R-:W-:Y:S01]  /*13d0*/  IMAD.WIDE.U32 R4, R152, UR19, R112 ;  /* 0x0000001398047c25 */ /* 0x000fe2000f8e0070 */
[----:B------:R-:W-:Y:S01]  /*13e0*/  UIMAD UR4, UR10, UR4, URZ ;  /* 0x000000040a0472a4 */ /* 0x000fe2000f8e023f */
[C---:B------:R-:W-:Y:S02]  /*13f0*/  IADD3 R93, R24.reuse, 0x40, RZ ;  /* 0x00000040185d7810 */ /* 0x040fe40007ffe0ff */
[----:B------:R-:W-:Y:S01]  /*1400*/  IMAD.WIDE.U32 R6, R91, c[0x0][0x280], R32 ;  /* 0x0000a0005b067a25 */ /* 0x000fe200078e0020 */
[----:B------:R-:W-:Y:S01]  /*1410*/  UIMAD UR4, UR11, UR5, UR4 ;  /* 0x000000050b0472a4 */ /* 0x000fe2000f8e0204 */
[----:B------:R-:W-:Y:S02]  /*1420*/  IADD3 R92, R24, 0x50, RZ ;  /* 0x00000050185c7810 */ /* 0x000fe40007ffe0ff */
[----:B------:R-:W-:Y:S01]  /*1430*/  IMAD.MOV.U32 R20, RZ, RZ, R2 ;  /* 0x000000ffff147224 */ /* 0x000fe200078e0002 */
[C---:B------:R-:W-:Y:S01]  /*1440*/  @P1 LEA R2, P3, R4.reuse, c[0x0][0x220], 0x1 ;  /* 0x0000880004021a11 */ /* 0x040fe200078608ff */
[----:B------:R-:W-:Y:S01]  /*1450*/  IMAD.IADD R12, R5, 0x1, R12 ;  /* 0x00000001050c7824 */ /* 0x000fe200078e020c */
[----:B------:R-:W-:Y:S01]  /*1460*/  IADD3 R5, R11, UR4, RZ ;  /* 0x000000040b057c10 */ /* 0x000fe2000fffe0ff */
[----:B------:R-:W-:Y:S01]  /*1470*/  IMAD.IADD R23, R7, 0x1, R13 ;  /* 0x0000000107177824 */ /* 0x000fe200078e020d */
[----:B------:R-:W-:Y:S01]  /*1480*/  ULDC.64 UR4, c[0x0][0x1e8] ;  /* 0x00007a0000047ab9 */ /* 0x000fe20000000a00 */
[----:B------:R-:W-:Y:S01]  /*1490*/  IMAD.IADD R21, R3, 0x1, R0 ;  /* 0x0000000103157824 */ /* 0x000fe200078e0200 */
[----:B------:R-:W-:Y:S01]  /*14a0*/  @P1 LEA.HI.X R3, R4, c[0x0][0x224], R12, 0x1, P3 ;  /* 0x0000890004031a11 */ /* 0x000fe200018f0c0c */
[----:B------:R-:W-:Y:S01]  /*14b0*/  IMAD.MOV.U32 R22, RZ, RZ, R6 ;  /* 0x000000ffff167224 */ /* 0x000fe200078e0006 */
[----:B------:R-:W-:Y:S01]  /*14c0*/  ISETP.GE.AND P3, PT, R24, c[0x0][0x27c], PT ;  /* 0x00009f0018007a0c */ /* 0x000fe20003f66270 */
[----:B------:R-:W-:Y:S01]  /*14d0*/  IMAD.WIDE.U32 R6, R91, c[0x0][0x290], R24 ;  /* 0x0000a4005b067a25 */ /* 0x000fe200078e0018 */
[----:B------:R-:W-:Y:S01]  /*14e0*/  UIMAD UR25, UR10, UR4, URZ ;  /* 0x000000040a1972a4 */ /* 0x000fe2000f8e023f */
[----:B------:R-:W-:Y:S01]  /*14f0*/  @!PT LDS RZ, [RZ] ;  /* 0x00000000fffff984 */ /* 0x000fe20000000800 */
[----:B------:R-:W-:Y:S01]  /*1500*/  @!PT LDS RZ, [RZ] ;  /* 0x00000000fffff984 */ /* 0x000fe20000000800 */
[----:B------:R-:W-:Y:S01]  /*1510*/  @!PT LDS RZ, [RZ] ;  /* 0x00000000fffff984 */ /* 0x000fe20000000800 */
[----:B------:R1:W-:Y:S01]  /*1520*/  @P1 LDGSTS.E.BYPASS.LTC128B.128 [R79+0x3100], [R2.64], !P4 ;  /* 0x03100000024f1fae */ /* 0x0003e2000e101d54 */
[----:B------:R-:W-:Y:S01]  /*1530*/  P2R R144, PR, RZ, 0x8 ;  /* 0x00000008ff907803 */ /* 0x000fe20000000000 */
[----:B------:R-:W-:Y:S01]  /*1540*/  IMAD.IADD R17, R0, 0x1, R7 ;  /* 0x0000000100117824 */ /* 0x000fe200078e0207 */
[----:B------:R-:W-:Y:S01]  /*1550*/  SEL R0, RZ, c[0x0][0x27c], !P3 ;  /* 0x00009f00ff007a07 */ /* 0x000fe20005800000 */
[----:B------:R-:W-:Y:S01]  /*1560*/  IMAD.MOV.U32 R16, RZ, RZ, R6 ;  /* 0x000000ffff107224 */ /* 0x000fe200078e0006 */
[----:B------:R1:W-:Y:S01]  /*1570*/  @P1 LDGSTS.E.BYPASS.LTC128B.128 [R79+0x4100], [R2.64+0x40], !P6 ;  /* 0x04100040024f1fae */ /* 0x0003e2000f101d54 */
[----:B------:R-:W-:Y:S01]  /*1580*/  IMAD.IADD R28, R32, 0x1, R36 ;  /* 0x00000001201c7824 */ /* 0x000fe200078e0224 */
[----:B------:R-:W-:Y:S01]  /*1590*/  UIMAD.WIDE.U32 UR28, UR11, UR4, URZ ;  /* 0x000000040b1c72a5 */ /* 0x000fe2000f8e003f */
[----:B------:R-:W-:Y:S01]  /*15a0*/  IMAD.IADD R6, R24, 0x1, R0 ;  /* 0x0000000118067824 */ /* 0x000fe200078e0200 */
[----:B------:R1:W-:Y:S01]  /*15b0*/  @P1 LDGSTS.E.BYPASS.LTC128B.128 [R79+0x5100], [R2.64+0x80], !P5 ;  /* 0x05100080024f1fae */ /* 0x0003e2000e901d54 */
[----:B------:R-:W-:Y:S01]  /*15c0*/  @P0 IADD3 R0, P1, R155, R4, RZ ;  /* 0x000000049b000210 */ /* 0x000fe20007f3e0ff */
[----:B------:R-:W-:Y:S01]  /*15d0*/  IMAD.MOV.U32 R4, RZ, RZ, R10 ;  /* 0x000000ffff047224 */ /* 0x000fe200078e000a */
[----:B------:R-:W-:Y:S01]  /*15e0*/  ISETP.GE.AND P3, PT, R28, c[0x0][0x27c], PT ;  /* 0x00009f001c007a0c */ /* 0x000fe20003f66270 */
[----:B------:R-:W-:Y:S01]  /*15f0*/  IMAD.WIDE.U32 R8, R91, c[0x0][0x280], R24 ;  /* 0x0000a0005b087a25 */ /* 0x000fe200078e0018 */
[----:B------:R-:W-:Y:S01]  /*1600*/  SHF.R.S32.HI R7, RZ, 0x1f, R6 ;  /* 0x0000001fff077819 */ /* 0x000fe20000011406 */
[----:B------:R-:W-:Y:S01]  /*1610*/  UIMAD UR25, UR11, UR5, UR25 ;  /* 0x000000050b1972a4 */ /* 0x000fe2000f8e0219 */
[----:B------:R-:W-:Y:S01]  /*1620*/  P2R R142, PR, RZ, 0x8 ;  /* 0x00000008ff8e7803 */ /* 0x000fe20000000000 */
[----:B------:R-:W-:Y:S01]  /*1630*/  IMAD.WIDE.U32 R106, R14, c[0x0][0x268], R4 ;  /* 0x00009a000e6a7a25 */ /* 0x000fe200078e0004 */
[CC--:B------:R-:W-:Y:S01]  /*1640*/  LEA.HI R11, R7.reuse, R6.reuse, RZ, 0x3 ;  /* 0x00000006070b7211 */ /* 0x0c0fe200078f18ff */
[----:B------:R-:W-:Y:S01]  /*1650*/  ULDC.64 UR4, c[0x0][0x210] ;  /* 0x0000840000047ab9 */ /* 0x000fe20000000a00 */
[----:B------:R-:W-:Y:S01]  /*1660*/  LEA.HI R6, R7, R6, RZ, 0x5 ;  /* 0x0000000607067211 */ /* 0x000fe200078f28ff */
[----:B------:R-:W-:Y:S01]  /*1670*/  IMAD.IADD R19, R13, 0x1, R9 ;  /* 0x000000010d137824 */ /* 0x000fe200078e0209 */
[----:B------:R-:W-:Y:S01]  /*1680*/  UIMAD UR27, UR10, UR4, URZ ;  /* 0x000000040a1b72a4 */ /* 0x000fe2000f8e023f */
[----:B------:R-:W-:Y:S01]  /*1690*/  IMAD.MOV.U32 R18, RZ, RZ, R8 ;  /* 0x000000ffff127224 */ /* 0x000fe200078e0008 */
[----:B------:R-:W-:Y:S01]  /*16a0*/  UIMAD.WIDE.U32 UR30, UR11, UR4, URZ ;  /* 0x000000040b1e72a5 */ /* 0x000fe2000f8e003f */
[C---:B------:R-:W-:Y:S01]  /*16b0*/  IMAD.WIDE.U32 R122, R147.reuse, c[0x0][0x280], R22 ;  /* 0x0000a000937a7a25 */ /* 0x040fe200078e0016 */
[----:B------:R-:W-:Y:S01]  /*16c0*/  UIMAD UR27, UR11, UR5, UR27 ;  /* 0x000000050b1b72a4 */ /* 0x000fe2000f8e021b */
[----:B------:R-:W-:Y:S01]  /*16d0*/  SHF.R.S32.HI R8, RZ, 0x1f, R28 ;  /* 0x0000001fff087819 */ /* 0x000fe2000001141c */
[----:B------:R-:W-:Y:S01]  /*16e0*/  UIADD3 UR25, UR29, UR25, URZ ;  /* 0x000000191d197290 */ /* 0x000fe2000fffe03f */
[C---:B------:R-:W-:Y:S01]  /*16f0*/  IMAD.WIDE.U32 R120, R147.reuse, c[0x0][0x290], R20 ;  /* 0x0000a40093787a25 */ /* 0x040fe200078e0014 */
[----:B------:R-:W-:Y:S01]  /*1700*/  ULDC.64 UR4, c[0x0][0x268] ;  /* 0x00009a0000047ab9 */ /* 0x000fe20000000a00 */
[----:B------:R-:W-:Y:S01]  /*1710*/  LEA.HI R8, R8, R28, RZ, 0x3 ;  /* 0x0000001c08087211 */ /* 0x000fe200078f18ff */
[----:B------:R-:W-:Y:S01]  /*1720*/  UIMAD UR4, UR23, UR4, URZ ;  /* 0x00000004170472a4 */ /* 0x000fe2000f8e023f */
[C---:B------:R-:W-:Y:S01]  /*1730*/  IMAD.WIDE.U32 R118, R147.reuse, c[0x0][0x280], R18 ;  /* 0x0000a00093767a25 */ /* 0x040fe200078e0012 */
[----:B------:R-:W-:Y:S01]  /*1740*/  IADD3 R37, R32, 0x18, RZ ;  /* 0x0000001820257810 */ /* 0x000fe20007ffe0ff */
[----:B------:R-:W-:Y:S01]  /*1750*/  UIADD3 UR27, UR31, UR27, URZ ;  /* 0x0000001b1f1b7290 */ /* 0x000fe2000fffe03f */
[----:B------:R-:W-:Y:S01]  /*1760*/  LOP3.LUT R87, R8, 0xfffffff8, RZ, 0xc0, !PT ;  /* 0xfffffff808577812 */ /* 0x000fe200078ec0ff */
[----:B-1----:R-:W-:Y:S01]  /*1770*/  @P0 IMAD.X R3, R150, 0x1, R12, P1 ;  /* 0x0000000196030824 */ /* 0x002fe200008e060c */
[----:B------:R-:W-:Y:S01]  /*1780*/  @P0 LEA R2, P1, R0, c[0x0][0x220], 0x1 ;  /* 0x0000880000020a11 */ /* 0x000fe200078208ff */
[----:B------:R-:W-:Y:S01]  /*1790*/  IMAD.WIDE.U32 R116, R147, c[0x0][0x290], R16 ;  /* 0x0000a40093747a25 */ /* 0x000fe200078e0010 */
[----:B------:R-:W-:Y:S01]  /*17a0*/  UIMAD UR24, UR24, UR5, UR4 ;  /* 0x00000005181872a4 */ /* 0x000fe2000f8e0204 */
[----:B------:R-:W-:-:S02]  /*17b0*/  SHF.R.S32.HI R139, RZ, 0x3, R11 ;  /* 0x00000003ff8b7819 */ /* 0x000fc4000001140b */
[----:B------:R-:W-:Y:S01]  /*17c0*/  @P0 LEA.HI.X R3, R0, c[0x0][0x224], R3, 0x1, P1 ;  /* 0x0000890000030a11 */ /* 0x000fe200008f0c03 */
[----:B------:R-:W-:Y:S01]  /*17d0*/  ULDC.64 UR4, c[0x0][0x2b0] ;  /* 0x0000ac0000047ab9 */ /* 0x000fe20000000a00 */
[----:B------:R-:W-:Y:S01]  /*17e0*/  SEL R0, RZ, c[0x0][0x27c], !P3 ;  /* 0x00009f00ff007a07 */ /* 0x000fe20005800000 */
[----:B------:R-:W-:Y:S01]  /*17f0*/  IMAD.SHL.U32 R153, R153, 0x40, RZ ;  /* 0x0000004099997824 */ /* 0x000fe200078e00ff */
[----:B------:R-:W-:Y:S01]  /*1800*/  SHF.R.S32.HI R100, RZ, 0x1f, R87 ;  /* 0x0000001fff647819 */ /* 0x000fe20000011457 */
[----:B------:R1:W-:Y:S01]  /*1810*/  @P0 LDGSTS.E.BYPASS.LTC128B.128 [R79+0x3900], [R2.64], !P4 ;  /* 0x03900000024f0fae */ /* 0x0003e2000e101d54 */
[----:B------:R-:W-:Y:S01]  /*1820*/  IMAD.SHL.U32 R154, R154, 0x40, RZ ;  /* 0x000000409a9a7824 */ /* 0x000fe200078e00ff */
[----:B------:R-:W-:Y:S01]  /*1830*/  IADD3 R105, R107, UR24, RZ ;  /* 0x000000186b697c10 */ /* 0x000fe2000fffe0ff */
[----:B------:R-:W-:Y:S01]  /*1840*/  IMAD.IADD R0, R0, 0x1, R28 ;  /* 0x0000000100007824 */ /* 0x000fe200078e021c */
[----:B------:R1:W-:Y:S01]  /*1850*/  @P0 LDGSTS.E.BYPASS.LTC128B.128 [R79+0x4900], [R2.64+0x40], !P6 ;  /* 0x04900040024f0fae */ /* 0x0003e2000f101d54 */
[----:B------:R-:W-:-:S02]  /*1860*/  IMAD.SHL.U32 R146, R146, 0x2, RZ ;  /* 0x0000000292927824 */ /* 0x000fc400078e00ff */
[----:B------:R-:W-:Y:S01]  /*1870*/  IMAD.U32 R78, RZ, RZ, UR19 ;  /* 0x00000013ff4e7e24 */ /* 0x000fe2000f8e00ff */
[----:B------:R1:W-:Y:S01]  /*1880*/  @P0 LDGSTS.E.BYPASS.LTC128B.128 [R79+0x5900], [R2.64+0x80], !P5 ;  /* 0x05900080024f0fae */ /* 0x0003e2000e901d54 */
[C---:B------:R-:W-:Y:S01]  /*1890*/  LOP3.LUT P0, RZ, R26.reuse, 0x2, RZ, 0xc0, !PT ;  /* 0x000000021aff7812 */ /* 0x040fe2000780c0ff */
[----:B------:R-:W-:Y:S02]  /*18a0*/  IMAD R110, R15, 0x40, R91 ;  /* 0x000000400f6e7824 */ /* 0x000fe400078e025b */
[----:B------:R-:W0:Y:S01]  /*18b0*/  LDGDEPBAR ;  /* 0x00000000000079af */ /* 0x000e220000000000 */
[----:B-1----:R-:W-:Y:S01]  /*18c0*/  IMAD.SHL.U32 R3, R26, 0x40, RZ ;  /* 0x000000401a037824 */ /* 0x002fe200078e00ff */
[----:B------:R-:W-:-:S04]  /*18d0*/  SHF.R.S32.HI R2, RZ, 0x1f, R0 ;  /* 0x0000001fff027819 */ /* 0x000fc80000011400 */
[----:B------:R-:W-:Y:S02]  /*18e0*/  LOP3.LUT R97, R3, 0xc0, RZ, 0xc0, !PT ;  /* 0x000000c003617812 */ /* 0x000fe400078ec0ff */
[CC--:B------:R-:W-:Y:S02]  /*18f0*/  LEA.HI R10, R2.reuse, R0.reuse, RZ, 0x3 ;  /* 0x00000000020a7211 */ /* 0x0c0fe400078f18ff */
[----:B------:R-:W-:Y:S02]  /*1900*/  LEA.HI R5, R2, R0, RZ, 0x5 ;  /* 0x0000000002057211 */ /* 0x000fe400078f28ff */
[----:B------:R-:W-:Y:S02]  /*1910*/  SHF.R.U32.HI R98, RZ, 0x3, R97 ;  /* 0x00000003ff627819 */ /* 0x000fe40000011661 */
[----:B------:R-:W-:Y:S02]  /*1920*/  LOP3.LUT R4, R97, 0x18, R11, 0xf8, !PT ;  /* 0x0000001861047812 */ /* 0x000fe400078ef80b */
[----:B------:R-:W-:Y:S01]  /*1930*/  SHF.R.S32.HI R132, RZ, 0x3, R10 ;  /* 0x00000003ff847819 */ /* 0x000fe2000001140a */
[----:B--2---:R1:W2:Y:S02]  /*1940*/  @P2 R2UR UR26, R27 ;  /* 0x000000001b1a23c2 */ /* 0x0042a400000e0000 */
[----:B-1----:R-:W-:Y:S01]  /*1950*/  IMAD.IADD R27, R32, 0x1, R35 ;  /* 0x00000001201b7824 */ /* 0x002fe200078e0223 */
[----:B--2---:R-:W-:-:S02]  /*1960*/  @UP0 USHF.R.S32.HI UR33, URZ, 0x1f, UR26 ;  /* 0x0000001f3f210899 */ /* 0x004fc4000801141a */
[----:B------:R-:W-:Y:S01]  /*1970*/  @UP0 UMOV UR32, UR26 ;  /* 0x0000001a00200c82 */ /* 0x000fe20008000000 */
[----:B------:R-:W-:Y:S01]  /*1980*/  BAR.SYNC.DEFER_BLOCKING 0x0 ;  /* 0x0000000000007b1d */ /* 0x000fe20000010000 */
[----:B------:R-:W-:Y:S02]  /*1990*/  ISETP.GE.AND P1, PT, R27, c[0x0][0x27c], PT ;  /* 0x00009f001b007a0c */ /* 0x000fe40003f26270 */
[--C-:B------:R-:W-:Y:S02]  /*19a0*/  SHF.R.S32.HI R7, RZ, 0x1f, R27.reuse ;  /* 0x0000001fff077819 */ /* 0x100fe4000001141b */
[----:B------:R-:W-:Y:S01]  /*19b0*/  SEL R3, RZ, c[0x0][0x27c], !P1 ;  /* 0x00009f00ff037a07 */ /* 0x000fe20004800000 */
[----:B------:R-:W-:Y:S01]  /*19c0*/  @!UP0 UMOV UR33, UR22 ;  /* 0x0000001600218c82 */ /* 0x000fe20008000000 */
[----:B------:R-:W-:Y:S01]  /*19d0*/  LEA.HI R7, R7, R27, RZ, 0x3 ;  /* 0x0000001b07077211 */ /* 0x000fe200078f18ff */
[----:B------:R-:W-:Y:S01]  /*19e0*/  UIMAD UR22, UR33, UR4, URZ ;  /* 0x00000004211672a4 */ /* 0x000fe2000f8e023f */
[----:B------:R-:W-:Y:S01]  /*19f0*/  P2R R141, PR, RZ, 0x2 ;  /* 0x00000002ff8d7803 */ /* 0x000fe20000000000 */
[----:B------:R-:W-:Y:S01]  /*1a00*/  IMAD.IADD R0, R3, 0x1, R27 ;  /* 0x0000000103007824 */ /* 0x000fe200078e021b */
[----:B------:R-:W-:Y:S01]  /*1a10*/  LOP3.LUT R86, R7, 0xfffffff8, RZ, 0xc0, !PT ;  /* 0xfffffff807567812 */ /* 0x000fe200078ec0ff */
[----:B------:R-:W-:Y:S01]  /*1a20*/  IMAD.SHL.U32 R3, R6, 0x40, RZ ;  /* 0x0000004006037824 */ /* 0x000fe200078e00ff */
[----:B------:R-:W-:Y:S01]  /*1a30*/  @!UP0 UMOV UR32, UR18 ;  /* 0x0000001200208c82 */ /* 0x000fe20008000000 */
[----:B------:R-:W-:Y:S01]  /*1a40*/  ISETP.NE.AND P1, PT, R157, 0x1, PT ;  /* 0x000000019d00780c */ /* 0x000fe20003f25270 */
[----:B------:R-:W-:Y:S01]  /*1a50*/  UIMAD.WIDE.U32 UR34, UR32, UR4, URZ ;  /* 0x00000004202272a5 */ /* 0x000fe2000f8e003f */
[----:B------:R-:W-:Y:S01]  /*1a60*/  SHF.R.S32.HI R2, RZ, 0x1f, R0 ;  /* 0x0000001fff027819 */ /* 0x000fe20000011400 */
[----:B------:R-:W-:Y:S01]  /*1a70*/  UIMAD UR5, UR32, UR5, UR22 ;  /* 0x00000005200572a4 */ /* 0x000fe2000f8e0216 */
[----:B------:R-:W-:Y:S01]  /*1a80*/  LOP3.LUT R6, R3, 0x7ffff800, RZ, 0xc0, !PT ;  /* 0x7ffff80003067812 */ /* 0x000fe200078ec0ff */
[----:B------:R-:W-:Y:S01]  /*1a90*/  ULDC.U8 UR4, c[0x0][0x298] ;  /* 0x0000a60000047ab9 */ /* 0x000fe20000000000 */
[----:B------:R-:W-:Y:S01]  /*1aa0*/  LOP3.LUT R3, R4, R98, RZ, 0x3c, !PT ;  /* 0x0000006204037212 */ /* 0x000fe200078e3cff */
[----:B------:R-:W-:Y:S01]  /*1ab0*/  UIADD3 UR5, UR35, UR5, URZ ;  /* 0x0000000523057290 */ /* 0x000fe2000fffe03f */
[----:B------:R-:W-:-:S02]  /*1ac0*/  LEA.HI R9, R2, R0, RZ, 0x3 ;  /* 0x0000000002097211 */ /* 0x000fc400078f18ff */
[----:B------:R-:W-:Y:S01]  /*1ad0*/  LEA.HI R0, R2, R0, RZ, 0x5 ;  /* 0x0000000002007211 */ /* 0x000fe200078f28ff */
[----:B------:R-:W-:Y:S01]  /*1ae0*/  IMAD.SHL.U32 R2, R5, 0x40, RZ ;  /* 0x0000004005027824 */ /* 0x000fe200078e00ff */
[----:B------:R-:W-:Y:S02]  /*1af0*/  IADD3 R14, R3, R6, R104 ;  /* 0x00000006030e7210 */ /* 0x000fe40007ffe068 */
[C---:B------:R-:W-:Y:S01]  /*1b00*/  LOP3.LUT R3, R97.reuse, 0x18, R10, 0xf8, !PT ;  /* 0x0000001861037812 */ /* 0x040fe200078ef80a */
[----:B------:R-:W-:Y:S01]  /*1b10*/  IMAD.SHL.U32 R0, R0, 0x40, RZ ;  /* 0x0000004000007824 */ /* 0x000fe200078e00ff */
[----:B------:R-:W-:Y:S01]  /*1b20*/  LOP3.LUT R4, R97, 0x18, R9, 0xf8, !PT ;  /* 0x0000001861047812 */ /* 0x000fe200078ef809 */
[----:B------:R-:W-:Y:S01]  /*1b30*/  IMAD.SHL.U32 R130, R14, 0x2, RZ ;  /* 0x000000020e827824 */ /* 0x000fe200078e00ff */
[----:B------:R-:W-:Y:S02]  /*1b40*/  LOP3.LUT R5, R2, 0x7ffff800, RZ, 0xc0, !PT ;  /* 0x7ffff80002057812 */ /* 0x000fe400078ec0ff */
[----:B------:R-:W-:-:S02]  /*1b50*/  LOP3.LUT R3, R3, R98, RZ, 0x3c, !PT ;  /* 0x0000006203037212 */ /* 0x000fc400078e3cff */
[----:B------:R-:W-:Y:S02]  /*1b60*/  LOP3.LUT R2, R0, 0x7ffff800, RZ, 0xc0, !PT ;  /* 0x7ffff80000027812 */ /* 0x000fe400078ec0ff */
[----:B------:R-:W-:Y:S02]  /*1b70*/  LOP3.LUT R0, R4, R98, RZ, 0x3c, !PT ;  /* 0x0000006204007212 */ /* 0x000fe400078e3cff */
[----:B------:R-:W-:Y:S02]  /*1b80*/  IADD3 R13, R3, R5, R104 ;  /* 0x00000005030d7210 */ /* 0x000fe40007ffe068 */
[----:B------:R-:W-:Y:S02]  /*1b90*/  SHF.R.S32.HI R4, RZ, 0x1f, R94 ;  /* 0x0000001fff047819 */ /* 0x000fe4000001145e */
[----:B------:R-:W-:Y:S01]  /*1ba0*/  SHF.R.S32.HI R3, RZ, 0x1f, R93 ;  /* 0x0000001fff037819 */ /* 0x000fe2000001145d */
[----:B------:R-:W-:Y:S01]  /*1bb0*/  IMAD.SHL.U32 R125, R13, 0x2, RZ ;  /* 0x000000020d7d7824 */ /* 0x000fe200078e00ff */
[----:B------:R-:W-:-:S02]  /*1bc0*/  SHF.R.S32.HI R5, RZ, 0x1f, R92 ;  /* 0x0000001fff057819 */ /* 0x000fc4000001145c */
[----:B------:R-:W-:Y:S02]  /*1bd0*/  LEA.HI R6, R4, R94, RZ, 0x3 ;  /* 0x0000005e04067211 */ /* 0x000fe400078f18ff */
[----:B------:R-:W-:Y:S02]  /*1be0*/  LEA.HI R4, R3, R93, RZ, 0x3 ;  /* 0x0000005d03047211 */ /* 0x000fe400078f18ff */
[----:B------:R-:W-:Y:S02]  /*1bf0*/  LEA.HI R3, R5, R92, RZ, 0x3 ;  /* 0x0000005c05037211 */ /* 0x000fe400078f18ff */
[----:B------:R-:W-:Y:S02]  /*1c00*/  IADD3 R12, R0, R2, R104 ;  /* 0x00000002000c7210 */ /* 0x000fe40007ffe068 */
[----:B------:R-:W-:Y:S02]  /*1c10*/  SHF.R.S32.HI R0, RZ, 0x1f, R147 ;  /* 0x0000001fff007819 */ /* 0x000fe40000011493 */
[----:B------:R-:W-:Y:S01]  /*1c20*/  LOP3.LUT R85, R3, 0xfffffff8, RZ, 0xc0, !PT ;  /* 0xfffffff803557812 */ /* 0x000fe200078ec0ff */
[----:B------:R-:W-:Y:S01]  /*1c30*/  IMAD.SHL.U32 R124, R12, 0x2, RZ ;  /* 0x000000020c7c7824 */ /* 0x000fe200078e00ff */
[----:B------:R-:W-:Y:S01]  /*1c40*/  LOP3.LUT R3, R97, 0x8, R24, 0xf8, !PT ;  /* 0x0000000861037812 */ /* 0x000fe200078ef818 */
[----:B------:R-:W-:Y:S01]  /*1c50*/  IMAD R2, R0, c[0x0][0x280], RZ ;  /* 0x0000a00000027a24 */ /* 0x000fe200078e02ff */
[----:B------:R-:W-:Y:S01]  /*1c60*/  LOP3.LUT R88, R4, 0xfffffff8, RZ, 0xc0, !PT ;  /* 0xfffffff804587812 */ /* 0x000fe200078ec0ff */
[----:B------:R-:W-:Y:S01]  /*1c70*/  IMAD R0, R0, c[0x0][0x290], RZ ;  /* 0x0000a40000007a24 */ /* 0x000fe200078e02ff */
[----:B------:R-:W-:Y:S01]  /*1c80*/  LOP3.LUT R80, R3, R98, RZ, 0x3c, !PT ;  /* 0x0000006203507212 */ /* 0x000fe200078e3cff */
[----:B------:R-:W-:Y:S01]  /*1c90*/  IMAD R2, R147, c[0x0][0x284], R2 ;  /* 0x0000a10093027a24 */ /* 0x000fe200078e0202 */
[----:B------:R-:W-:Y:S01]  /*1ca0*/  LOP3.LUT R3, R11, 0xfffffff8, RZ, 0xc0, !PT ;  /* 0xfffffff80b037812 */ /* 0x000fe200078ec0ff */
[----:B------:R-:W-:Y:S01]  /*1cb0*/  IMAD R0, R147, c[0x0][0x294], R0 ;  /* 0x0000a50093007a24 */ /* 0x000fe200078e0200 */
[----:B------:R-:W-:Y:S01]  /*1cc0*/  LOP3.LUT R89, R6, 0xfffffff8, RZ, 0xc0, !PT ;  /* 0xfffffff806597812 */ /* 0x000fe200078ec0ff */
[----:B------:R-:W-:Y:S01]  /*1cd0*/  IMAD.IADD R80, R104, 0x1, R80 ;  /* 0x0000000168507824 */ /* 0x000fe200078e0250 */
[----:B------:R-:W-:Y:S01]  /*1ce0*/  SHF.R.S32.HI R4, RZ, 0x1f, R3 ;  /* 0x0000001fff047819 */ /* 0x000fe20000011403 */
[----:B------:R-:W-:Y:S01]  /*1cf0*/  IMAD.IADD R138, R123, 0x1, R2 ;  /* 0x000000017b8a7824 */ /* 0x000fe200078e0202 */
[----:B------:R-:W-:Y:S01]  /*1d00*/  SHF.R.S32.HI R103, RZ, 0x1f, R89 ;  /* 0x0000001fff677819 */ /* 0x000fe20000011459 */
[----:B------:R-:W-:Y:S01]  /*1d10*/  IMAD.IADD R136, R2, 0x1, R119 ;  /* 0x0000000102887824 */ /* 0x000fe200078e0277 */
[----:B------:R-:W-:Y:S01]  /*1d20*/  LOP3.LUT R2, R10, 0xfffffff8, RZ, 0xc0, !PT ;  /* 0xfffffff80a027812 */ /* 0x000fe200078ec0ff */
[----:B------:R-:W-:Y:S01]  /*1d30*/  IMAD.IADD R137, R121, 0x1, R0 ;  /* 0x0000000179897824 */ /* 0x000fe200078e0200 */
[----:B------:R-:W-:Y:S01]  /*1d40*/  LEA R80, R80, 0x100, 0x1 ;  /* 0x0000010050507811 */ /* 0x000fe200078e08ff */
[----:B------:R-:W-:Y:S01]  /*1d50*/  IMAD.IADD R135, R0, 0x1, R117 ;  /* 0x0000000100877824 */ /* 0x000fe200078e0275 */
[----:B------:R-:W-:Y:S01]  /*1d60*/  LOP3.LUT R0, R9, 0xfffffff8, RZ, 0xc0, !PT ;  /* 0xfffffff809007812 */ /* 0x000fe200078ec0ff */
[C---:B------:R-:W-:Y:S01]  /*1d70*/  IMAD.SHL.U32 R133, R3.reuse, 0x2, RZ ;  /* 0x0000000203857824 */ /* 0x040fe200078e00ff */
[----:B------:R-:W-:Y:S01]  /*1d80*/  SHF.L.U64.HI R134, R3, 0x1, R4 ;  /* 0x0000000103867819 */ /* 0x000fe20000010204 */
[----:B------:R-:W-:Y:S01]  /*1d90*/  IMAD.SHL.U32 R128, R2, 0x2, RZ ;  /* 0x0000000202807824 */ /* 0x000fe200078e00ff */
[----:B------:R-:W-:Y:S01]  /*1da0*/  SHF.R.S32.HI R3, RZ, 0x1f, R2 ;  /* 0x0000001fff037819 */ /* 0x000fe20000011402 */
[----:B------:R-:W-:Y:S01]  /*1db0*/  IMAD.SHL.U32 R126, R0, 0x2, RZ ;  /* 0x00000002007e7824 */ /* 0x000fe200078e00ff */
[----:B------:R-:W-:-:S02]  /*1dc0*/  SHF.R.S32.HI R4, RZ, 0x1f, R0 ;  /* 0x0000001fff047819 */ /* 0x000fc40000011400 */
[C---:B------:R-:W-:Y:S02]  /*1dd0*/  IADD3 R81, R80.reuse, 0x20, RZ ;  /* 0x0000002050517810 */ /* 0x040fe40007ffe0ff */
[----:B------:R-:W-:Y:S02]  /*1de0*/  @P0 IADD3 R81, R80, -0x20, RZ ;  /* 0xffffffe050510810 */ /* 0x000fe40007ffe0ff */
[----:B------:R-:W-:Y:S02]  /*1df0*/  SHF.R.S32.HI R102, RZ, 0x1f, R88 ;  /* 0x0000001fff667819 */ /* 0x000fe40000011458 */
[----:B------:R-:W-:Y:S02]  /*1e00*/  SHF.R.S32.HI R101, RZ, 0x1f, R85 ;  /* 0x0000001fff657819 */ /* 0x000fe40000011455 */
[----:B------:R-:W-:Y:S02]  /*1e10*/  SHF.R.S32.HI R99, RZ, 0x1f, R86 ;  /* 0x0000001fff637819 */ /* 0x000fe40000011456 */
[----:B------:R-:W-:-:S02]  /*1e20*/  SHF.R.S32.HI R131, RZ, 0x3, R9 ;  /* 0x00000003ff837819 */ /* 0x000fc40000011409 */
[----:B------:R-:W-:Y:S02]  /*1e30*/  SHF.L.U64.HI R129, R2, 0x1, R3 ;  /* 0x0000000102817819 */ /* 0x000fe40000010203 */
[----:B------:R-:W-:Y:S02]  /*1e40*/  SHF.L.U64.HI R127, R0, 0x1, R4 ;  /* 0x00000001007f7819 */ /* 0x000fe40000010204 */
[----:B------:R-:W-:Y:S02]  /*1e50*/  ISETP.GE.AND P0, PT, R156, 0x1, PT ;  /* 0x000000019c00780c */ /* 0x000fe40003f06270 */
.L_x_776:
[----:B------:R-:W-:Y:S01]  /*1e60*/  IMAD.SHL.U32 R90, R78, 0x40, RZ ;  /* 0x000000404e5a7824 */ /* 0x000fe200078e00ff */
[----:B------:R-:W-:Y:S04]  /*1e70*/  DEPBAR.LE SB0, 0x0 ;  /* 0x000080000000791a */ /* 0x000fe80000000000 */
[----:B------:R-:W-:Y:S01]  /*1e80*/  IMAD.IADD R0, R110, 0x1, R90 ;  /* 0x000000016e007824 */ /* 0x000fe200078e025a */
[----:B------:R-:W-:Y:S01]  /*1e90*/  ISETP.NE.AND P1, PT, R157, 0x1, PT ;  /* 0x000000019d00780c */ /* 0x000fe20003f25270 */
[----:B------:R-:W-:Y:S01]  /*1ea0*/  IMAD.MOV.U32 R82, RZ, RZ, RZ ;  /* 0x000000ffff527224 */ /* 0x000fe200078e00ff */
[----:B------:R-:W-:Y:S01]  /*1eb0*/  ISETP.GE.AND P2, PT, R156, 0x1, PT ;  /* 0x000000019c00780c */ /* 0x000fe20003f46270 */
[----:B-1----:R-:W-:Y:S01]  /*1ec0*/  IMAD.IADD R2, R140, 0x1, R0 ;  /* 0x000000018c027824 */ /* 0x002fe200078e0200 */
[----:B------:R-:W-:Y:S01]  /*1ed0*/  ISETP.GE.AND P0, PT, R0, UR15, PT ;  /* 0x0000000f00007c0c */ /* 0x000fe2000bf06270 */
[----:B------:R-:W-:Y:S02]  /*1ee0*/  BSSY B1, `(.L_x_752) ;  /* 0x00003d7000017945 */ /* 0x000fe40003800000 */
[----:B------:R-:W-:Y:S01]  /*1ef0*/  IMAD.MOV.U32 R0, RZ, RZ, R2 ;  /* 0x000000ffff007224 */ /* 0x000fe200078e0002 */
[----:B------:R-:W-:Y:S05]  /*1f00*/  ISETP.GT.OR P0, PT, R110, 0x3f, P0 ;  /* 0x0000003f6e00780c */ /* 0x000fea0000704670 */
[----:B------:R-:W-:Y:S05]  /*1f10*/  @P1 IMAD.HI.U32 R3, R2, c[0x0][0x2bc], RZ ;  /* 0x0000af0002031a27 */ /* 0x000fea00078e00ff */
[----:B------:R-:W-:Y:S04]  /*1f20*/  @P1 SHF.R.U32.HI R0, RZ, c[0x0][0x2c0], R3 ;  /* 0x0000b000ff001a19 */ /* 0x000fe80000011603 */
[C---:B------:R-:W-:Y:S04]  /*1f30*/  @!P0 IADD3 R3, P1, R0.reuse, UR34, RZ ;  /* 0x0000002200038c10 */ /* 0x040fe8000ff3e0ff */
[----:B------:R-:W-:Y:S01]  /*1f40*/  @!P0 LEA.HI.X.SX32 R5, R0, UR5, 0x1, P1 ;  /* 0x0000000500058c11 */ /* 0x000fe200088f0eff */
        /* <DEDUP_REMOVED lines=25> */
[----:B------:R-:W-:Y:S03]  /*20e0*/  IADD3 R4, -R90, UR15, RZ ;  /* 0x0000000f5a047c10 */ /* 0x000fe6000fffe1ff */
        /* <DEDUP_REMOVED lines=66> */
.L_x_756:
[----:B------:R-:W-:Y:S05]  /*2510*/  BSYNC B0 ;  /* 0x0000000000007941 */ /* 0x000fea0003800000 */
.L_x_755:
        /* <DEDUP_REMOVED lines=93> */
.L_x_759:
[----:B------:R-:W-:Y:S05]  /*2af0*/  BSYNC B0 ;  /* 0x0000000000007941 */ /* 0x000fea0003800000 */
.L_x_758:
        /* <DEDUP_REMOVED lines=58> */
.L_x_761:
[----:B------:R-:W-:Y:S05]  /*2ea0*/  BSYNC B0 ;  /* 0x0000000000007941 */ /* 0x000fea0003800000 */
.L_x_760:
        /* <DEDUP_REMOVED lines=58> */
.L_x_763:
[----:B------:R-:W-:Y:S05]  /*3250*/  BSYNC B0 ;  /* 0x0000000000007941 */ /* 0x000fea0003800000 */
.L_x_762:
        /* <DEDUP_REMOVED lines=58> */
.L_x_765:
[----:B------:R-:W-:Y:S05]  /*3600*/  BSYNC B0 ;  /* 0x0000000000007941 */ /* 0x000fea0003800000 */
.L_x_764:
        /* <DEDUP_REMOVED lines=58> */
.L_x_767:
[----:B------:R-:W-:Y:S05]  /*39b0*/  BSYNC B0 ;  /* 0x0000000000007941 */ /* 0x000fea0003800000 */
.L_x_766:
        /* <DEDUP_REMOVED lines=58> */
.L_x_754:
        /* <DEDUP_REMOVED lines=47> */
.L_x_769:
[----:B------:R-:W-:Y:S05]  /*4050*/  BSYNC B0 ;  /* 0x0000000000007941 */ /* 0x000fea0003800000 */
.L_x_768:
        /* <DEDUP_REMOVED lines=158> */
.L_x_771:
[----:B------:R-:W-:Y:S05]  /*4a40*/  BSYNC B0 ;  /* 0x0000000000007941 */ /* 0x000fea0003800000 */
.L_x_770:
        /* <DEDUP_REMOVED lines=123> */
.L_x_773:
[----:B------:R-:W-:Y:S05]  /*5200*/  BSYNC B0 ;  /* 0x0000000000007941 */ /* 0x000fea0003800000 */
.L_x_772:
        /* <DEDUP_REMOVED lines=126> */
.L_x_753:
[----:B------:R1:W2:Y:S01]  /*59f0*/  SHFL.IDX PT, R2, R26, RZ, 0x1e1f ;  /* 0x001e1fff1a027589 */ /* 0x0002a200000e0000 */
[----:B------:R-:W-:Y:S03]  /*5a00*/  IADD3 R3, -R90, UR15, RZ ;  /* 0x0000000f5a037c10 */ /* 0x000fe6000fffe1ff */
[----:B------:R1:W3:Y:S01]  /*5a10*/  SHFL.IDX PT, R0, R29, RZ, 0x1e1f ;  /* 0x001e1fff1d007589 */ /* 0x0002e200000e0000 */
        /* <DEDUP_REMOVED lines=35> */
.L_x_757:
[----:B------:R-:W-:Y:S05]  /*5c50*/  BSYNC B1 ;  /* 0x0000000000017941 */ /* 0x000fea0003800000 */
.L_x_752:
[----:B---3--:R-:W-:Y:S01]  /*5c60*/  IMAD.IADD R0, R143, 0x1, -R90 ;  /* 0x000000018f007824 */ /* 0x008fe200078e0a5a */
[C---:B-12--5:R-:W-:Y:S01]  /*5c70*/  LEA R2, P0, R78.reuse, R108, 0x6 ;  /* 0x0000006c4e027211 */ /* 0x066fe200078030ff */
        /* <DEDUP_REMOVED lines=13> */
[----:B------:R-:W-:Y:S04]  /*5d50*/  IADD3 R8, P1, R4, UR30, RZ ;  /* 0x0000001e04087c10 */ /* 0x000fe8000ff3e0ff */
[----:B------:R-:W-:Y:S02]  /*5d60*/  IADD3.X R9, R5, UR27, R6, P1, !PT ;  /* 0x0000001b05097c10 */ /* 0x000fe40008ffe406 */
[----:B------:R-:W-:Y:S11]  /*5d70*/  ISETP.GE.AND P1, PT, R0, 0x1, PT ;  /* 0x000000010000780c */ /* 0x000ff60003f26270 */
[----:B------:R-:W-:Y:S02]  /*5d80*/  @!UPT UIADD3 URZ, URZ, URZ, URZ ;  /* 0x0000003f3f3ff290 */ /* 0x000fe4000fffe03f */
[----:B------:R-:W-:Y:S01]  /*5d90*/  @P1 MOV R7, R105 ;  /* 0x0000006900071202 */ /* 0x000fe20000000f00 */
[----:B------:R-:W-:Y:S02]  /*5da0*/  @P1 IMAD R0, R3, c[0x0][0x258], RZ ;  /* 0x0000960003001a24 */ /* 0x000fe400078e02ff */
[----:B------:R-:W-:Y:S04]  /*5db0*/  @P1 IMAD.MOV.U32 R6, RZ, RZ, R106 ;  /* 0x000000ffff061224 */ /* 0x000fe800078e006a */
[C---:B------:R-:W-:Y:S04]  /*5dc0*/  @P1 IMAD.WIDE.U32 R6, R2.reuse, c[0x0][0x258], R6 ;  /* 0x0000960002061a25 */ /* 0x040fe800078e0006 */
[----:B------:R-:W-:Y:S01]  /*5dd0*/  @P1 IMAD R2, R2, c[0x0][0x25c], R0 ;  /* 0x0000970002021a24 */ /* 0x000fe200078e0200 */
[----:B------:R-:W-:Y:S01]  /*5de0*/  @P1 LEA R4, P2, R6, c[0x0][0x250], 0x1 ;  /* 0x0000940006041a11 */ /* 0x000fe200078408ff */
[----:B------:R-:W-:Y:S02]  /*5df0*/  @P0 IMAD R0, R12, c[0x0][0x258], RZ ;  /* 0x000096000c000a24 */ /* 0x000fe400078e02ff */
[----:B------:R-:W-:Y:S02]  /*5e00*/  @P1 IMAD.IADD R2, R7, 0x1, R2 ;  /* 0x0000000107021824 */ /* 0x000fe400078e0202 */
[----:B------:R-:W-:Y:S02]  /*5e10*/  @P0 IMAD.MOV.U32 R7, RZ, RZ, R105 ;  /* 0x000000ffff070224 */ /* 0x000fe400078e0069 */
[C---:B------:R-:W-:Y:S01]  /*5e20*/  @P0 IMAD R0, R11.reuse, c[0x0][0x25c], R0 ;  /* 0x000097000b000a24 */ /* 0x040fe200078e0200 */
[----:B------:R-:W-:Y:S02]  /*5e30*/  @P1 LEA.HI.X R5, R6, c[0x0][0x254], R2, 0x1, P2 ;  /* 0x0000950006051a11 */ /* 0x000fe400010f0c02 */
        /* <DEDUP_REMOVED lines=24> */
[----:B------:R-:W-:Y:S02]  /*5fc0*/  ISETP.GE.AND P1, PT, R28, c[0x0][0x1d4], PT ;  /* 0x000075001c007a0c */ /* 0x000fe40003f26270 */
[----:B------:R-:W-:Y:S02]  /*5fd0*/  ISETP.GE.AND P4, PT, R27, c[0x0][0x1d4], PT ;  /* 0x000075001b007a0c */ /* 0x000fe40003f86270 */
[----:B------:R-:W-:Y:S07]  /*5fe0*/  ISETP.GE.AND P3, PT, R94, c[0x0][0x1d4], PT ;  /* 0x000075005e007a0c */ /* 0x000fee0003f66270 */
[----:B------:R-:W2:Y:S01]  /*5ff0*/  @!P2 LDS.128 R12, [R80] ;  /* 0x00000000500ca984 */ /* 0x000ea20000000c00 */
[C---:B------:R-:W-:Y:S04]  /*6000*/  @!P2 LEA R6, P0, R24.reuse, R0, 0x1 ;  /* 0x000000001806a211 */ /* 0x040fe800078008ff */
[----:B---3--:R-:W-:Y:S02]  /*6010*/  @!P2 LEA.HI.X R7, R24, R2, R25, 0x1, P0 ;  /* 0x000000021807a211 */ /* 0x008fe400000f0c19 */
[C---:B-1----:R-:W-:Y:S04]  /*6020*/  @!P1 LEA R4, P0, R87.reuse, R0, 0x1 ;  /* 0x0000000057049211 */ /* 0x042fe800078008ff */
[----:B------:R-:W-:Y:S02]  /*6030*/  @!P1 LEA.HI.X R5, R87, R2, R100, 0x1, P0 ;  /* 0x0000000257059211 */ /* 0x000fe400000f0c64 */
[C---:B------:R-:W-:Y:S04]  /*6040*/  @!P4 LEA R10, P0, R86.reuse, R0, 0x1 ;  /* 0x00000000560ac211 */ /* 0x040fe800078008ff */
[----:B------:R-:W-:Y:S02]  /*6050*/  @!P4 LEA.HI.X R11, R86, R2, R99, 0x1, P0 ;  /* 0x00000002560bc211 */ /* 0x000fe400000f0c63 */
[C---:B------:R-:W-:Y:S04]  /*6060*/  @!P3 LEA R8, P0, R89.reuse, R0, 0x1 ;  /* 0x000000005908b211 */ /* 0x040fe800078008ff */
[----:B------:R-:W-:Y:S01]  /*6070*/  @!P3 LEA.HI.X R9, R89, R2, R103, 0x1, P0 ;  /* 0x000000025909b211 */ /* 0x000fe200000f0c67 */
[----:B--2---:R-:W-:Y:S04]  /*6080*/  @!P2 ST.E.128 [R6.64], R12 ;  /* 0x0000000c0600a985 */ /* 0x004fe8000c101d14 */
        /* <DEDUP_REMOVED lines=17> */
.L_x_775:
[----:B--2---:R-:W-:Y:S05]  /*61a0*/  BSYNC B0 ;  /* 0x0000000000007941 */ /* 0x004fea0003800000 */
.L_x_774:
[C---:B------:R-:W-:Y:S02]  /*61b0*/  ISETP.GT.AND P0, PT, R78.reuse, UR6, PT ;  /* 0x000000064e007c0c */ /* 0x040fe4000bf04270 */
[----:B------:R-:W-:Y:S02]  /*61c0*/  IADD3 R78, R78, -0x1, RZ ;  /* 0xffffffff4e4e7810 */ /* 0x000fe40007ffe0ff */
[----:B------:R-:W-:Y:S09]  /*61d0*/  ISETP.NE.AND P2, PT, R111, RZ, PT ;  /* 0x000000ff6f00720c */ /* 0x000ff20003f45270 */
[----:B---3--:R-:W-:Y:S01]  /*61e0*/  @P0 SHF.R.S32.HI R2, RZ, 0x1f, R78 ;  /* 0x0000001fff020819 */ /* 0x008fe2000001144e */
[----:B------:R-:W-:Y:S02]  /*61f0*/  @P0 IMAD R0, R151, R78, RZ ;  /* 0x0000004e97000224 */ /* 0x000fe400078e02ff */
[----:B-1----:R-:W-:Y:S02]  /*6200*/  @P0 IMAD.MOV.U32 R4, RZ, RZ, R114 ;  /* 0x000000ffff040224 */ /* 0x002fe400078e0072 */
        /* <DEDUP_REMOVED lines=20> */
.L_x_751:
[----:B-1----:R-:W-:Y:S01]  /*6350*/  UIADD3 UR6, UR12, 0x7f, URZ ;  /* 0x0000007f0c067890 */ /* 0x002fe2000fffe03f */
[----:B------:R-:W-:Y:S01]  /*6360*/  PLOP3.LUT P4, PT, PT, PT, PT, 0x80, 0x0 ;  /* 0x000000000000781c */ /* 0x000fe20003f8f070 */
[----:B------:R-:W-:Y:S01]  /*6370*/  ULDC.64 UR4, c[0x0][0x2c8] ;  /* 0x0000b20000047ab9 */ /* 0x000fe20000000a00 */
[----:B------:R-:W-:Y:S01]  /*6380*/  CS2R R94, SRZ ;  /* 0x00000000005e7805 */ /* 0x000fe2000001ff00 */
[----:B------:R-:W-:Y:S01]  /*6390*/  UIMAD.WIDE.U32 UR22, UR6, UR4, URZ ;  /* 0x00000004061672a5 */ /* 0x000fe2000f8e003f */
[----:B------:R-:W-:Y:S01]  /*63a0*/  CS2R R92, SRZ ;  /* 0x00000000005c7805 */ /* 0x000fe2000001ff00 */
[----:B------:R-:W-:Y:S01]  /*63b0*/  CS2R R98, SRZ ;  /* 0x0000000000627805 */ /* 0x000fe2000001ff00 */
[----:B------:R-:W-:Y:S01]  /*63c0*/  CS2R R96, SRZ ;  /* 0x0000000000607805 */ /* 0x000fe2000001ff00 */
[----:B------:R-:W-:Y:S01]  /*63d0*/  @UP2 USHF.R.U32.HI UR6, URZ, UR5, UR23 ;  /* 0x000000053f062299 */ /* 0x000fe20008011617 */
[----:B------:R-:W-:Y:S01]  /*63e0*/  CS2R R90, SRZ ;  /* 0x00000000005a7805 */ /* 0x000fe2000001ff00 */
[----:B------:R-:W-:Y:S01]  /*63f0*/  CS2R R88, SRZ ;  /* 0x0000000000587805 */ /* 0x000fe2000001ff00 */
[----:B------:R-:W-:Y:S01]  /*6400*/  IMAD.MOV.U32 R11, RZ, RZ, RZ ;  /* 0x000000ffff0b7224 */ /* 0x000fe200078e00ff */
[----:B------:R-:W-:Y:S01]  /*6410*/  UIADD3 UR6, UR7, UR6, URZ ;  /* 0x0000000607067290 */ /* 0x000fe2000fffe03f */
[----:B------:R-:W-:Y:S01]  /*6420*/  IMAD.MOV.U32 R86, RZ, RZ, RZ ;  /* 0x000000ffff567224 */ /* 0x000fe200078e00ff */
[----:B------:R-:W-:Y:S01]  /*6430*/  MOV R12, RZ ;  /* 0x000000ff000c7202 */ /* 0x000fe20000000f00 */
[----:B------:R-:W-:Y:S01]  /*6440*/  IMAD.MOV.U32 R84, RZ, RZ, RZ ;  /* 0x000000ffff547224 */ /* 0x000fe200078e00ff */
[----:B------:R-:W-:Y:S01]  /*6450*/  USHF.R.S32.HI UR4, URZ, 0x1f, UR6 ;  /* 0x0000001f3f047899 */ /* 0x000fe20008011406 */
[----:B------:R-:W-:Y:S01]  /*6460*/  CS2R R14, SRZ ;  /* 0x00000000000e7805 */ /* 0x000fe2000001ff00 */
[----:B------:R-:W-:Y:S01]  /*6470*/  MOV R78, RZ ;  /* 0x000000ff004e7202 */ /* 0x000fe20000000f00 */
[----:B------:R-:W-:Y:S01]  /*6480*/  IMAD.MOV.U32 R76, RZ, RZ, RZ ;  /* 0x000000ffff4c7224 */ /* 0x000fe200078e00ff */
[----:B------:R-:W-:Y:S01]  /*6490*/  ULEA.HI UR4, UR4, UR6, URZ, 0x6 ;  /* 0x0000000604047291 */ /* 0x000fe2000f8f303f */
[----:B------:R-:W-:Y:S01]  /*64a0*/  CS2R R16, SRZ ;  /* 0x0000000000107805 */ /* 0x000fe2000001ff00 */
[----:B------:R-:W-:Y:S01]  /*64b0*/  MOV R82, RZ ;  /* 0x000000ff00527202 */ /* 0x000fe20000000f00 */
[----:B------:R-:W-:Y:S01]  /*64c0*/  IMAD.MOV.U32 R80, RZ, RZ, RZ ;  /* 0x000000ffff507224 */ /* 0x000fe200078e00ff */
[----:B------:R-:W-:Y:S01]  /*64d0*/  USHF.R.S32.HI UR4, URZ, 0x6, UR4 ;  /* 0x000000063f047899 */ /* 0x000fe20008011404 */
[----:B------:R-:W-:Y:S01]  /*64e0*/  MOV R18, RZ ;  /* 0x000000ff00127202 */ /* 0x000fe20000000f00 */
[----:B------:R-:W-:Y:S01]  /*64f0*/  IMAD.MOV.U32 R74, RZ, RZ, RZ ;  /* 0x000000ffff4a7224 */ /* 0x000fe200078e00ff */
[----:B------:R-:W-:Y:S01]  /*6500*/  CS2R R20, SRZ ;  /* 0x0000000000147805 */ /* 0x000fe2000001ff00 */
[----:B------:R-:W-:Y:S01]  /*6510*/  UISETP.LT.AND UP0, UPT, UR8, UR4, UPT ;  /* 0x000000040800728c */ /* 0x000fe2000bf01270 */
[----:B------:R-:W-:Y:S01]  /*6520*/  MOV R72, RZ ;  /* 0x000000ff00487202 */ /* 0x000fe20000000f00 */
[----:B------:R-:W-:Y:S01]  /*6530*/  IMAD.MOV.U32 R70, RZ, RZ, RZ ;  /* 0x000000ffff467224 */ /* 0x000fe200078e00ff */
[----:B------:R-:W-:Y:S01]  /*6540*/  CS2R R22, SRZ ;  /* 0x0000000000167805 */ /* 0x000fe2000001ff00 */
[----:B------:R-:W-:Y:S01]  /*6550*/  USEL UR8, UR8, UR4, UP0 ;  /* 0x0000000408087287 */ /* 0x000fe20008000000 */
[----:B----4-:R-:W-:Y:S01]  /*6560*/  MOV R68, RZ ;  /* 0x000000ff00447202 */ /* 0x010fe20000000f00 */
[----:B------:R-:W-:Y:S01]  /*6570*/  IMAD.MOV.U32 R170, RZ, RZ, RZ ;  /* 0x000000ffffaa7224 */ /* 0x000fe200078e00ff */
[----:B------:R-:W-:Y:S01]  /*6580*/  CS2R R24, SRZ ;  /* 0x0000000000187805 */ /* 0x000fe2000001ff00 */
[----:B------:R-:W-:Y:S01]  /*6590*/  UISETP.GE.AND UP0, UPT, UR8, 0x1, UPT ;  /* 0x000000010800788c */ /* 0x000fe2000bf06270 */
[----:B------:R-:W-:Y:S01]  /*65a0*/  MOV R168, RZ ;  /* 0x000000ff00a87202 */ /* 0x000fe20000000f00 */
[----:B------:R-:W-:Y:S01]  /*65b0*/  IMAD.MOV.U32 R174, RZ, RZ, RZ ;  /* 0x000000ffffae7224 */ /* 0x000fe200078e00ff */
[----:B------:R-:W-:Y:S01]  /*65c0*/  CS2R R26, SRZ ;  /* 0x00000000001a7805 */ /* 0x000fe2000001ff00 */
[----:B------:R-:W-:Y:S01]  /*65d0*/  MOV R172, RZ ;  /* 0x000000ff00ac7202 */ /* 0x000fe20000000f00 */
[----:B------:R-:W-:Y:S01]  /*65e0*/  CS2R R166, SRZ ;  /* 0x0000000000a67805 */ /* 0x000fe2000001ff00 */
[----:B------:R-:W-:Y:S01]  /*65f0*/  PLOP3.LUT P0, PT, PT, PT, UP0, 0x80, 0x0 ;  /* 0x000000000000781c */ /* 0x000fe20003f0f008 */
[----:B------:R-:W-:Y:S01]  /*6600*/  IMAD.MOV.U32 R164, RZ, RZ, RZ ;  /* 0x000000ffffa47224 */ /* 0x000fe200078e00ff */
[----:B-----5:R-:W-:Y:S01]  /*6610*/  CS2R R28, SRZ ;  /* 0x00000000001c7805 */ /* 0x020fe2000001ff00 */
        /* <DEDUP_REMOVED lines=49> */
[----:B------:R-:W-:Y:S01]  /*6930*/  USHF.R.S32.HI UR6, URZ, 0x1f, UR14 ;  /* 0x0000001f3f067899 */ /* 0x000fe2000801140e */
[----:B------:R-:W-:Y:S01]  /*6940*/  SHF.R.S32.HI R8, RZ, 0x1f, R159 ;  /* 0x0000001fff087819 */ /* 0x000fe2000001149f */
[----:B------:R-:W-:Y:S02]  /*6950*/  ULDC.64 UR4, c[0x0][0x178] ;  /* 0x00005e0000047ab9 */ /* 0x000fe40000000a00 */
        /* <DEDUP_REMOVED lines=9> */
[----:B------:R-:W-:Y:S01]  /*69f0*/  LEA.HI R154, R8, R159, RZ, 0x5 ;  /* 0x0000009f089a7211 */ /* 0x000fe200078f28ff */
[----:B------:R-:W-:Y:S01]  /*6a00*/  UISETP.NE.U32.AND UP0, UPT, URZ, UR6, UPT ;  /* 0x000000063f00728c */ /* 0x000fe2000bf05070 */
[----:B------:R-:W-:Y:S01]  /*6a10*/  SHF.R.S32.HI R117, RZ, 0x3, R118 ;  /* 0x00000003ff757819 */ /* 0x000fe20000011476 */
[----:B------:R-:W-:Y:S01]  /*6a20*/  ULDC.64 UR4, c[0x0][0x1b8] ;  /* 0x00006e0000047ab9 */ /* 0x000fe20000000a00 */
[----:B------:R-:W-:Y:S01]  /*6a30*/  SHF.R.S32.HI R153, RZ, 0x5, R154 ;  /* 0x00000005ff997819 */ /* 0x000fe2000001149a */
[----:B------:R-:W-:-:S02]  /*6a40*/  UISETP.NE.AND.EX UP0, UPT, URZ, UR7, UPT, UP0 ;  /* 0x000000073f00728c */ /* 0x000fc4000bf05300 */
[----:B------:R-:W-:Y:S02]  /*6a50*/  USHF.R.S32.HI UR7, URZ, 0x1f, UR18 ;  /* 0x0000001f3f077899 */ /* 0x000fe40008011412 */
[----:B------:R-:W-:Y:S02]  /*6a60*/  UIADD3 UR23, UR23, UR14, URZ ;  /* 0x0000000e17177290 */ /* 0x000fe4000fffe03f */
[----:B------:R-:W-:Y:S02]  /*6a70*/  UIMAD UR6, UR10, UR4, URZ ;  /* 0x000000040a0672a4 */ /* 0x000fe4000f8e023f */
[----:B------:R-:W-:Y:S02]  /*6a80*/  USEL UR7, UR7, URZ, !UP0 ;  /* 0x0000003f07077287 */ /* 0x000fe4000c000000 */
[----:B------:R-:W-:Y:S01]  /*6a90*/  UIMAD UR6, UR11, UR5, UR6 ;  /* 0x000000050b0672a4 */ /* 0x000fe2000f8e0206 */
[----:B-1----:R-:W-:Y:S01]  /*6aa0*/  LEA.HI R2, R8, R159, RZ, 0x2 ;  /* 0x0000009f08027211 */ /* 0x002fe200078f10ff */
[----:B------:R-:W-:-:S02]  /*6ab0*/  UIMAD.WIDE.U32 UR22, UR11, UR4, UR22 ;  /* 0x000000040b1672a5 */ /* 0x000fc4000f8e0016 */
[----:B------:R-:W-:Y:S01]  /*6ac0*/  USEL UR14, UR18, URZ, !UP0 ;  /* 0x0000003f120e7287 */ /* 0x000fe2000c000000 */
[----:B------:R-:W-:Y:S01]  /*6ad0*/  LOP3.LUT R0, R2, 0xfffffffc, RZ, 0xc0, !PT ;  /* 0xfffffffc02007812 */ /* 0x000fe200078ec0ff */
[----:B------:R-:W-:Y:S01]  /*6ae0*/  ULDC.64 UR4, c[0x0][0x1c0] ;  /* 0x0000700000047ab9 */ /* 0x000fe20000000a00 */
[----:B------:R-:W-:Y:S01]  /*6af0*/  SHF.R.S32.HI R49, RZ, 0x2, R2 ;  /* 0x00000002ff317819 */ /* 0x000fe20000011402 */
[----:B------:R-:W-:Y:S02]  /*6b00*/  UIMAD UR7, UR7, UR4, URZ ;  /* 0x00000004070772a4 */ /* 0x000fe4000f8e023f */
[----:B------:R-:W-:Y:S01]  /*6b10*/  IMAD.IADD R152, R159, 0x1, -R0 ;  /* 0x000000019f987824 */ /* 0x000fe200078e0a00 */
[----:B------:R-:W-:Y:S01]  /*6b20*/  UIADD3 UR23, UR23, UR6, URZ ;  /* 0x0000000617177290 */ /* 0x000fe2000fffe03f */
[----:B------:R-:W-:Y:S01]  /*6b30*/  IADD3 R11, R49, UR12, RZ ;  /* 0x0000000c310b7c10 */ /* 0x000fe2000fffe0ff */
[----:B------:R-:W-:Y:S01]  /*6b40*/  UIMAD UR5, UR14, UR5, UR7 ;  /* 0x000000050e0572a4 */ /* 0x000fe2000f8e0207 */
[C---:B------:R-:W-:Y:S01]  /*6b50*/  IMAD R163, R152.reuse, 0x20, R49 ;  /* 0x0000002098a37824 */ /* 0x040fe200078e0231 */
[----:B------:R-:W-:Y:S01]  /*6b60*/  UIMAD.WIDE.U32 UR14, UR14, UR4, UR22 ;  /* 0x000000040e0e72a5 */ /* 0x000fe2000f8e0016 */
[----:B------:R-:W-:Y:S01]  /*6b70*/  IMAD.SHL.U32 R161, R152, 0x8, RZ ;  /* 0x0000000898a17824 */ /* 0x000fe200078e00ff */
[----:B------:R-:W-:-:S02]  /*6b80*/  ULDC UR7, c[0x0][0x2c4] ;  /* 0x0000b10000077ab9 */ /* 0x000fc40000000800 */
[----:B------:R-:W-:Y:S01]  /*6b90*/  IADD3 R4, R163, UR12, RZ ;  /* 0x0000000ca3047c10 */ /* 0x000fe2000fffe0ff */
[----:B------:R-:W-:Y:S01]  /*6ba0*/  UIADD3 UR5, UR15, UR5, URZ ;  /* 0x000000050f057290 */ /* 0x000fe2000fffe03f */
[----:B------:R-:W-:Y:S01]  /*6bb0*/  IMAD.U32 R3, RZ, RZ, UR15 ;  /* 0x0000000fff037e24 */ /* 0x000fe2000f8e00ff */
[----:B------:R1:W-:Y:S01]  /*6bc0*/  STL [R1+0x54], R163 ;  /* 0x000054a301007387 */ /* 0x0003e20000100800 */
[----:B------:R-:W-:Y:S01]  /*6bd0*/  UIMAD UR7, UR17, UR7, URZ ;  /* 0x00000007110772a4 */ /* 0x000fe2000f8e023f */
[----:B------:R-:W-:Y:S01]  /*6be0*/  @P1 IMAD.HI.U32 R2, R4, c[0x0][0x2c8], RZ ;  /* 0x0000b20004021a27 */ /* 0x000fe200078e00ff */
[C---:B------:R-:W-:Y:S01]  /*6bf0*/  IADD3 R102, R161.reuse, 0x20, RZ ;  /* 0x00000020a1667810 */ /* 0x040fe20007ffe0ff */
[----:B------:R1:W-:Y:S01]  /*6c00*/  STL [R1+0x20], R161 ;  /* 0x000020a101007387 */ /* 0x0003e20000100800 */
[C---:B------:R-:W-:Y:S01]  /*6c10*/  IADD3 R101, R161.reuse, 0x40, RZ ;  /* 0x00000040a1657810 */ /* 0x040fe20007ffe0ff */
[----:B------:R-:W-:Y:S01]  /*6c20*/  IMAD.MOV.U32 R0, RZ, RZ, R4 ;  /* 0x000000ffff007224 */ /* 0x000fe200078e0004 */
[----:B------:R-:W-:Y:S01]  /*6c30*/  @P0 SHF.R.U32.HI R0, RZ, c[0x0][0x2cc], R2 ;  /* 0x0000b300ff000a19 */ /* 0x000fe20000011602 */
[----:B------:R-:W-:Y:S01]  /*6c40*/  IMAD.U32 R2, RZ, RZ, UR14 ;  /* 0x0000000eff027e24 */ /* 0x000fe2000f8e00ff */
[----:B------:R-:W-:Y:S01]  /*6c50*/  ISETP.GE.AND P4, PT, R161, c[0x0][0x198], PT ;  /* 0x00006600a1007a0c */ /* 0x000fe20003f86270 */
[----:B------:R-:W-:Y:S01]  /*6c60*/  IMAD.U32 R3, RZ, RZ, UR5 ;  /* 0x00000005ff037e24 */ /* 0x000fe2000f8e00ff */
[--C-:B------:R-:W-:Y:S01]  /*6c70*/  SHF.R.S32.HI R6, RZ, 0x1f, R0.reuse ;  /* 0x0000001fff067819 */ /* 0x100fe20000011400 */
[----:B------:R-:W-:Y:S01]  /*6c80*/  IMAD.MOV R5, RZ, RZ, -R0 ;  /* 0x000000ffff057224 */ /* 0x000fe200078e0a00 */
[----:B------:R-:W-:Y:S01]  /*6c90*/  ISETP.GE.AND P3, PT, R102, c[0x0][0x198], PT ;  /* 0x0000660066007a0c */ /* 0x000fe20003f66270 */
[----:B------:R-:W-:-:S04]  /*6ca0*/  IMAD.WIDE.U32 R2, R0, c[0x0][0x1b0], R2 ;  /* 0x00006c0000027a25 */ /* 0x000fc800078e0002 */
[----:B------:R-:W-:Y:S02]  /*6cb0*/  IMAD R6, R6, c[0x0][0x1b0], RZ ;  /* 0x00006c0006067a24 */ /* 0x000fe400078e02ff */
[----:B------:R-:W-:Y:S02]  /*6cc0*/  IMAD R4, R5, c[0x0][0x2c4], R4 ;  /* 0x0000b10005047a24 */ /* 0x000fe400078e0204 */
[----:B------:R-:W-:Y:S01]  /*6cd0*/  IMAD R5, R0, c[0x0][0x1b4], R6 ;  /* 0x00006d0000057a24 */ /* 0x000fe200078e0206 */
[----:B------:R-:W-:Y:S02]  /*6ce0*/  LEA.HI R6, R8, R159, RZ, 0x4 ;  /* 0x0000009f08067211 */ /* 0x000fe400078f20ff */
[----:B------:R-:W-:Y:S01]  /*6cf0*/  SHF.R.S32.HI R0, RZ, 0x1f, R4 ;  /* 0x0000001fff007819 */ /* 0x000fe20000011404 */
[----:B------:R-:W-:Y:S01]  /*6d00*/  IMAD.IADD R3, R3, 0x1, R5 ;  /* 0x0000000103037824 */ /* 0x000fe200078e0205 */
[----:B------:R-:W-:-:S03]  /*6d10*/  LOP3.LUT R6, R6, 0xfffffff0, RZ, 0xc0, !PT ;  /* 0xfffffff006067812 */ /* 0x000fc600078ec0ff */
[----:B------:R-:W-:Y:S02]  /*6d20*/  IMAD R5, R0, c[0x0][0x1a8], RZ ;  /* 0x00006a0000057a24 */ /* 0x000fe400078e02ff */
[----:B------:R-:W-:Y:S02]  /*6d30*/  IMAD.SHL.U32 R0, R117, 0x40, RZ ;  /* 0x0000004075007824 */ /* 0x000fe400078e00ff */
[----:B------:R-:W-:Y:S02]  /*6d40*/  IMAD.IADD R108, R159, 0x1, -R6 ;  /* 0x000000019f6c7824 */ /* 0x000fe400078e0a06 */
[----:B------:R-:W-:Y:S01]  /*6d50*/  IMAD R5, R4, c[0x0][0x1ac], R5 ;  /* 0x00006b0004057a24 */ /* 0x000fe200078e0205 */
[----:B------:R-:W-:Y:S01]  /*6d60*/  LOP3.LUT R0, R0, 0xc0, RZ, 0xc0, !PT ;  /* 0x000000c000007812 */ /* 0x000fe200078ec0ff */
[----:B------:R-:W-:Y:S01]  /*6d70*/  IMAD.WIDE.U32 R2, R4, c[0x0][0x1a8], R2 ;  /* 0x00006a0004027a25 */ /* 0x000fe200078e0002 */
[----:B------:R-:W-:Y:S02]  /*6d80*/  LEA.HI R113, R108, R108, RZ, 0x1 ;  /* 0x0000006c6c717211 */ /* 0x000fe400078f08ff */
[----:B------:R-:W-:Y:S01]  /*6d90*/  SHF.R.U32.HI R4, RZ, 0x3, R0 ;  /* 0x00000003ff047819 */ /* 0x000fe20000011600 */
[----:B------:R-:W-:Y:S01]  /*6da0*/  IMAD.IADD R5, R3, 0x1, R5 ;  /* 0x0000000103057824 */ /* 0x000fe200078e0205 */
[----:B------:R-:W-:-:S02]  /*6db0*/  LOP3.LUT R0, R0, 0x18, R161, 0xf8, !PT ;  /* 0x0000001800007812 */ /* 0x000fc400078ef8a1 */
[--C-:B------:R-:W-:Y:S02]  /*6dc0*/  SHF.R.S32.HI R3, RZ, 0x1, R113.reuse ;  /* 0x00000001ff037819 */ /* 0x100fe40000011471 */
[----:B------:R-:W-:Y:S02]  /*6dd0*/  LOP3.LUT R6, R0, R4, RZ, 0x3c, !PT ;  /* 0x0000000400067212 */ /* 0x000fe400078e3cff */
        /* <DEDUP_REMOVED lines=22> */
[----:B------:R-:W-:Y:S01]  /*6f40*/  IMAD.WIDE R8, R161, 0x2, R4 ;  /* 0x00000002a1087825 */ /* 0x000fe200078e0204 */
[----:B------:R-:W-:Y:S02]  /*6f50*/  SHF.R.S32.HI R0, RZ, 0x1f, R101 ;  /* 0x0000001fff007819 */ /* 0x000fe40000011465 */
[----:B------:R-:W-:Y:S02]  /*6f60*/  LEA.HI R3, R3, R102, RZ, 0x3 ;  /* 0x0000006603037211 */ /* 0x000fe400078f18ff */
[----:B------:R-:W-:-:S02]  /*6f70*/  LEA.HI R0, R0, R101, RZ, 0x3 ;  /* 0x0000006500007211 */ /* 0x000fc400078f18ff */
[----:B------:R-:W-:Y:S02]  /*6f80*/  LOP3.LUT R3, R3, 0xfffffff8, RZ, 0xc0, !PT ;  /* 0xfffffff803037812 */ /* 0x000fe400078ec0ff */
[----:B------:R-:W-:Y:S01]  /*6f90*/  LOP3.LUT R10, R0, 0xfffffff8, RZ, 0xc0, !PT ;  /* 0xfffffff8000a7812 */ /* 0x000fe200078ec0ff */
[----:B------:R-:W-:Y:S02]  /*6fa0*/  IMAD.SHL.U32 R0, R96, 0x2, RZ ;  /* 0x0000000260007824 */ /* 0x000fe400078e00ff */
[----:B-1----:R-:W-:-:S03]  /*6fb0*/  IMAD.WIDE R6, R3, 0x2, R4 ;  /* 0x0000000203067825 */ /* 0x002fc600078e0204 */
[----:B------:R-:W-:Y:S01]  /*6fc0*/  @!PT LDS RZ, [RZ] ;  /* 0x00000000fffff984 */ /* 0x000fe20000000800 */
[----:B------:R1:W-:Y:S01]  /*6fd0*/  LDGSTS.E.BYPASS.LTC128B.128 [R0+0x6100], [R8.64], !P4 ;  /* 0x0610000008007fae */ /* 0x0003e2000e101d54 */
[----:B------:R-:W-:-:S03]  /*6fe0*/  IMAD.WIDE R4, R10, 0x2, R4 ;  /* 0x000000020a047825 */ /* 0x000fc600078e0204 */
[----:B------:R1:W-:Y:S04]  /*6ff0*/  LDGSTS.E.BYPASS.LTC128B.128 [R0+0x8100], [R6.64], !P3 ;  /* 0x0810000006007fae */ /* 0x0003e8000d901d54 */
[----:B------:R1:W-:Y:S02]  /*7000*/  LDGSTS.E.BYPASS.LTC128B.128 [R0+0xa100], [R4.64], !P2 ;  /* 0x0a10000004007fae */ /* 0x0003e4000d101d54 */
.L_x_779:
[----:B---34-:R-:W-:Y:S05]  /*7010*/  BSYNC B0 ;  /* 0x0000000000007941 */ /* 0x018fea0003800000 */
.L_x_778:
        /* <DEDUP_REMOVED lines=20> */
.L_x_781:
[----:B------:R-:W-:Y:S05]  /*7160*/  BSYNC B0 ;  /* 0x0000000000007941 */ /* 0x000fea0003800000 */
.L_x_780:
        /* <DEDUP_REMOVED lines=20> */
.L_x_783:
[----:B------:R-:W-:Y:S05]  /*72b0*/  BSYNC B0 ;  /* 0x0000000000007941 */ /* 0x000fea0003800000 */
.L_x_782:
[----:B------:R-:W-:Y:S01]  /*72c0*/  IMAD.MOV.U32 R164, RZ, RZ, c[0x0][0x2b8] ;  /* 0x0000ae00ffa47624 */ /* 0x000fe200078e00ff */
[----:B---3--:R-:W-:Y:S01]  /*72d0*/  IADD3 R6, R11, 0x60, RZ ;  /* 0x000000600b067810 */ /* 0x008fe20007ffe0ff */
[----:B------:R-:W-:Y:S01]  /*72e0*/  IMAD.U32 R3, RZ, RZ, UR8 ;  /* 0x00000008ff037e24 */ /* 0x000fe2000f8e00ff */
[----:B------:R-:W-:Y:S01]  /*72f0*/  SHFL.IDX PT, R4, R13, 0x3, 0x1c1f ;  /* 0x007c1f000d047f89 */ /* 0x000fe200000e0000 */
[----:B------:R-:W-:Y:S01]  /*7300*/  USHF.R.S32.HI UR6, URZ, 0x1f, UR16 ;  /* 0x0000001f3f067899 */ /* 0x000fe20008011410 */
[----:B------:R-:W-:Y:S01]  /*7310*/  ISETP.NE.AND P5, PT, R164, 0x1, PT ;  /* 0x00000001a400780c */ /* 0x000fe20003fa5270 */
[----:B------:R-:W-:Y:S01]  /*7320*/  IMAD R3, R3, 0x40, R163 ;  /* 0x0000004003037824 */ /* 0x000fe200078e02a3 */
[----:B------:R-:W-:Y:S01]  /*7330*/  ISETP.GE.AND P0, PT, R6, UR7, PT ;  /* 0x0000000706007c0c */ /* 0x000fe2000bf06270 */
[----:B----4-:R-:W3:Y:S01]  /*7340*/  SHFL.IDX PT, R5, R12, 0x3, 0x1c1f ;  /* 0x007c1f000c057f89 */ /* 0x010ee200000e0000 */
[----:B------:R-:W-:Y:S01]  /*7350*/  ULDC.64 UR4, c[0x0][0x2b0] ;  /* 0x0000ac0000047ab9 */ /* 0x000fe20000000a00 */
[----:B------:R-:W-:Y:S01]  /*7360*/  IMAD.MOV.U32 R119, RZ, RZ, RZ ;  /* 0x000000ffff777224 */ /* 0x000fe200078e00ff */
[----:B------:R-:W-:Y:S01]  /*7370*/  IADD3 R3, R3, -0x40, RZ ;  /* 0xffffffc003037810 */ /* 0x000fe20007ffe0ff */
[----:B------:R-:W-:-:S02]  /*7380*/  UIMAD UR6, UR6, UR4, URZ ;  /* 0x00000004060672a4 */ /* 0x000fc4000f8e023f */
[----:B------:R-:W-:Y:S01]  /*7390*/  UIMAD.WIDE.U32 UR14, UR16, UR4, URZ ;  /* 0x00000004100e72a5 */ /* 0x000fe2000f8e003f */
[C---:B------:R-:W-:Y:S01]  /*73a0*/  IADD3 R11, R3.reuse, UR13, RZ ;  /* 0x0000000d030b7c10 */ /* 0x040fe2000fffe0ff */
[----:B------:R-:W-:Y:S01]  /*73b0*/  UIMAD UR6, UR16, UR5, UR6 ;  /* 0x00000005100672a4 */ /* 0x000fe2000f8e0206 */
[----:B------:R-:W-:Y:S02]  /*73c0*/  ISETP.GE.AND P1, PT, R3, UR9, PT ;  /* 0x0000000903007c0c */ /* 0x000fe4000bf26270 */
[----:B------:R-:W-:Y:S01]  /*73d0*/  ULDC.64 UR4, c[0x0][0x1e8] ;  /* 0x00007a0000047ab9 */ /* 0x000fe20000000a00 */
[----:B------:R-:W-:Y:S01]  /*73e0*/  @P5 IMAD.HI.U32 R3, R11, c[0x0][0x2bc], RZ ;  /* 0x0000af000b035a27 */ /* 0x000fe200078e00ff */
[----:B------:R-:W-:Y:S01]  /*73f0*/  @!P0 SHF.R.S32.HI R8, RZ, 0x1f, R101 ;  /* 0x0000001fff088819 */ /* 0x000fe20000011465 */
[----:B------:R-:W-:Y:S01]  /*7400*/  UIADD3 UR6, UR15, UR6, URZ ;  /* 0x000000060f067290 */ /* 0x000fe2000fffe03f */
[----:B------:R-:W-:Y:S01]  /*7410*/  ISETP.GT.OR P1, PT, R163, 0x3f, P1 ;  /* 0x0000003fa300780c */ /* 0x000fe20000f24670 */
[----:B------:R-:W-:Y:S01]  /*7420*/  IMAD.MOV.U32 R0, RZ, RZ, R11 ;  /* 0x000000ffff007224 */ /* 0x000fe200078e000b */
[----:B------:R-:W-:Y:S01]  /*7430*/  @P5 SHF.R.U32.HI R0, RZ, c[0x0][0x2c0], R3 ;  /* 0x0000b000ff005a19 */ /* 0x000fe20000011603 */
[----:B------:R-:W-:Y:S01]  /*7440*/  @!P0 IMAD.SHL.U32 R10, R96, 0x2, RZ ;  /* 0x00000002600a8824 */ /* 0x000fe200078e00ff */
[----:B------:R-:W-:-:S02]  /*7450*/  @!P0 SHF.R.S32.HI R3, RZ, 0x1f, R102 ;  /* 0x0000001fff038819 */ /* 0x000fc40000011466 */
[----:B------:R-:W-:Y:S02]  /*7460*/  @!P0 LEA.HI R9, R8, R101, RZ, 0x3 ;  /* 0x0000006508098211 */ /* 0x000fe400078f18ff */
[----:B------:R-:W-:Y:S01]  /*7470*/  @!P0 LEA.HI R3, R3, R102, RZ, 0x3 ;  /* 0x0000006603038211 */ /* 0x000fe200078f18ff */
[--C-:B---3--:R-:W-:Y:S01]  /*7480*/  @!P0 IMAD.WIDE R6, R161, 0x2, R4.reuse ;  /* 0x00000002a1068825 */ /* 0x108fe200078e0204 */
[----:B-12---:R-:W-:Y:S02]  /*7490*/  @!P0 LOP3.LUT R12, R9, 0xfffffff8, RZ, 0xc0, !PT ;  /* 0xfffffff8090c8812 */ /* 0x006fe400078ec0ff */
[----:B------:R-:W-:Y:S02]  /*74a0*/  @!P0 LOP3.LUT R8, R3, 0xfffffff8, RZ, 0xc0, !PT ;  /* 0xfffffff803088812 */ /* 0x000fe400078ec0ff */
[----:B------:R-:W-:Y:S01]  /*74b0*/  @!PT LDS RZ, [RZ] ;  /* 0x00000000fffff984 */ /* 0x000fe20000000800 */
[----:B------:R1:W-:Y:S01]  /*74c0*/  @!P0 LDGSTS.E.BYPASS.LTC128B.128 [R10+0x7900], [R6.64], !P4 ;  /* 0x07900000060a8fae */ /* 0x0003e2000e101d54 */
[----:B------:R-:W-:Y:S02]  /*74d0*/  @!P1 IADD3 R3, P5, R0, UR14, RZ ;  /* 0x0000000e00039c10 */ /* 0x000fe4000ffbe0ff */
[----:B------:R-:W-:-:S04]  /*74e0*/  @!P0 IMAD.WIDE R8, R8, 0x2, R4 ;  /* 0x0000000208088825 */ /* 0x000fc800078e0204 */
[----:B------:R-:W-:Y:S01]  /*74f0*/  @!P0 IMAD.WIDE R4, R12, 0x2, R4 ;  /* 0x000000020c048825 */ /* 0x000fe200078e0204 */
[----:B------:R2:W-:Y:S04]  /*7500*/  @!P0 LDGSTS.E.BYPASS.LTC128B.128 [R10+0x9900], [R8.64], !P3 ;  /* 0x09900000080a8fae */ /* 0x0005e8000d901d54 */
[----:B------:R3:W-:Y:S04]  /*7510*/  @!P0 LDGSTS.E.BYPASS.LTC128B.128 [R10+0xb900], [R4.64], !P2 ;  /* 0x0b900000040a8fae */ /* 0x0007e8000d101d54 */
[----:B------:R-:W0:Y:S01]  /*7520*/  LDGDEPBAR ;  /* 0x00000000000079af */ /* 0x000e220000000000 */
[----:B-1----:R-:W-:-:S02]  /*7530*/  @!P1 LEA.HI.X.SX32 R7, R0, UR6, 0x1, P5 ;  /* 0x0000000600079c11 */ /* 0x002fc4000a8f0eff */
[----:B------:R-:W-:-:S04]  /*7540*/  @!P1 LEA R6, P4, R3, c[0x0][0x2a0], 0x2 ;  /* 0x0000a80003069a11 */ /* 0x000fc800078810ff */
[----:B------:R-:W-:Y:S01]  /*7550*/  @!P1 LEA.HI.X R7, R3, c[0x0][0x2a4], R7, 0x2, P4 ;  /* 0x0000a90003079a11 */ /* 0x000fe200020f1407 */
[----:B------:R-:W-:Y:S06]  /*7560*/  BAR.SYNC.DEFER_BLOCKING 0x0 ;  /* 0x0000000000007b1d */ /* 0x000fec0000010000 */
[----:B------:R-:W4:Y:S01]  /*7570*/  @!P1 LDG.E R119, [R6.64] ;  /* 0x0000001406779981 */ /* 0x000f22000c1e1900 */
[----:B------:R-:W-:Y:S01]  /*7580*/  IMAD.MOV R0, RZ, RZ, -R0 ;  /* 0x000000ffff007224 */ /* 0x000fe200078e0a00 */
[----:B------:R-:W-:Y:S01]  /*7590*/  UIMAD UR16, UR10, UR4, URZ ;  /* 0x000000040a1072a4 */ /* 0x000fe2000f8e023f */
[----:B------:R-:W-:Y:S01]  /*75a0*/  ISETP.GE.AND P5, PT, R161, c[0x0][0x1d4], PT ;  /* 0x00007500a1007a0c */ /* 0x000fe20003fa6270 */
[----:B------:R-:W-:Y:S01]  /*75b0*/  UIMAD.WIDE.U32 UR22, UR11, UR4, URZ ;  /* 0x000000040b1672a5 */ /* 0x000fe2000f8e003f */
[----:B------:R-:W-:Y:S01]  /*75c0*/  IMAD R120, R0, c[0x0][0x2b8], R11 ;  /* 0x0000ae0000787a24 */ /* 0x000fe200078e020b */
[----:B------:R-:W-:Y:S01]  /*75d0*/  UIMAD UR16, UR11, UR5, UR16 ;  /* 0x000000050b1072a4 */ /* 0x000fe2000f8e0210 */
[----:B------:R-:W-:Y:S01]  /*75e0*/  ISETP.GE.AND P6, PT, R102, c[0x0][0x1d4], PT ;  /* 0x0000750066007a0c */ /* 0x000fe20003fc6270 */
[----:B------:R-:W-:Y:S01]  /*75f0*/  ULEA UR19, UR8, 0xffffffc0, 0x6 ;  /* 0xffffffc008137891 */ /* 0x000fe2000f8e303f */
[----:B---3--:R-:W-:Y:S01]  /*7600*/  IMAD.WIDE.U32 R4, R120, c[0x0][0x1e0], RZ ;  /* 0x0000780078047a25 */ /* 0x008fe200078e00ff */
[----:B------:R-:W-:Y:S01]  /*7610*/  SHF.R.S32.HI R114, RZ, 0x1f, R120 ;  /* 0x0000001fff727819 */ /* 0x000fe20000011478 */
[----:B------:R-:W-:Y:S01]  /*7620*/  UIADD3 UR16, UR23, UR16, URZ ;  /* 0x0000001017107290 */ /* 0x000fe2000fffe03f */
[----:B------:R-:W-:Y:S01]  /*7630*/  ISETP.GE.AND P4, PT, R101, c[0x0][0x1d4], PT ;  /* 0x0000750065007a0c */ /* 0x000fe20003f86270 */
[----:B------:R-:W-:Y:S01]  /*7640*/  UIADD3 UR19, UR9, -UR19, URZ ;  /* 0x8000001309137290 */ /* 0x000fe2000fffe03f */
[----:B------:R-:W-:Y:S01]  /*7650*/  STL [R1+0x10], R120 ;  /* 0x0000107801007387 */ /* 0x000fe20000100800 */
[----:B------:R-:W-:Y:S01]  /*7660*/  IMAD R0, R114, c[0x0][0x1e0], RZ ;  /* 0x0000780072007a24 */ /* 0x000fe200078e02ff */
[----:B------:R-:W-:Y:S01]  /*7670*/  ULDC.64 UR4, c[0x0][0x210] ;  /* 0x0000840000047ab9 */ /* 0x000fe20000000a00 */
[----:B------:R-:W-:Y:S01]  /*7680*/  ISETP.GT.AND P3, PT, R163, 0x3f, PT ;  /* 0x0000003fa300780c */ /* 0x000fe20003f64270 */
[----:B------:R-:W-:Y:S01]  /*7690*/  UIMAD UR10, UR10, UR4, URZ ;  /* 0x000000040a0a72a4 */ /* 0x000fe2000f8e023f */
[----:B------:R-:W-:Y:S01]  /*76a0*/  IMAD R0, R120, c[0x0][0x1e4], R0 ;  /* 0x0000790078007a24 */ /* 0x000fe200078e0200 */
[----:B------:R-:W-:Y:S01]  /*76b0*/  IADD3 R104, -R49, UR19, RZ ;  /* 0x0000001331687c10 */ /* 0x000fe2000fffe1ff */
[----:B------:R-:W-:Y:S01]  /*76c0*/  UIMAD.WIDE.U32 UR24, UR11, UR4, URZ ;  /* 0x000000040b1872a5 */ /* 0x000fe2000f8e003f */
[----:B------:R-:W-:Y:S01]  /*76d0*/  SEL R151, RZ, 0x10, P4 ;  /* 0x00000010ff977807 */ /* 0x000fe20002000000 */
[----:B------:R-:W-:Y:S01]  /*76e0*/  IMAD.IADD R5, R5, 0x1, R0 ;  /* 0x0000000105057824 */ /* 0x000fe200078e0200 */
[----:B------:R-:W-:Y:S01]  /*76f0*/  ISETP.GE.AND P1, PT, R104, 0x1, PT ;  /* 0x000000016800780c */ /* 0x000fe20003f26270 */
[----:B------:R-:W-:-:S04]  /*7700*/  UIMAD UR10, UR11, UR5, UR10 ;  /* 0x000000050b0a72a4 */ /* 0x000fc8000f8e020a */
[----:B------:R-:W-:-:S08]  /*7710*/  UIADD3 UR10, UR25, UR10, URZ ;  /* 0x0000000a190a7290 */ /* 0x000fd0000fffe03f */
[----:B------:R-:W-:Y:S01]  /*7720*/  @P1 IMAD.SHL.U32 R17, R96, 0x2, RZ ;  /* 0x0000000260111824 */ /* 0x000fe200078e00ff */
[----:B----4-:R-:W-:Y:S01]  /*7730*/  SHF.R.S32.HI R115, RZ, 0x1f, R119 ;  /* 0x0000001fff737819 */ /* 0x010fe20000011477 */
[----:B------:R-:W-:Y:S01]  /*7740*/  IMAD.WIDE.U32 R4, R119, c[0x0][0x1f0], R4 ;  /* 0x00007c0077047a25 */ /* 0x000fe200078e0004 */
[----:B------:R-:W-:Y:S03]  /*7750*/  STL [R1+0xc], R119 ;  /* 0x00000c7701007387 */ /* 0x000fe60000100800 */
[----:B------:R-:W-:Y:S01]  /*7760*/  IMAD R3, R115, c[0x0][0x1f0], RZ ;  /* 0x00007c0073037a24 */ /* 0x000fe200078e02ff */
[----:B------:R-:W-:-:S03]  /*7770*/  IADD3 R0, P0, R4, UR22, RZ ;  /* 0x0000001604007c10 */ /* 0x000fc6000ff1e0ff */
[----:B------:R-:W-:-:S05]  /*7780*/  IMAD R3, R119, c[0x0][0x1f4], R3 ;  /* 0x00007d0077037a24 */ /* 0x000fca00078e0203 */
[----:B------:R-:W-:Y:S02]  /*7790*/  IADD3.X R4, R5, UR16, R3, P0, !PT ;  /* 0x0000001005047c10 */ /* 0x000fe400087fe403 */
[C---:B------:R-:W-:Y:S02]  /*77a0*/  LEA R5, P0, R0.reuse, c[0x0][0x1c8], 0x1 ;  /* 0x0000720000057a11 */ /* 0x040fe400078008ff */
[----:B------:R-:W-:Y:S02]  /*77b0*/  @P1 SHF.R.S32.HI R3, RZ, 0x1f, R102 ;  /* 0x0000001fff031819 */ /* 0x000fe40000011466 */
[----:B------:R-:W-:Y:S01]  /*77c0*/  LEA.HI.X R0, R0, c[0x0][0x1cc], R4, 0x1, P0 ;  /* 0x0000730000007a11 */ /* 0x000fe200000f0c04 */
[----:B------:R-:W-:Y:S01]  /*77d0*/  SHFL.IDX PT, R6, R5, RZ, 0x1c1f ;  /* 0x001c1fff05067589 */ /* 0x000fe200000e0000 */
[----:B------:R-:W-:Y:S02]  /*77e0*/  ISETP.GE.AND P0, PT, R104, 0x21, PT ;  /* 0x000000216800780c */ /* 0x000fe40003f06270 */
[----:B--2---:R-:W-:Y:S01]  /*77f0*/  @P1 LEA.HI R9, R3, R102, RZ, 0x3 ;  /* 0x0000006603091211 */ /* 0x004fe200078f18ff */
[----:B------:R-:W1:Y:S03]  /*7800*/  SHFL.IDX PT, R7, R0, RZ, 0x1c1f ;  /* 0x001c1fff00077589 */ /* 0x000e6600000e0000 */
[----:B------:R-:W-:Y:S01]  /*7810*/  @P1 LOP3.LUT R9, R9, 0xfffffff8, RZ, 0xc0, !PT ;  /* 0xfffffff809091812 */ /* 0x000fe200078ec0ff */
[----:B------:R-:W-:Y:S04]  /*7820*/  SHFL.IDX PT, R4, R5, 0x1, 0x1c1f ;  /* 0x003c1f0005047f89 */ /* 0x000fe800000e0000 */
[----:B------:R2:W3:Y:S02]  /*7830*/  SHFL.IDX PT, R5, R0, 0x1, 0x1c1f ;  /* 0x003c1f0000057f89 */ /* 0x0004e400000e0000 */
[----:B------:R-:W-:Y:S01]  /*7840*/  @P0 SHF.R.S32.HI R10, RZ, 0x1f, R102 ;  /* 0x0000001fff0a0819 */ /* 0x000fe20000011466 */
[----:B------:R-:W-:Y:S01]  /*7850*/  @P0 IMAD.SHL.U32 R16, R96, 0x2, RZ ;  /* 0x0000000260100824 */ /* 0x000fe200078e00ff */
[----:B------:R-:W-:-:S02]  /*7860*/  @P0 SHF.R.S32.HI R11, RZ, 0x1f, R101 ;  /* 0x0000001fff0b0819 */ /* 0x000fc40000011465 */
[----:B------:R-:W-:-:S04]  /*7870*/  @P0 LEA.HI R3, R10, R102, RZ, 0x3 ;  /* 0x000000660a030211 */ /* 0x000fc800078f18ff */
[----:B------:R-:W-:Y:S01]  /*7880*/  @P0 LOP3.LUT R3, R3, 0xfffffff8, RZ, 0xc0, !PT ;  /* 0xfffffff803030812 */ /* 0x000fe200078ec0ff */
        /* <DEDUP_REMOVED lines=8> */
[----:B------:R-:W-:-:S03]  /*7910*/  @P1 IMAD.WIDE R12, R8, 0x2, R6 ;  /* 0x00000002080c1825 */ /* 0x000fc600078e0206 */
[----:B------:R1:W-:Y:S01]  /*7920*/  @P1 LDGSTS.E.BYPASS.LTC128B.128 [R17+0x4100], [R14.64], !P6 ;  /* 0x041000000e111fae */ /* 0x0003e2000f101d54 */
[----:B---3--:R-:W-:-:S03]  /*7930*/  @P0 IMAD.WIDE R8, R161, 0x2, R4 ;  /* 0x00000002a1080825 */ /* 0x008fc600078e0204 */
[----:B------:R1:W-:Y:S01]  /*7940*/  @P1 LDGSTS.E.BYPASS.LTC128B.128 [R17+0x5100], [R12.64], !P4 ;  /* 0x051000000c111fae */ /* 0x0003e2000e101d54 */
[----:B------:R-:W-:-:S03]  /*7950*/  @P0 IMAD.WIDE R6, R3, 0x2, R4 ;  /* 0x0000000203060825 */ /* 0x000fc600078e0204 */
[----:B------:R1:W-:Y:S01]  /*7960*/  @P0 LDGSTS.E.BYPASS.LTC128B.128 [R16+0x3900], [R8.64], !P5 ;  /* 0x0390000008100fae */ /* 0x0003e2000e901d54 */
[----:B------:R-:W-:Y:S01]  /*7970*/  @P0 IMAD.WIDE R4, R0, 0x2, R4 ;  /* 0x0000000200040825 */ /* 0x000fe200078e0204 */
[----:B------:R-:W-:Y:S02]  /*7980*/  SHF.R.S32.HI R0, RZ, 0x1f, R159 ;  /* 0x0000001fff007819 */ /* 0x000fe4000001149f */
[----:B------:R1:W-:Y:S02]  /*7990*/  @P0 LDGSTS.E.BYPASS.LTC128B.128 [R16+0x4900], [R6.64], !P6 ;  /* 0x0490000006100fae */ /* 0x0003e4000f101d54 */
[----:B------:R-:W-:Y:S02]  /*79a0*/  LEA.HI R0, R0, R159, RZ, 0x4 ;  /* 0x0000009f00007211 */ /* 0x000fe400078f20ff */
[----:B------:R1:W-:Y:S01]  /*79b0*/  @P0 LDGSTS.E.BYPASS.LTC128B.128 [R16+0x5900], [R4.64], !P4 ;  /* 0x0590000004100fae */ /* 0x0003e2000e101d54 */
[----:B------:R-:W-:Y:S02]  /*79c0*/  ISETP.LT.AND P0, PT, RZ, c[0x0][0x27c], PT ;  /* 0x00009f00ff007a0c */ /* 0x000fe40003f01270 */
[----:B------:R-:W-:Y:S01]  /*79d0*/  SHF.R.S32.HI R93, RZ, 0x4, R0 ;  /* 0x00000004ff5d7819 */ /* 0x000fe20000011400 */
[----:B------:R-:W0:Y:S10]  /*79e0*/  LDGDEPBAR ;  /* 0x00000000000079af */ /* 0x000e340000000000 */
[----:B------:R-:W-:Y:S05]  /*79f0*/  @P0 BRA `(.L_x_784) ;  /* 0x0000002000000947 */ /* 0x000fea0003800000 */
[----:B------:R-:W-:-:S04]  /*7a00*/  DEPBAR.LE SB0, 0x1 ;  /* 0x000080400000791a */ /* 0x000fc80000000000 */
[----:B------:R-:W-:Y:S05]  /*7a10*/  BRA `(.L_x_785) ;  /* 0x0000712000007947 */ /* 0x000fea0003800000 */
.L_x_784:
[----:B------:R-:W-:Y:S01]  /*7a20*/  ULDC.U8 UR4, c[0x0][0x298] ;  /* 0x0000a60000047ab9 */ /* 0x000fe20000000000 */
[----:B------:R-:W-:Y:S01]  /*7a30*/  SHF.R.S32.HI R0, RZ, 0x1f, R147 ;  /* 0x0000001fff007819 */ /* 0x000fe20000011493 */
[----:B-1----:R-:W-:Y:S01]  /*7a40*/  IMAD.WIDE.U32 R10, R147, c[0x0][0x280], RZ ;  /* 0x0000a000930a7a25 */ /* 0x002fe200078e00ff */
[----:B------:R-:W-:Y:S01]  /*7a50*/  ISETP.NE.AND P0, PT, RZ, UR4, PT ;  /* 0x00000004ff007c0c */ /* 0x000fe2000bf05270 */
[----:B------:R-:W-:Y:S01]  /*7a60*/  BSSY B2, `(.L_x_785) ;  /* 0x000070d000027945 */ /* 0x000fe20003800000 */
[-C--:B------:R-:W-:Y:S01]  /*7a70*/  LEA.HI R4, R159, R159.reuse, RZ, 0x1 ;  /* 0x0000009f9f047211 */ /* 0x080fe200078f08ff */
[C---:B------:R-:W-:Y:S02]  /*7a80*/  IMAD R3, R0.reuse, c[0x0][0x280], RZ ;  /* 0x0000a00000037a24 */ /* 0x040fe400078e02ff */
[----:B------:R-:W-:Y:S01]  /*7a90*/  IMAD R0, R0, c[0x0][0x290], RZ ;  /* 0x0000a40000007a24 */ /* 0x000fe200078e02ff */
[----:B------:R-:W-:Y:S01]  /*7aa0*/  SHF.R.S32.HI R60, RZ, 0x1, R4 ;  /* 0x00000001ff3c7819 */ /* 0x000fe20000011404 */
[C---:B------:R-:W-:Y:S01]  /*7ab0*/  IMAD R3, R147.reuse, c[0x0][0x284], R3 ;  /* 0x0000a10093037a24 */ /* 0x040fe200078e0203 */
[----:B------:R-:W-:Y:S01]  /*7ac0*/  LOP3.LUT R4, R4, 0xfffffffe, RZ, 0xc0, !PT ;  /* 0xfffffffe04047812 */ /* 0x000fe200078ec0ff */
[C---:B------:R-:W-:Y:S01]  /*7ad0*/  IMAD R0, R147.reuse, c[0x0][0x294], R0 ;  /* 0x0000a50093007a24 */ /* 0x040fe200078e0200 */
[----:B------:R-:W-:Y:S01]  /*7ae0*/  IADD3 R24, R60, UR12, RZ ;  /* 0x0000000c3c187c10 */ /* 0x000fe2000fffe0ff */
[----:B------:R-:W-:Y:S01]  /*7af0*/  IMAD.WIDE.U32 R8, R147, c[0x0][0x290], RZ ;  /* 0x0000a40093087a25 */ /* 0x000fe200078e00ff */
[----:B------:R-:W-:-:S02]  /*7b00*/  IADD3 R48, -R4, R159, RZ ;  /* 0x0000009f04307210 */ /* 0x000fc40007ffe1ff */
[----:B------:R-:W-:Y:S01]  /*7b10*/  IADD3 R7, R3, R11, RZ ;  /* 0x0000000b03077210 */ /* 0x000fe20007ffe0ff */
[----:B------:R-:W-:Y:S01]  /*7b20*/  IMAD.IADD R5, R0, 0x1, R9 ;  /* 0x0000000100057824 */ /* 0x000fe200078e0209 */
[C---:B------:R-:W-:Y:S01]  /*7b30*/  SHF.L.U32 R61, R48.reuse, 0x3, RZ ;  /* 0x00000003303d7819 */ /* 0x040fe200000006ff */
[----:B------:R-:W-:Y:S01]  /*7b40*/  IMAD R0, R48, 0x40, R24 ;  /* 0x0000004030007824 */ /* 0x000fe200078e0218 */
[----:B------:R-:W-:Y:S05]  /*7b50*/  @!P0 BRA `(.L_x_786) ;  /* 0x000035b000008947 */ /* 0x000fea0003800000 */
[----:B------:R-:W-:Y:S01]  /*7b60*/  PLOP3.LUT P1, PT, PT, PT, UP2, 0x80, 0x0 ;  /* 0x000000000000781c */ /* 0x000fe20003f2f028 */
[----:B------:R-:W-:Y:S01]  /*7b70*/  IMAD.MOV.U32 R6, RZ, RZ, R10 ;  /* 0x000000ffff067224 */ /* 0x000fe200078e000a */
[----:B------:R-:W-:Y:S01]  /*7b80*/  PLOP3.LUT P0, PT, PT, PT, UP2, 0x80, 0x0 ;  /* 0x000000000000781c */ /* 0x000fe20003f0f028 */
[----:B------:R-:W-:Y:S01]  /*7b90*/  BSSY B0, `(.L_x_787) ;  /* 0x0000063000007945 */ /* 0x000fe20003800000 */
[----:B------:R-:W-:Y:S01]  /*7ba0*/  MOV R4, R8 ;  /* 0x0000000800047202 */ /* 0x000fe20000000f00 */
[----:B------:R-:W-:Y:S01]  /*7bb0*/  IMAD.SHL.U32 R16, R48, 0x4, RZ ;  /* 0x0000000430107824 */ /* 0x000fe200078e00ff */
[----:B------:R-:W-:Y:S01]  /*7bc0*/  CS2R R68, SRZ ;  /* 0x0000000000447805 */ /* 0x000fe2000001ff00 */
[----:B------:R-:W-:Y:S01]  /*7bd0*/  CS2R R40, SRZ ;  /* 0x0000000000287805 */ /* 0x000fe2000001ff00 */
[----:B------:R-:W-:Y:S01]  /*7be0*/  CS2R R36, SRZ ;  /* 0x0000000000247805 */ /* 0x000fe2000001ff00 */
[----:B------:R-:W-:Y:S01]  /*7bf0*/  CS2R R32, SRZ ;  /* 0x0000000000207805 */ /* 0x000fe2000001ff00 */
[----:B------:R-:W-:Y:S01]  /*7c00*/  CS2R R30, SRZ ;  /* 0x00000000001e7805 */ /* 0x000fe2000001ff00 */
[----:B------:R-:W-:Y:S01]  /*7c10*/  CS2R R20, SRZ ;  /* 0x0000000000147805 */ /* 0x000fe2000001ff00 */
[----:B------:R-:W-:Y:S01]  /*7c20*/  CS2R R14, SRZ ;  /* 0x00000000000e7805 */ /* 0x000fe2000001ff00 */
[----:B------:R-:W-:Y:S01]  /*7c30*/  @P1 IMAD.HI.U32 R3, R0, c[0x0][0x2c8], RZ ;  /* 0x0000b20000031a27 */ /* 0x000fe200078e00ff */
[----:B------:R-:W-:Y:S01]  /*7c40*/  CS2R R42, SRZ ;  /* 0x00000000002a7805 */ /* 0x000fe2000001ff00 */
[----:B------:R-:W-:Y:S01]  /*7c50*/  CS2R R38, SRZ ;  /* 0x0000000000267805 */ /* 0x000fe2000001ff00 */
[----:B------:R-:W-:Y:S01]  /*7c60*/  CS2R R34, SRZ ;  /* 0x0000000000227805 */ /* 0x000fe2000001ff00 */
[----:B------:R-:W-:Y:S01]  /*7c70*/  CS2R R28, SRZ ;  /* 0x00000000001c7805 */ /* 0x000fe2000001ff00 */
[----:B------:R-:W-:Y:S01]  /*7c80*/  @P0 SHF.R.U32.HI R0, RZ, c[0x0][0x2cc], R3 ;  /* 0x0000b300ff000a19 */ /* 0x000fe20000011603 */
[----:B------:R-:W-:Y:S01]  /*7c90*/  CS2R R22, SRZ ;  /* 0x0000000000167805 */ /* 0x000fe2000001ff00 */
[----:B------:R-:W-:-:S02]  /*7ca0*/  CS2R R18, SRZ ;  /* 0x0000000000127805 */ /* 0x000fc4000001ff00 */
[----:B------:R-:W-:Y:S01]  /*7cb0*/  SHF.R.S32.HI R3, RZ, 0x1f, R0 ;  /* 0x0000001fff037819 */ /* 0x000fe20000011400 */
[----:B------:R-:W-:-:S04]  /*7cc0*/  IMAD.WIDE.U32 R6, R0, c[0x0][0x280], R6 ;  /* 0x0000a00000067a25 */ /* 0x000fc800078e0006 */
[C---:B------:R-:W-:Y:S01]  /*7cd0*/  IMAD R9, R3.reuse, c[0x0][0x280], RZ ;  /* 0x0000a00003097a24 */ /* 0x040fe200078e02ff */
[----:B------:R-:W-:Y:S01]  /*7ce0*/  LEA R26, P1, R6, c[0x0][0x270], 0x1 ;  /* 0x00009c00061a7a11 */ /* 0x000fe200078208ff */
[----:B------:R-:W-:Y:S02]  /*7cf0*/  IMAD R8, R3, c[0x0][0x290], RZ ;  /* 0x0000a40003087a24 */ /* 0x000fe400078e02ff */
[----:B------:R-:W-:-:S04]  /*7d00*/  IMAD.WIDE.U32 R4, R0, c[0x0][0x290], R4 ;  /* 0x0000a40000047a25 */ /* 0x000fc800078e0004 */
[----:B------:R-:W-:Y:S01]  /*7d10*/  IMAD R3, R0, c[0x0][0x284], R9 ;  /* 0x0000a10000037a24 */ /* 0x000fe200078e0209 */
[----:B------:R-:W-:Y:S01]  /*7d20*/  LEA R27, P0, R4, c[0x0][0x288], 0x1 ;  /* 0x0000a200041b7a11 */ /* 0x000fe200078008ff */
[----:B------:R-:W-:Y:S02]  /*7d30*/  IMAD R0, R0, c[0x0][0x294], R8 ;  /* 0x0000a50000007a24 */ /* 0x000fe400078e0208 */
[----:B------:R-:W-:-:S03]  /*7d40*/  IMAD.IADD R3, R7, 0x1, R3 ;  /* 0x0000000107037824 */ /* 0x000fc600078e0203 */
[----:B------:R-:W-:Y:S02]  /*7d50*/  IADD3 R0, R5, R0, RZ ;  /* 0x0000000005007210 */ /* 0x000fe40007ffe0ff */
[----:B------:R-:W-:Y:S02]  /*7d60*/  LEA.HI.X R25, R6, c[0x0][0x274], R3, 0x1, P1 ;  /* 0x00009d0006197a11 */ /* 0x000fe400008f0c03 */
[----:B------:R-:W-:Y:S01]  /*7d70*/  LEA.HI.X R17, R4, c[0x0][0x28c], R0, 0x1, P0 ;  /* 0x0000a30004117a11 */ /* 0x000fe200000f0c00 */
[----:B------:R1:W2:Y:S01]  /*7d80*/  SHFL.IDX PT, R6, R27, RZ, 0x1e1f ;  /* 0x001e1fff1b067589 */ /* 0x0002a200000e0000 */
[----:B------:R-:W-:-:S03]  /*7d90*/  ISETP.GE.AND P0, PT, R24, UR7, PT ;  /* 0x0000000718007c0c */ /* 0x000fc6000bf06270 */
[----:B------:R1:W3:Y:S04]  /*7da0*/  SHFL.IDX PT, R4, R26, RZ, 0x1e1f ;  /* 0x001e1fff1a047589 */ /* 0x0002e800000e0000 */
[----:B------:R1:W4:Y:S04]  /*7db0*/  SHFL.IDX PT, R5, R25, RZ, 0x1e1f ;  /* 0x001e1fff19057589 */ /* 0x00032800000e0000 */
[----:B------:R1:W1:Y:S02]  /*7dc0*/  SHFL.IDX PT, R7, R17, RZ, 0x1e1f ;  /* 0x001e1fff11077589 */ /* 0x00026400000e0000 */
[----:B------:R-:W-:Y:S05]  /*7dd0*/  @P0 BRA `(.L_x_788) ;  /* 0x000003e000000947 */ /* 0x000fea0003800000 */
[C---:B------:R-:W-:Y:S01]  /*7de0*/  IADD3 R3, R16.reuse, 0x8, RZ ;  /* 0x0000000810037810 */ /* 0x040fe20007ffe0ff */
[----:B------:R-:W-:Y:S01]  /*7df0*/  CS2R R14, SRZ ;  /* 0x00000000000e7805 */ /* 0x000fe2000001ff00 */
[----:B------:R-:W-:Y:S01]  /*7e00*/  ISETP.GE.AND P0, PT, R16, c[0x0][0x27c], PT ;  /* 0x00009f0010007a0c */ /* 0x000fe20003f06270 */
[----:B------:R-:W-:Y:S01]  /*7e10*/  CS2R R18, SRZ ;  /* 0x0000000000127805 */ /* 0x000fe2000001ff00 */
[----:B------:R-:W-:-:S02]  /*7e20*/  ISETP.GE.AND P2, PT, R3, c[0x0][0x27c], PT ;  /* 0x00009f0003007a0c */ /* 0x000fc40003f46270 */
[----:B------:R-:W-:-:S09]  /*7e30*/  IADD3 R12, R16, 0x18, RZ ;  /* 0x00000018100c7810 */ /* 0x000fd20007ffe0ff */
[C---:B---34-:R-:W-:Y:S02]  /*7e40*/  @!P0 IMAD.WIDE R10, R16.reuse, 0x2, R4 ;  /* 0x00000002100a8825 */ /* 0x058fe400078e0204 */
[----:B------:R-:W-:Y:S02]  /*7e50*/  @!P2 SHF.R.S32.HI R0, RZ, 0x1f, R3 ;  /* 0x0000001fff00a819 */ /* 0x000fe40000011403 */
[----:B-12---:R-:W-:Y:S01]  /*7e60*/  @!P0 IMAD.WIDE R8, R16, 0x2, R6 ;  /* 0x0000000210088825 */ /* 0x006fe200078e0206 */
[----:B------:R1:W5:Y:S01]  /*7e70*/  @!P0 LD.E.64 R14, [R10.64] ;  /* 0x000000140a0e8980 */ /* 0x000362000c101b00 */
[----:B------:R-:W-:Y:S02]  /*7e80*/  @!P2 LEA.HI R0, R0, R3, RZ, 0x2 ;  /* 0x000000030000a211 */ /* 0x000fe400078f10ff */
[----:B------:R-:W-:Y:S01]  /*7e90*/  IADD3 R3, R16, 0x10, RZ ;  /* 0x0000001010037810 */ /* 0x000fe20007ffe0ff */
[----:B------:R2:W5:Y:S03]  /*7ea0*/  @!P0 LD.E.64 R18, [R8.64] ;  /* 0x0000001408128980 */ /* 0x000566000c101b00 */
[----:B------:R-:W-:-:S02]  /*7eb0*/  ISETP.GE.AND P1, PT, R3, c[0x0][0x27c], PT ;  /* 0x00009f0003007a0c */ /* 0x000fc40003f26270 */
[----:B------:R-:W-:Y:S01]  /*7ec0*/  ISETP.GE.AND P0, PT, R12, c[0x0][0x27c], PT ;  /* 0x00009f000c007a0c */ /* 0x000fe20003f06270 */
[----:B------:R-:W-:Y:S01]  /*7ed0*/  CS2R R22, SRZ ;  /* 0x0000000000167805 */ /* 0x000fe2000001ff00 */
[----:B------:R-:W-:Y:S01]  /*7ee0*/  CS2R R30, SRZ ;  /* 0x00000000001e7805 */ /* 0x000fe2000001ff00 */
[----:B--2---:R-:W-:-:S08]  /*7ef0*/  @!P2 LOP3.LUT R8, R0, 0xfffffffc, RZ, 0xc0, !PT ;  /* 0xfffffffc0008a812 */ /* 0x004fd000078ec0ff */
[----:B------:R-:W-:-:S04]  /*7f00*/  @!P1 SHF.R.S32.HI R0, RZ, 0x1f, R3 ;  /* 0x0000001fff009819 */ /* 0x000fc80000011403 */
[----:B------:R-:W-:Y:S01]  /*7f10*/  @!P1 LEA.HI R0, R0, R3, RZ, 0x2 ;  /* 0x0000000300009211 */ /* 0x000fe200078f10ff */
[----:B-1----:R-:W-:-:S03]  /*7f20*/  @!P2 IMAD.WIDE R10, R8, 0x2, R4 ;  /* 0x00000002080aa825 */ /* 0x002fc600078e0204 */
[----:B------:R-:W-:Y:S01]  /*7f30*/  @!P1 LOP3.LUT R0, R0, 0xfffffffc, RZ, 0xc0, !PT ;  /* 0xfffffffc00009812 */ /* 0x000fe200078ec0ff */
[----:B------:R-:W-:Y:S01]  /*7f40*/  @!P2 IMAD.WIDE R8, R8, 0x2, R6 ;  /* 0x000000020808a825 */ /* 0x000fe200078e0206 */
[----:B------:R-:W-:-:S04]  /*7f50*/  @!P0 SHF.R.S32.HI R3, RZ, 0x1f, R12 ;  /* 0x0000001fff038819 */ /* 0x000fc8000001140c */
[----:B------:R1:W5:Y:S01]  /*7f60*/  @!P2 LD.E.64 R22, [R8.64] ;  /* 0x000000140816a980 */ /* 0x000362000c101b00 */
[----:B------:R-:W-:Y:S01]  /*7f70*/  @!P0 LEA.HI R3, R3, R12, RZ, 0x2 ;  /* 0x0000000c03038211 */ /* 0x000fe200078f10ff */
[----:B------:R-:W-:Y:S01]  /*7f80*/  CS2R R20, SRZ ;  /* 0x0000000000147805 */ /* 0x000fe2000001ff00 */
[----:B------:R-:W-:Y:S01]  /*7f90*/  CS2R R28, SRZ ;  /* 0x00000000001c7805 */ /* 0x000fe2000001ff00 */
[C---:B------:R-:W-:Y:S01]  /*7fa0*/  @!P1 IMAD.WIDE R12, R0.reuse, 0x2, R6 ;  /* 0x00000002000c9825 */ /* 0x040fe200078e0206 */
[----:B------:R-:W-:Y:S01]  /*7fb0*/  CS2R R32, SRZ ;  /* 0x0000000000207805 */ /* 0x000fe2000001ff00 */
[----:B------:R-:W-:Y:S02]  /*7fc0*/  CS2R R34, SRZ ;  /* 0x0000000000227805 */ /* 0x000fe4000001ff00 */
[----:B------:R2:W5:Y:S04]  /*7fd0*/  @!P2 LD.E.64 R20, [R10.64] ;  /* 0x000000140a14a980 */ /* 0x000568000c101b00 */
[----:B------:R3:W5:Y:S01]  /*7fe0*/  @!P1 LD.E.64 R28, [R12.64] ;  /* 0x000000140c1c9980 */ /* 0x000762000c101b00 */
[----:B-1----:R-:W-:-:S05]  /*7ff0*/  @!P1 IMAD.WIDE R8, R0, 0x2, R4 ;  /* 0x0000000200089825 */ /* 0x002fca00078e0204 */
[----:B------:R1:W5:Y:S01]  /*8000*/  @!P1 LD.E.64 R30, [R8.64] ;  /* 0x00000014081e9980 */ /* 0x000362000c101b00 */
[C---:B---3--:R-:W-:Y:S02]  /*8010*/  IADD3 R12, R16.reuse, 0x20, RZ ;  /* 0x00000020100c7810 */ /* 0x048fe40007ffe0ff */
[----:B------:R-:W-:Y:S02]  /*8020*/  IADD3 R13, R16, 0x28, RZ ;  /* 0x00000028100d7810 */ /* 0x000fe40007ffe0ff */
[----:B------:R-:W-:Y:S02]  /*8030*/  ISETP.GE.AND P1, PT, R12, c[0x0][0x27c], PT ;  /* 0x00009f000c007a0c */ /* 0x000fe40003f26270 */
[----:B-1----:R-:W-:-:S05]  /*8040*/  @!P0 LOP3.LUT R8, R3, 0xfffffffc, RZ, 0xc0, !PT ;  /* 0xfffffffc03088812 */ /* 0x002fca00078ec0ff */
[----:B--2---:R-:W-:-:S04]  /*8050*/  @!P0 IMAD.WIDE R10, R8, 0x2, R4 ;  /* 0x00000002080a8825 */ /* 0x004fc800078e0204 */
[----:B------:R-:W-:Y:S01]  /*8060*/  @!P0 IMAD.WIDE R8, R8, 0x2, R6 ;  /* 0x0000000208088825 */ /* 0x000fe200078e0206 */
[----:B------:R1:W5:Y:S04]  /*8070*/  @!P0 LD.E.64 R32, [R10.64] ;  /* 0x000000140a208980 */ /* 0x000368000c101b00 */
[----:B------:R2:W5:Y:S01]  /*8080*/  @!P0 LD.E.64 R34, [R8.64] ;  /* 0x0000001408228980 */ /* 0x000562000c101b00 */
[----:B------:R-:W-:Y:S02]  /*8090*/  ISETP.GE.AND P0, PT, R13, c[0x0][0x27c], PT ;  /* 0x00009f000d007a0c */ /* 0x000fe40003f06270 */
[----:B------:R-:W-:-:S11]  /*80a0*/  @!P1 SHF.R.S32.HI R3, RZ, 0x1f, R12 ;  /* 0x0000001fff039819 */ /* 0x000fd6000001140c */
[----:B------:R-:W-:Y:S02]  /*80b0*/  @!P0 SHF.R.S32.HI R0, RZ, 0x1f, R13 ;  /* 0x0000001fff008819 */ /* 0x000fe4000001140d */
[----:B--2---:R-:W-:Y:S02]  /*80c0*/  @!P1 LEA.HI R8, R3, R12, RZ, 0x2 ;  /* 0x0000000c03089211 */ /* 0x004fe400078f10ff */
[----:B------:R-:W-:Y:S02]  /*80d0*/  @!P0 LEA.HI R3, R0, R13, RZ, 0x2 ;  /* 0x0000000d00038211 */ /* 0x000fe400078f10ff */
[----:B------:R-:W-:Y:S02]  /*80e0*/  @!P1 LOP3.LUT R0, R8, 0xfffffffc, RZ, 0xc0, !PT ;  /* 0xfffffffc08009812 */ /* 0x000fe400078ec0ff */
[----:B------:R-:W-:Y:S01]  /*80f0*/  @!P0 LOP3.LUT R3, R3, 0xfffffffc, RZ, 0xc0, !PT ;  /* 0xfffffffc03038812 */ /* 0x000fe200078ec0ff */
[----:B------:R-:W-:Y:S01]  /*8100*/  CS2R R36, SRZ ;  /* 0x0000000000247805 */ /* 0x000fe2000001ff00 */
[----:B------:R-:W-:Y:S01]  /*8110*/  CS2R R40, SRZ ;  /* 0x0000000000287805 */ /* 0x000fe2000001ff00 */
[----:B-1----:R-:W-:Y:S01]  /*8120*/  @!P1 IMAD.WIDE R10, R0, 0x2, R4 ;  /* 0x00000002000a9825 */ /* 0x002fe200078e0204 */
[----:B------:R-:W-:Y:S01]  /*8130*/  CS2R R38, SRZ ;  /* 0x0000000000267805 */ /* 0x000fe2000001ff00 */
[----:B------:R-:W-:-:S02]  /*8140*/  CS2R R42, SRZ ;  /* 0x00000000002a7805 */ /* 0x000fc4000001ff00 */
[C---:B------:R-:W-:Y:S01]  /*8150*/  @!P0 IMAD.WIDE R8, R3.reuse, 0x2, R4 ;  /* 0x0000000203088825 */ /* 0x040fe200078e0204 */
[----:B------:R1:W5:Y:S03]  /*8160*/  @!P1 LD.E.64 R36, [R10.64] ;  /* 0x000000140a249980 */ /* 0x000366000c101b00 */
[--C-:B------:R-:W-:Y:S01]  /*8170*/  @!P1 IMAD.WIDE R4, R0, 0x2, R6.reuse ;  /* 0x0000000200049825 */ /* 0x100fe200078e0206 */
[----:B------:R1:W5:Y:S03]  /*8180*/  @!P0 LD.E.64 R40, [R8.64] ;  /* 0x0000001408288980 */ /* 0x000366000c101b00 */
[----:B------:R-:W-:Y:S01]  /*8190*/  @!P0 IMAD.WIDE R6, R3, 0x2, R6 ;  /* 0x0000000203068825 */ /* 0x000fe200078e0206 */
[----:B------:R1:W5:Y:S04]  /*81a0*/  @!P1 LD.E.64 R38, [R4.64] ;  /* 0x0000001404269980 */ /* 0x000368000c101b00 */
[----:B------:R1:W5:Y:S02]  /*81b0*/  @!P0 LD.E.64 R42, [R6.64] ;  /* 0x00000014062a8980 */ /* 0x000364000c101b00 */
.L_x_788:
[----:B------:R-:W-:Y:S05]  /*81c0*/  BSYNC B0 ;  /* 0x0000000000007941 */ /* 0x000fea0003800000 */
.L_x_787:
[----:B------:R-:W-:Y:S01]  /*81d0*/  IADD3 R3, R24, 0x40, RZ ;  /* 0x0000004018037810 */ /* 0x000fe20007ffe0ff */
[----:B-----5:R-:W-:Y:S01]  /*81e0*/  IMAD.MOV.U32 R0, RZ, RZ, R40 ;  /* 0x000000ffff007224 */ /* 0x020fe200078e0028 */
[----:B-1----:R-:W-:Y:S01]  /*81f0*/  MOV R9, R22 ;  /* 0x0000001600097202 */ /* 0x002fe20000000f00 */
[----:B---3--:R-:W-:Y:S01]  /*8200*/  IMAD.MOV.U32 R4, RZ, RZ, R36 ;  /* 0x000000ffff047224 */ /* 0x008fe200078e0024 */
[----:B------:R-:W-:Y:S01]  /*8210*/  ISETP.GE.AND P0, PT, R3, UR7, PT ;  /* 0x0000000703007c0c */ /* 0x000fe2000bf06270 */
        /* <DEDUP_REMOVED lines=8> */
[----:B----4-:R-:W-:Y:S01]  /*82a0*/  IMAD.MOV.U32 R5, RZ, RZ, R41 ;  /* 0x000000ffff057224 */ /* 0x010fe200078e0029 */
[----:B------:R-:W-:Y:S01]  /*82b0*/  MOV R0, R20 ;  /* 0x0000001400007202 */ /* 0x000fe20000000f00 */
[----:B------:R-:W-:Y:S01]  /*82c0*/  IMAD.MOV.U32 R8, RZ, RZ, R35 ;  /* 0x000000ffff087224 */ /* 0x000fe200078e0023 */
[----:B------:R-:W-:Y:S01]  /*82d0*/  PRMT R74, R4, 0x5410, R3 ;  /* 0x00005410044a7816 */ /* 0x000fe20000000003 */
[----:B------:R-:W-:Y:S01]  /*82e0*/  IMAD.MOV.U32 R4, RZ, RZ, R14 ;  /* 0x000000ffff047224 */ /* 0x000fe200078e000e */
[----:B------:R-:W-:Y:S01]  /*82f0*/  PRMT R72, R0, 0x7610, R72 ;  /* 0x0000761000487816 */ /* 0x000fe20000000048 */
[----:B------:R-:W-:Y:S01]  /*8300*/  IMAD.MOV.U32 R3, RZ, RZ, R15 ;  /* 0x000000ffff037224 */ /* 0x000fe200078e000f */
[----:B------:R-:W-:Y:S01]  /*8310*/  PRMT R82, R5, 0x7610, R82 ;  /* 0x0000761005527816 */ /* 0x000fe20000000052 */
[----:B------:R-:W-:Y:S01]  /*8320*/  IMAD.MOV.U32 R0, RZ, RZ, R42 ;  /* 0x000000ffff007224 */ /* 0x000fe200078e002a */
[----:B------:R-:W1:Y:S01]  /*8330*/  SHFL.IDX PT, R7, R17, 0x1, 0x1e1f ;  /* 0x003e1f0011077f89 */ /* 0x000e6200000e0000 */
[----:B------:R-:W-:Y:S01]  /*8340*/  IMAD.MOV.U32 R5, RZ, RZ, R33 ;  /* 0x000000ffff057224 */ /* 0x000fe200078e0021 */
[----:B------:R-:W-:Y:S01]  /*8350*/  PRMT R70, R4, 0x5410, R3 ;  /* 0x0000541004467816 */ /* 0x000fe20000000003 */
[----:B------:R-:W-:Y:S01]  /*8360*/  IMAD.MOV.U32 R3, RZ, RZ, R39 ;  /* 0x000000ffff037224 */ /* 0x000fe200078e0027 */
[----:B------:R-:W-:Y:S01]  /*8370*/  PRMT R80, R0, 0x7610, R80 ;  /* 0x0000761000507816 */ /* 0x000fe20000000050 */
[----:B------:R-:W-:Y:S01]  /*8380*/  IMAD.MOV.U32 R0, RZ, RZ, R34 ;  /* 0x000000ffff007224 */ /* 0x000fe200078e0022 */
[----:B------:R-:W-:Y:S01]  /*8390*/  PRMT R76, R76, 0x5410, R5 ;  /* 0x000054104c4c7816 */ /* 0x000fe20000000005 */
[----:B------:R-:W-:Y:S01]  /*83a0*/  IMAD.MOV.U32 R5, RZ, RZ, R21 ;  /* 0x000000ffff057224 */ /* 0x000fe200078e0015 */
[----:B------:R-:W-:Y:S01]  /*83b0*/  MOV R4, R38 ;  /* 0x0000002600047202 */ /* 0x000fe20000000f00 */
[----:B--2---:R-:W2:Y:S01]  /*83c0*/  SHFL.IDX PT, R6, R27, 0x1, 0x1e1f ;  /* 0x003e1f001b067f89 */ /* 0x004ea200000e0000 */
        /* <DEDUP_REMOVED lines=12> */
[----:B------:R-:W3:Y:S01]  /*8490*/  SHFL.IDX PT, R5, R25, 0x1, 0x1e1f ;  /* 0x003e1f0019057f89 */ /* 0x000ee200000e0000 */
[----:B------:R-:W-:Y:S01]  /*84a0*/  BSSY B0, `(.L_x_789) ;  /* 0x000004e000007945 */ /* 0x000fe20003800000 */
[----:B------:R-:W-:Y:S01]  /*84b0*/  PRMT R71, R9, 0x5410, R8 ;  /* 0x0000541009477816 */ /* 0x000fe20000000008 */
[----:B------:R-:W-:Y:S01]  /*84c0*/  CS2R R62, SRZ ;  /* 0x00000000003e7805 */ /* 0x000fe2000001ff00 */
[----:B------:R4:W1:Y:S01]  /*84d0*/  SHFL.IDX PT, R4, R26, 0x1, 0x1e1f ;  /* 0x003e1f001a047f89 */ /* 0x00086200000e0000 */
[----:B------:R-:W-:Y:S01]  /*84e0*/  PRMT R48, R3, 0x5410, R0 ;  /* 0x0000541003307816 */ /* 0x000fe20000000000 */
        /* <DEDUP_REMOVED lines=9> */
[----:B----4-:R-:W-:Y:S01]  /*8580*/  CS2R R26, SRZ ;  /* 0x00000000001a7805 */ /* 0x010fe2000001ff00 */
[----:B------:R-:W-:Y:S05]  /*8590*/  @P0 BRA `(.L_x_790) ;  /* 0x000003e000000947 */ /* 0x000fea0003800000 */
[C---:B-123--:R-:W-:Y:S01]  /*85a0*/  IADD3 R3, R16.reuse, 0x8, RZ ;  /* 0x0000000810037810 */ /* 0x04efe20007ffe0ff */
        /* <DEDUP_REMOVED lines=9> */
[----:B------:R-:W-:Y:S02]  /*8640*/  @!P2 LEA.HI R0, R0, R3, RZ, 0x2 ;  /* 0x000000030000a211 */ /* 0x000fe400078f10ff */
[----:B------:R-:W-:Y:S01]  /*8650*/  IADD3 R3, R16, 0x10, RZ ;  /* 0x0000001010037810 */ /* 0x000fe20007ffe0ff */
[----:B------:R2:W5:Y:S03]  /*8660*/  @!P0 LD.E.64 R44, [R8.64] ;  /* 0x00000014082c8980 */ /* 0x000566000c101b00 */
[----:B------:R-:W-:-:S02]  /*8670*/  ISETP.GE.AND P1, PT, R3, c[0x0][0x27c], PT ;  /* 0x00009f0003007a0c */ /* 0x000fc40003f26270 */
[----:B------:R-:W-:Y:S02]  /*8680*/  @!P2 LOP3.LUT R0, R0, 0xfffffffc, RZ, 0xc0, !PT ;  /* 0xfffffffc0000a812 */ /* 0x000fe400078ec0ff */
[----:B------:R-:W-:Y:S01]  /*8690*/  ISETP.GE.AND P0, PT, R12, c[0x0][0x27c], PT ;  /* 0x00009f000c007a0c */ /* 0x000fe20003f06270 */
[----:B------:R-:W-:Y:S02]  /*86a0*/  CS2R R50, SRZ ;  /* 0x0000000000327805 */ /* 0x000fe4000001ff00 */
[----:B-1----:R-:W-:-:S04]  /*86b0*/  @!P2 IMAD.WIDE R10, R0, 0x2, R4 ;  /* 0x00000002000aa825 */ /* 0x002fc800078e0204 */
[----:B--2---:R-:W-:Y:S02]  /*86c0*/  @!P2 IMAD.WIDE R8, R0, 0x2, R6 ;  /* 0x000000020008a825 */ /* 0x004fe400078e0206 */
[----:B------:R-:W-:-:S04]  /*86d0*/  @!P1 SHF.R.S32.HI R0, RZ, 0x1f, R3 ;  /* 0x0000001fff009819 */ /* 0x000fc80000011403 */
[----:B------:R-:W-:Y:S01]  /*86e0*/  @!P1 LEA.HI R0, R0, R3, RZ, 0x2 ;  /* 0x0000000300009211 */ /* 0x000fe200078f10ff */
[----:B------:R1:W5:Y:S03]  /*86f0*/  @!P2 LD.E.64 R50, [R8.64] ;  /* 0x000000140832a980 */ /* 0x000366000c101b00 */
[----:B------:R-:W-:Y:S01]  /*8700*/  @!P1 LOP3.LUT R0, R0, 0xfffffffc, RZ, 0xc0, !PT ;  /* 0xfffffffc00009812 */ /* 0x000fe200078ec0ff */
[----:B------:R-:W-:Y:S01]  /*8710*/  CS2R R54, SRZ ;  /* 0x0000000000367805 */ /* 0x000fe2000001ff00 */
[----:B------:R-:W-:Y:S01]  /*8720*/  @!P0 SHF.R.S32.HI R3, RZ, 0x1f, R12 ;  /* 0x0000001fff038819 */ /* 0x000fe2000001140c */
[----:B------:R-:W-:-:S03]  /*8730*/  CS2R R46, SRZ ;  /* 0x00000000002e7805 */ /* 0x000fc6000001ff00 */
[----:B------:R-:W-:Y:S01]  /*8740*/  @!P0 LEA.HI R3, R3, R12, RZ, 0x2 ;  /* 0x0000000c03038211 */ /* 0x000fe200078f10ff */
[----:B------:R-:W-:Y:S01]  /*8750*/  CS2R R52, SRZ ;  /* 0x0000000000347805 */ /* 0x000fe2000001ff00 */
[C---:B------:R-:W-:Y:S01]  /*8760*/  @!P1 IMAD.WIDE R12, R0.reuse, 0x2, R6 ;  /* 0x00000002000c9825 */ /* 0x040fe200078e0206 */
[----:B------:R2:W5:Y:S01]  /*8770*/  @!P2 LD.E.64 R46, [R10.64] ;  /* 0x000000140a2ea980 */ /* 0x000562000c101b00 */
[----:B------:R-:W-:Y:S01]  /*8780*/  CS2R R56, SRZ ;  /* 0x0000000000387805 */ /* 0x000fe2000001ff00 */
[----:B------:R-:W-:Y:S02]  /*8790*/  CS2R R58, SRZ ;  /* 0x00000000003a7805 */ /* 0x000fe4000001ff00 */
[----:B------:R3:W5:Y:S01]  /*87a0*/  @!P1 LD.E.64 R52, [R12.64] ;  /* 0x000000140c349980 */ /* 0x000762000c101b00 */
[----:B-1----:R-:W-:-:S05]  /*87b0*/  @!P1 IMAD.WIDE R8, R0, 0x2, R4 ;  /* 0x0000000200089825 */ /* 0x002fca00078e0204 */
[----:B------:R1:W5:Y:S01]  /*87c0*/  @!P1 LD.E.64 R54, [R8.64] ;  /* 0x0000001408369980 */ /* 0x000362000c101b00 */
[C---:B---3--:R-:W-:Y:S02]  /*87d0*/  IADD3 R12, R16.reuse, 0x20, RZ ;  /* 0x00000020100c7810 */ /* 0x048fe40007ffe0ff */
[----:B------:R-:W-:Y:S02]  /*87e0*/  IADD3 R13, R16, 0x28, RZ ;  /* 0x00000028100d7810 */ /* 0x000fe40007ffe0ff */
[----:B-1----:R-:W-:-:S05]  /*87f0*/  @!P0 LOP3.LUT R8, R3, 0xfffffffc, RZ, 0xc0, !PT ;  /* 0xfffffffc03088812 */ /* 0x002fca00078ec0ff */
[----:B--2---:R-:W-:-:S04]  /*8800*/  @!P0 IMAD.WIDE R10, R8, 0x2, R4 ;  /* 0x00000002080a8825 */ /* 0x004fc800078e0204 */
[----:B------:R-:W-:Y:S01]  /*8810*/  @!P0 IMAD.WIDE R8, R8, 0x2, R6 ;  /* 0x0000000208088825 */ /* 0x000fe200078e0206 */
[----:B------:R1:W5:Y:S01]  /*8820*/  @!P0 LD.E.64 R56, [R10.64] ;  /* 0x000000140a388980 */ /* 0x000362000c101b00 */
[----:B------:R-:W-:-:S03]  /*8830*/  ISETP.GE.AND P1, PT, R12, c[0x0][0x27c], PT ;  /* 0x00009f000c007a0c */ /* 0x000fc60003f26270 */
[----:B------:R2:W5:Y:S01]  /*8840*/  @!P0 LD.E.64 R58, [R8.64] ;  /* 0x00000014083a8980 */ /* 0x000562000c101b00 */
[----:B------:R-:W-:-:S09]  /*8850*/  ISETP.GE.AND P0, PT, R13, c[0x0][0x27c], PT ;  /* 0x00009f000d007a0c */ /* 0x000fd20003f06270 */
[----:B------:R-:W-:-:S04]  /*8860*/  @!P1 SHF.R.S32.HI R3, RZ, 0x1f, R12 ;  /* 0x0000001fff039819 */ /* 0x000fc8000001140c */
        /* <DEDUP_REMOVED lines=17> */
.L_x_790:
[----:B-123--:R-:W-:Y:S05]  /*8980*/  BSYNC B0 ;  /* 0x0000000000007941 */ /* 0x00efea0003800000 */
.L_x_789:
[----:B-----5:R-:W-:Y:S01]  /*8990*/  IMAD.MOV.U32 R0, RZ, RZ, R68 ;  /* 0x000000ffff007224 */ /* 0x020fe200078e0044 */
[----:B------:R-:W-:Y:S01]  /*89a0*/  UIADD3 UR4, -UR12, UR7, URZ ;  /* 0x000000070c047290 */ /* 0x000fe2000fffe13f */
[----:B------:R-:W-:Y:S01]  /*89b0*/  IMAD.MOV.U32 R5, RZ, RZ, R69 ;  /* 0x000000ffff057224 */ /* 0x000fe200078e0045 */
[----:B------:R-:W-:Y:S01]  /*89c0*/  LEA.HI R7, R60, R60, RZ, 0x1 ;  /* 0x0000003c3c077211 */ /* 0x000fe200078f08ff */
[----:B------:R-:W-:Y:S01]  /*89d0*/  IMAD.MOV.U32 R4, RZ, RZ, R62 ;  /* 0x000000ffff047224 */ /* 0x000fe200078e003e */
[----:B------:R-:W-:Y:S01]  /*89e0*/  UISETP.LT.AND UP0, UPT, UR4, 0x80, UPT ;  /* 0x000000800400788c */ /* 0x000fe2000bf01270 */
[----:B------:R-:W-:Y:S01]  /*89f0*/  IMAD.MOV.U32 R3, RZ, RZ, R63 ;  /* 0x000000ffff037224 */ /* 0x000fe200078e003f */
[----:B------:R-:W-:Y:S01]  /*8a00*/  PRMT R90, R0, 0x5410, R5 ;  /* 0x00005410005a7816 */ /* 0x000fe20000000005 */
[----:B------:R-:W-:Y:S01]  /*8a10*/  IMAD.MOV.U32 R0, RZ, RZ, R56 ;  /* 0x000000ffff007224 */ /* 0x000fe200078e0038 */
[----:B------:R-:W-:Y:S01]  /*8a20*/  USEL UR4, UR4, 0x80, UP0 ;  /* 0x0000008004047887 */ /* 0x000fe20008000000 */
[----:B------:R-:W-:Y:S01]  /*8a30*/  IMAD.MOV.U32 R5, RZ, RZ, R57 ;  /* 0x000000ffff057224 */ /* 0x000fe200078e0039 */
[----:B------:R-:W-:Y:S01]  /*8a40*/  PRMT R88, R4, 0x5410, R3 ;  /* 0x0000541004587816 */ /* 0x000fe20000000003 */
[----:B------:R-:W-:Y:S01]  /*8a50*/  IMAD.MOV.U32 R4, RZ, RZ, R54 ;  /* 0x000000ffff047224 */ /* 0x000fe200078e0036 */
[----:B------:R-:W-:Y:S01]  /*8a60*/  PRMT R86, R0, 0x7610, R86 ;  /* 0x0000761000567816 */ /* 0x000fe20000000056 */
[----:B------:R-:W-:Y:S01]  /*8a70*/  IMAD.MOV.U32 R0, RZ, RZ, R46 ;  /* 0x000000ffff007224 */ /* 0x000fe200078e002e */
[----:B------:R-:W-:Y:S01]  /*8a80*/  ISETP.GE.AND P0, PT, R60, UR4, PT ;  /* 0x000000043c007c0c */ /* 0x000fe2000bf06270 */
[----:B------:R-:W-:Y:S01]  /*8a90*/  IMAD.MOV.U32 R3, RZ, RZ, R55 ;  /* 0x000000ffff037224 */ /* 0x000fe200078e0037 */
[----:B------:R-:W-:Y:S01]  /*8aa0*/  PRMT R86, R86, 0x5410, R5 ;  /* 0x0000541056567816 */ /* 0x000fe20000000005 */
[----:B------:R-:W-:-:S04]  /*8ab0*/  DEPBAR.LE SB0, 0x1 ;  /* 0x000080400000791a */ /* 0x000fc80000000000 */
[----:B------:R-:W-:Y:S01]  /*8ac0*/  PRMT R81, R81, 0x5410, R0 ;  /* 0x0000541051517816 */ /* 0x000fe20000000000 */
[----:B------:R-:W-:Y:S01]  /*8ad0*/  IMAD.MOV.U32 R0, RZ, RZ, R47 ;  /* 0x000000ffff007224 */ /* 0x000fe200078e002f */
[----:B------:R-:W-:Y:S01]  /*8ae0*/  SHF.R.S32.HI R5, RZ, 0x1f, R49 ;  /* 0x0000001fff057819 */ /* 0x000fe20000011431 */
[----:B------:R-:W-:Y:S01]  /*8af0*/  BSSY B1, `(.L_x_791) ;  /* 0x0000146000017945 */ /* 0x000fe20003800000 */
[----:B------:R-:W-:Y:S01]  /*8b00*/  PRMT R84, R4, 0x5410, R3 ;  /* 0x0000541004547816 */ /* 0x000fe20000000003 */
[----:B------:R-:W-:Y:S01]  /*8b10*/  IMAD.MOV.U32 R4, RZ, RZ, R26 ;  /* 0x000000ffff047224 */ /* 0x000fe200078e001a */
[----:B------:R-:W-:Y:S01]  /*8b20*/  PRMT R82, R82, 0x5410, R0 ;  /* 0x0000541052527816 */ /* 0x000fe20000000000 */
[----:B------:R-:W-:Y:S01]  /*8b30*/  IMAD.MOV.U32 R3, RZ, RZ, R27 ;  /* 0x000000ffff037224 */ /* 0x000fe200078e001b */
[----:B------:R-:W-:Y:S01]  /*8b40*/  LEA.HI R0, R5, R49, RZ, 0x2 ;  /* 0x0000003105007211 */ /* 0x000fe200078f10ff */
[----:B------:R-:W-:Y:S01]  /*8b50*/  IMAD.MOV.U32 R5, RZ, RZ, R66 ;  /* 0x000000ffff057224 */ /* 0x000fe200078e0042 */
[----:B------:R-:W-:-:S02]  /*8b60*/  PRMT R78, R78, 0x5410, R4 ;  /* 0x000054104e4e7816 */ /* 0x000fc40000000004 */
[----:B------:R-:W-:Y:S01]  /*8b70*/  LOP3.LUT R4, R0, 0xfffffffc, RZ, 0xc0, !PT ;  /* 0xfffffffc00047812 */ /* 0x000fe200078ec0ff */
[----:B------:R-:W-:Y:S01]  /*8b80*/  IMAD.MOV.U32 R0, RZ, RZ, R64 ;  /* 0x000000ffff007224 */ /* 0x000fe200078e0040 */
[----:B------:R-:W-:Y:S01]  /*8b90*/  PRMT R79, R79, 0x5410, R3 ;  /* 0x000054104f4f7816 */ /* 0x000fe20000000003 */
[----:B------:R-:W-:Y:S02]  /*8ba0*/  IMAD.MOV.U32 R3, RZ, RZ, R67 ;  /* 0x000000ffff037224 */ /* 0x000fe400078e0043 */
[----:B------:R-:W-:Y:S01]  /*8bb0*/  IMAD.IADD R6, R49, 0x1, -R4 ;  /* 0x0000000131067824 */ /* 0x000fe200078e0a04 */
[----:B------:R-:W-:Y:S01]  /*8bc0*/  PRMT R87, R0, 0x7610, R87 ;  /* 0x0000761000577816 */ /* 0x000fe20000000057 */
[----:B------:R-:W-:Y:S01]  /*8bd0*/  IMAD.MOV.U32 R0, RZ, RZ, R65 ;  /* 0x000000ffff007224 */ /* 0x000fe200078e0041 */
[----:B------:R-:W-:Y:S01]  /*8be0*/  PRMT R89, R5, 0x5410, R3 ;  /* 0x0000541005597816 */ /* 0x000fe20000000003 */
[C---:B------:R-:W-:Y:S01]  /*8bf0*/  IMAD.SHL.U32 R3, R6.reuse, 0x40, RZ ;  /* 0x0000004006037824 */ /* 0x040fe200078e00ff */
[----:B------:R-:W-:Y:S01]  /*8c00*/  BAR.SYNC.DEFER_BLOCKING 0x0 ;  /* 0x0000000000007b1d */ /* 0x000fe20000010000 */
[----:B------:R-:W-:Y:S01]  /*8c10*/  IMAD.MOV.U32 R5, RZ, RZ, R58 ;  /* 0x000000ffff057224 */ /* 0x000fe200078e003a */
[----:B------:R-:W-:Y:S01]  /*8c20*/  PRMT R87, R87, 0x5410, R0 ;  /* 0x0000541057577816 */ /* 0x000fe20000000000 */
[----:B------:R-:W-:Y:S01]  /*8c30*/  IMAD.MOV.U32 R4, RZ, RZ, R59 ;  /* 0x000000ffff047224 */ /* 0x000fe200078e003b */
[----:B------:R-:W-:Y:S01]  /*8c40*/  LOP3.LUT R0, R3, 0xc0, RZ, 0xc0, !PT ;  /* 0x000000c003007812 */ /* 0x000fe200078ec0ff */
[----:B------:R-:W-:Y:S01]  /*8c50*/  IMAD.MOV.U32 R3, RZ, RZ, R52 ;  /* 0x000000ffff037224 */ /* 0x000fe200078e0034 */
[----:B------:R-:W-:Y:S01]  /*8c60*/  LOP3.LUT P1, RZ, R6, 0x2, RZ, 0xc0, !PT ;  /* 0x0000000206ff7812 */ /* 0x000fe2000782c0ff */
[----:B------:R-:W-:Y:S01]  /*8c70*/  IMAD.MOV.U32 R6, RZ, RZ, R51 ;  /* 0x000000ffff067224 */ /* 0x000fe200078e0033 */
[----:B------:R-:W-:-:S02]  /*8c80*/  PRMT R85, R5, 0x5410, R4 ;  /* 0x0000541005557816 */ /* 0x000fc40000000004 */
[----:B------:R-:W-:Y:S02]  /*8c90*/  LOP3.LUT R4, R0, 0x8, R61, 0xf8, !PT ;  /* 0x0000000800047812 */ /* 0x000fe400078ef83d */
[----:B------:R-:W-:Y:S02]  /*8ca0*/  SHF.R.U32.HI R0, RZ, 0x3, R0 ;  /* 0x00000003ff007819 */ /* 0x000fe40000011600 */
[----:B------:R-:W-:Y:S01]  /*8cb0*/  PRMT R83, R3, 0x7610, R83 ;  /* 0x0000761003537816 */ /* 0x000fe20000000053 */
[----:B------:R-:W-:Y:S01]  /*8cc0*/  IMAD.MOV.U32 R3, RZ, RZ, R50 ;  /* 0x000000ffff037224 */ /* 0x000fe200078e0032 */
[----:B------:R-:W-:Y:S01]  /*8cd0*/  LOP3.LUT R5, R4, R0, RZ, 0x3c, !PT ;  /* 0x0000000004057212 */ /* 0x000fe200078e3cff */
[----:B------:R-:W-:Y:S01]  /*8ce0*/  IMAD.MOV.U32 R4, RZ, RZ, R53 ;  /* 0x000000ffff047224 */ /* 0x000fe200078e0035 */
[----:B------:R-:W-:Y:S02]  /*8cf0*/  LOP3.LUT R0, R7, 0x7fffffe, RZ, 0xc0, !PT ;  /* 0x07fffffe07007812 */ /* 0x000fe400078ec0ff */
[----:B------:R-:W-:-:S02]  /*8d00*/  PRMT R61, R3, 0x7610, R61 ;  /* 0x00007610033d7816 */ /* 0x000fc4000000003d */
[----:B------:R-:W-:Y:S01]  /*8d10*/  PRMT R83, R83, 0x5410, R4 ;  /* 0x0000541053537816 */ /* 0x000fe20000000004 */
[----:B------:R-:W-:Y:S01]  /*8d20*/  IMAD.IADD R0, R60, 0x1, -R0 ;  /* 0x000000013c007824 */ /* 0x000fe200078e0a00 */
[----:B------:R-:W-:Y:S01]  /*8d30*/  PRMT R61, R61, 0x5410, R6 ;  /* 0x000054103d3d7816 */ /* 0x000fe20000000006 */
[----:B------:R-:W-:Y:S02]  /*8d40*/  IMAD.MOV.U32 R4, RZ, RZ, R45 ;  /* 0x000000ffff047224 */ /* 0x000fe400078e002d */
[----:B------:R-:W-:-:S04]  /*8d50*/  IMAD R0, R93, 0x8, R0 ;  /* 0x000000085d007824 */ /* 0x000fc800078e0200 */
[----:B------:R-:W-:Y:S02]  /*8d60*/  IMAD.U32 R0, R0, 0x20, R5 ;  /* 0x0000002000007824 */ /* 0x000fe400078e0005 */
[----:B------:R-:W-:-:S03]  /*8d70*/  IMAD.MOV.U32 R5, RZ, RZ, R44 ;  /* 0x000000ffff057224 */ /* 0x000fc600078e002c */
[C---:B------:R-:W-:Y:S02]  /*8d80*/  IADD3 R3, R0.reuse, 0x10, RZ ;  /* 0x0000001000037810 */ /* 0x040fe40007ffe0ff */
[C---:B------:R-:W-:Y:S02]  /*8d90*/  @P1 IADD3 R3, R0.reuse, -0x10, RZ ;  /* 0xfffffff000031810 */ /* 0x040fe40007ffe0ff */
        /* <DEDUP_REMOVED lines=8> */
[----:B------:R-:W-:Y:S02]  /*8e20*/  SHF.R.U32.HI R0, RZ, 0x10, R19 ;  /* 0x00000010ff007819 */ /* 0x000fe40000011613 */
[--C-:B------:R-:W-:Y:S02]  /*8e30*/  SHF.R.U32.HI R3, RZ, 0x10, R15.reuse ;  /* 0x00000010ff037819 */ /* 0x100fe4000001160f */
[----:B------:R-:W-:Y:S02]  /*8e40*/  SHF.R.U64 R17, R14, 0x10, R15 ;  /* 0x000000100e117819 */ /* 0x000fe4000000120f */
[----:B------:R-:W-:Y:S01]  /*8e50*/  SHF.R.U64 R15, R18, 0x10, R19 ;  /* 0x00000010120f7819 */ /* 0x000fe20000001213 */
[----:B------:R-:W-:Y:S02]  /*8e60*/  HADD2.F32 R18, -RZ, R3.H0_H0 ;  /* 0x20000003ff127230 */ /* 0x000fe40000004100 */
[----:B------:R-:W-:-:S02]  /*8e70*/  HADD2.F32 R17, -RZ, R17.H0_H0 ;  /* 0x20000011ff117230 */ /* 0x000fc40000004100 */
[--C-:B-1----:R-:W-:Y:S02]  /*8e80*/  HADD2.F32 R8, -RZ, R7.reuse.H0_H0 ;  /* 0x20000007ff087230 */ /* 0x102fe40000004100 */
[--C-:B------:R-:W-:Y:S02]  /*8e90*/  HADD2.F32 R12, -RZ, R6.reuse.H0_H0 ;  /* 0x20000006ff0c7230 */ /* 0x100fe40000004100 */
[----:B------:R-:W-:Y:S02]  /*8ea0*/  HADD2.F32 R11, -RZ, R6.H1_H1 ;  /* 0x30000006ff0b7230 */ /* 0x000fe40000004100 */
[----:B------:R-:W-:Y:S02]  /*8eb0*/  HADD2.F32 R7, -RZ, R7.H1_H1 ;  /* 0x30000007ff077230 */ /* 0x000fe40000004100 */
[----:B------:R-:W-:Y:S02]  /*8ec0*/  HADD2.F32 R6, -RZ, R0.H0_H0 ;  /* 0x20000000ff067230 */ /* 0x000fe40000004100 */
[----:B------:R-:W-:-:S02]  /*8ed0*/  HADD2.F32 R10, -RZ, R4.H0_H0 ;  /* 0x20000004ff0a7230 */ /* 0x000fc40000004100 */
[----:B------:R-:W-:Y:S01]  /*8ee0*/  HADD2.F32 R9, -RZ, R4.H1_H1 ;  /* 0x30000004ff097230 */ /* 0x000fe20000004100 */
[-C--:B------:R-:W-:Y:S01]  /*8ef0*/  FMUL.FTZ R3, R7, R6.reuse ;  /* 0x0000000607037220 */ /* 0x080fe20000410000 */
[----:B------:R-:W-:Y:S02]  /*8f00*/  HADD2.F32 R0, -RZ, R48.H0_H0 ;  /* 0x20000030ff007230 */ /* 0x000fe40000004100 */
[--C-:B------:R-:W-:Y:S02]  /*8f10*/  HADD2.F32 R14, -RZ, R5.reuse.H0_H0 ;  /* 0x20000005ff0e7230 */ /* 0x100fe40000004100 */
[----:B------:R-:W-:Y:S01]  /*8f20*/  HADD2.F32 R13, -RZ, R5.H1_H1 ;  /* 0x30000005ff0d7230 */ /* 0x000fe20000004100 */
[C---:B------:R-:W-:Y:S01]  /*8f30*/  FMUL.FTZ R5, R8.reuse, R6 ;  /* 0x0000000608057220 */ /* 0x040fe20000410000 */
[----:B------:R-:W-:Y:S01]  /*8f40*/  HADD2.F32 R4, -RZ, R70.H0_H0 ;  /* 0x20000046ff047230 */ /* 0x000fe20000004100 */
[----:B------:R-:W-:Y:S02]  /*8f50*/  FFMA.FTZ R8, R8, R18, -R3 ;  /* 0x0000001208087223 */ /* 0x000fe40000010803 */
[----:B------:R-:W-:-:S02]  /*8f60*/  FMUL.FTZ R6, R9, R0 ;  /* 0x0000000009067220 */ /* 0x000fc40000410000 */
[C---:B------:R-:W-:Y:S01]  /*8f70*/  FMUL.FTZ R3, R10.reuse, R0 ;  /* 0x000000000a037220 */ /* 0x040fe20000410000 */
[----:B------:R-:W-:Y:S01]  /*8f80*/  HADD2.F32 R0, -RZ, R48.H1_H1 ;  /* 0x30000030ff007230 */ /* 0x000fe20000004100 */
[----:B------:R-:W-:Y:S01]  /*8f90*/  FFMA.FTZ R7, R7, R18, R5 ;  /* 0x0000001207077223 */ /* 0x000fe20000010005 */
[----:B------:R-:W-:Y:S01]  /*8fa0*/  HADD2.F32 R5, -RZ, R15.H0_H0 ;  /* 0x2000000fff057230 */ /* 0x000fe20000004100 */
[-C--:B------:R-:W-:Y:S02]  /*8fb0*/  FFMA.FTZ R10, R10, R4.reuse, -R6 ;  /* 0x000000040a0a7223 */ /* 0x080fe40000010806 */
[----:B------:R-:W-:Y:S01]  /*8fc0*/  FFMA.FTZ R9, R9, R4, R3 ;  /* 0x0000000409097223 */ /* 0x000fe20000010003 */
[----:B------:R-:W-:Y:S01]  /*8fd0*/  HADD2.F32 R3, -RZ, R70.H1_H1 ;  /* 0x30000046ff037230 */ /* 0x000fe20000004100 */
[----:B------:R-:W-:Y:S01]  /*8fe0*/  FMUL.FTZ R4, R11, R0 ;  /* 0x000000000b047220 */ /* 0x000fe20000410000 */
[----:B------:R-:W-:Y:S01]  /*8ff0*/  F2FP.PACK_AB R7, R7, R8 ;  /* 0x000000080707723e */ /* 0x000fe200000000ff */
[----:B------:R-:W-:-:S02]  /*9000*/  FMUL.FTZ R0, R12, R0 ;  /* 0x000000000c007220 */ /* 0x000fc40000410000 */
[-C--:B------:R-:W-:Y:S02]  /*9010*/  FMUL.FTZ R6, R13, R5.reuse ;  /* 0x000000050d067220 */ /* 0x080fe40000410000 */
[----:B------:R-:W-:Y:S02]  /*9020*/  FMUL.FTZ R5, R14, R5 ;  /* 0x000000050e057220 */ /* 0x000fe40000410000 */
[-C--:B------:R-:W-:Y:S02]  /*9030*/  FFMA.FTZ R4, R12, R3.reuse, -R4 ;  /* 0x000000030c047223 */ /* 0x080fe40000010804 */
[----:B------:R-:W-:Y:S02]  /*9040*/  FFMA.FTZ R0, R11, R3, R0 ;  /* 0x000000030b007223 */ /* 0x000fe40000010000 */
[-C--:B------:R-:W-:Y:S02]  /*9050*/  FFMA.FTZ R3, R14, R17.reuse, -R6 ;  /* 0x000000110e037223 */ /* 0x080fe40000010806 */
[----:B------:R-:W-:Y:S01]  /*9060*/  FFMA.FTZ R5, R13, R17, R5 ;  /* 0x000000110d057223 */ /* 0x000fe20000010005 */
[----:B------:R-:W-:-:S02]  /*9070*/  F2FP.PACK_AB R6, R0, R4 ;  /* 0x000000040006723e */ /* 0x000fc400000000ff */
[----:B------:R-:W-:Y:S02]  /*9080*/  F2FP.PACK_AB R4, R9, R10 ;  /* 0x0000000a0904723e */ /* 0x000fe400000000ff */
[----:B------:R-:W-:-:S05]  /*9090*/  F2FP.PACK_AB R5, R5, R3 ;  /* 0x000000030505723e */ /* 0x000fca00000000ff */
[----:B------:R1:W-:Y:S02]  /*90a0*/  STS.128 [R24], R4 ;  /* 0x0000000418007388 */ /* 0x0003e40000000c00 */
.L_x_794:
[----:B------:R-:W-:Y:S05]  /*90b0*/  BSYNC B0 ;  /* 0x0000000000007941 */ /* 0x000fea0003800000 */
.L_x_793:
[----:B------:R-:W-:Y:S01]  /*90c0*/  IADD3 R0, R16, 0x8, RZ ;  /* 0x0000000810007810 */ /* 0x000fe20007ffe0ff */
[----:B------:R-:W-:Y:S03]  /*90d0*/  BSSY B0, `(.L_x_795) ;  /* 0x000002d000007945 */ /* 0x000fe60003800000 */
[----:B------:R-:W-:-:S13]  /*90e0*/  ISETP.GE.AND P0, PT, R0, c[0x0][0x27c], PT ;  /* 0x00009f0000007a0c */ /* 0x000fda0003f06270 */
[----:B------:R-:W-:Y:S05]  /*90f0*/  @P0 BRA `(.L_x_796) ;  /* 0x000002a000000947 */ /* 0x000fea0003800000 */
[----:B-1----:R-:W1:Y:S01]  /*9100*/  LDS.128 R4, [R25] ;  /* 0x0000000019047984 */ /* 0x002e620000000c00 */
[----:B------:R-:W-:Y:S02]  /*9110*/  SHF.R.U32.HI R0, RZ, 0x10, R23 ;  /* 0x00000010ff007819 */ /* 0x000fe40000011617 */
[----:B------:R-:W-:Y:S02]  /*9120*/  SHF.R.U32.HI R3, RZ, 0x10, R21 ;  /* 0x00000010ff037819 */ /* 0x000fe40000011615 */
[----:B------:R-:W-:Y:S02]  /*9130*/  SHF.R.U64 R15, R22, 0x10, R23 ;  /* 0x00000010160f7819 */ /* 0x000fe40000001217 */
[----:B------:R-:W-:Y:S01]  /*9140*/  SHF.R.U64 R17, R20, 0x10, R21 ;  /* 0x0000001014117819 */ /* 0x000fe20000001215 */
[----:B------:R-:W-:-:S04]  /*9150*/  HADD2.F32 R18, -RZ, R3.H0_H0 ;  /* 0x20000003ff127230 */ /* 0x000fc80000004100 */
[----:B------:R-:W-:Y:S02]  /*9160*/  HADD2.F32 R17, -RZ, R17.H0_H0 ;  /* 0x20000011ff117230 */ /* 0x000fe40000004100 */
[--C-:B-1----:R-:W-:Y:S02]  /*9170*/  HADD2.F32 R8, -RZ, R7.reuse.H0_H0 ;  /* 0x20000007ff087230 */ /* 0x102fe40000004100 */
[--C-:B------:R-:W-:Y:S02]  /*9180*/  HADD2.F32 R12, -RZ, R6.reuse.H0_H0 ;  /* 0x20000006ff0c7230 */ /* 0x100fe40000004100 */
[----:B------:R-:W-:Y:S02]  /*9190*/  HADD2.F32 R11, -RZ, R6.H1_H1 ;  /* 0x30000006ff0b7230 */ /* 0x000fe40000004100 */
[----:B------:R-:W-:Y:S02]  /*91a0*/  HADD2.F32 R7, -RZ, R7.H1_H1 ;  /* 0x30000007ff077230 */ /* 0x000fe40000004100 */
[----:B------:R-:W-:-:S02]  /*91b0*/  HADD2.F32 R6, -RZ, R0.H0_H0 ;  /* 0x20000000ff067230 */ /* 0x000fc40000004100 */
[--C-:B------:R-:W-:Y:S02]  /*91c0*/  HADD2.F32 R10, -RZ, R4.reuse.H0_H0 ;  /* 0x20000004ff0a7230 */ /* 0x100fe40000004100 */
[----:B------:R-:W-:Y:S01]  /*91d0*/  HADD2.F32 R9, -RZ, R4.H1_H1 ;  /* 0x30000004ff097230 */ /* 0x000fe20000004100 */
[-C--:B------:R-:W-:Y:S01]  /*91e0*/  FMUL.FTZ R3, R7, R6.reuse ;  /* 0x0000000607037220 */ /* 0x080fe20000410000 */
[----:B------:R-:W-:Y:S02]  /*91f0*/  HADD2.F32 R0, -RZ, R71.H0_H0 ;  /* 0x20000047ff007230 */ /* 0x000fe40000004100 */
[--C-:B------:R-:W-:Y:S02]  /*9200*/  HADD2.F32 R14, -RZ, R5.reuse.H0_H0 ;  /* 0x20000005ff0e7230 */ /* 0x100fe40000004100 */
[----:B------:R-:W-:Y:S01]  /*9210*/  HADD2.F32 R13, -RZ, R5.H1_H1 ;  /* 0x30000005ff0d7230 */ /* 0x000fe20000004100 */
[C---:B------:R-:W-:Y:S01]  /*9220*/  FMUL.FTZ R5, R8.reuse, R6 ;  /* 0x0000000608057220 */ /* 0x040fe20000410000 */
[----:B------:R-:W-:Y:S01]  /*9230*/  HADD2.F32 R4, -RZ, R72.H0_H0 ;  /* 0x20000048ff047230 */ /* 0x000fe20000004100 */
[----:B------:R-:W-:-:S02]  /*9240*/  FFMA.FTZ R8, R8, R18, -R3 ;  /* 0x0000001208087223 */ /* 0x000fc40000010803 */
[-C--:B------:R-:W-:Y:S02]  /*9250*/  FMUL.FTZ R6, R9, R0.reuse ;  /* 0x0000000009067220 */ /* 0x080fe40000410000 */
        /* <DEDUP_REMOVED lines=20> */
.L_x_796:
[----:B------:R-:W-:Y:S05]  /*93a0*/  BSYNC B0 ;  /* 0x0000000000007941 */ /* 0x000fea0003800000 */
.L_x_795:
[----:B------:R-:W-:Y:S01]  /*93b0*/  IADD3 R0, R16, 0x10, RZ ;  /* 0x0000001010007810 */ /* 0x000fe20007ffe0ff */
[----:B------:R-:W-:Y:S03]  /*93c0*/  BSSY B0, `(.L_x_797) ;  /* 0x000002d000007945 */ /* 0x000fe60003800000 */
[----:B------:R-:W-:-:S13]  /*93d0*/  ISETP.GE.AND P0, PT, R0, c[0x0][0x27c], PT ;  /* 0x00009f0000007a0c */ /* 0x000fda0003f06270 */
[----:B------:R-:W-:Y:S05]  /*93e0*/  @P0 BRA `(.L_x_798) ;  /* 0x000002a000000947 */ /* 0x000fea0003800000 */
[----:B-1----:R-:W1:Y:S01]  /*93f0*/  LDS.128 R4, [R24+0x2000] ;  /* 0x0020000018047984 */ /* 0x002e620000000c00 */
        /* <DEDUP_REMOVED lines=40> */
[----:B------:R1:W-:Y:S02]  /*9680*/  STS.128 [R24+0x2000], R4 ;  /* 0x0020000418007388 */ /* 0x0003e40000000c00 */
.L_x_798:
[----:B------:R-:W-:Y:S05]  /*9690*/  BSYNC B0 ;  /* 0x0000000000007941 */ /* 0x000fea0003800000 */
.L_x_797:
        /* <DEDUP_REMOVED lines=46> */
.L_x_800:
[----:B------:R-:W-:Y:S05]  /*9980*/  BSYNC B0 ;  /* 0x0000000000007941 */ /* 0x000fea0003800000 */
.L_x_799:
        /* <DEDUP_REMOVED lines=32> */
[----:B------:R-:W-:Y:S01]  /*9b90*/  HADD2.F32 R3, -RZ, R79.H0_H0 ;  /* 0x2000004fff037230 */ /* 0x000fe20000004100 */
        /* <DEDUP_REMOVED lines=13> */
.L_x_802:
[----:B------:R-:W-:Y:S05]  /*9c70*/  BSYNC B0 ;  /* 0x0000000000007941 */ /* 0x000fea0003800000 */
.L_x_801:
[----:B------:R-:W-:-:S04]  /*9c80*/  IADD3 R0, R16, 0x28, RZ ;  /* 0x0000002810007810 */ /* 0x000fc80007ffe0ff */
        /* <DEDUP_REMOVED lines=44> */
.L_x_792:
[----:B------:R-:W-:Y:S05]  /*9f50*/  BSYNC B1 ;  /* 0x0000000000017941 */ /* 0x000fea0003800000 */
.L_x_791:
[----:B------:R-:W-:-:S04]  /*9f60*/  IADD3 R0, R60, 0x40, RZ ;  /* 0x000000403c007810 */ /* 0x000fc80007ffe0ff */
[----:B------:R-:W-:-:S13]  /*9f70*/  ISETP.GE.AND P0, PT, R0, UR4, PT ;  /* 0x0000000400007c0c */ /* 0x000fda000bf06270 */
[----:B------:R-:W-:Y:S05]  /*9f80*/  @P0 BRA `(.L_x_803) ;  /* 0x00004ba000000947 */ /* 0x000fea0003800000 */
[----:B------:R-:W-:Y:S01]  /*9f90*/  ISETP.GE.AND P0, PT, R16, c[0x0][0x27c], PT ;  /* 0x00009f0010007a0c */ /* 0x000fe20003f06270 */
[----:B------:R-:W-:-:S12]  /*9fa0*/  BSSY B0, `(.L_x_804) ;  /* 0x000002c000007945 */ /* 0x000fd80003800000 */
        /* <DEDUP_REMOVED lines=20> */
[----:B------:R-:W-:Y:S01]  /*a0f0*/  HADD2.F32 R4, -RZ, R78.H1_H1 ;  /* 0x3000004eff047230 */ /* 0x000fe20000004100 */
        /* <DEDUP_REMOVED lines=22> */
.L_x_805:
[----:B------:R-:W-:Y:S05]  /*a260*/  BSYNC B0 ;  /* 0x0000000000007941 */ /* 0x000fea0003800000 */
.L_x_804:
        /* <DEDUP_REMOVED lines=46> */
.L_x_807:
[----:B------:R-:W-:Y:S05]  /*a550*/  BSYNC B0 ;  /* 0x0000000000007941 */ /* 0x000fea0003800000 */
.L_x_806:
        /* <DEDUP_REMOVED lines=46> */
.L_x_809:
[----:B------:R-:W-:Y:S05]  /*a840*/  BSYNC B0 ;  /* 0x0000000000007941 */ /* 0x000fea0003800000 */
.L_x_808:
        /* <DEDUP_REMOVED lines=46> */
.L_x_811:
[----:B------:R-:W-:Y:S05]  /*ab30*/  BSYNC B0 ;  /* 0x0000000000007941 */ /* 0x000fea0003800000 */
.L_x_810:
        /* <DEDUP_REMOVED lines=46> */
.L_x_813:
[----:B------:R-:W-:Y:S05]  /*ae20*/  BSYNC B0 ;  /* 0x0000000000007941 */ /* 0x000fea0003800000 */
.L_x_812:
        /* <DEDUP_REMOVED lines=8> */
[----:B------:R-:W-:Y:S02]  /*aeb0*/  HADD2.F32 R16, -RZ, R3.H0_H0 ;  /* 0x20000003ff107230 */ /* 0x000fe40000004100 */
[----:B-1----:R-:W-:-:S02]  /*aec0*/  HADD2.F32 R8, -RZ, R7.H0_H0 ;  /* 0x20000007ff087230 */ /* 0x002fc40000004100 */
[--C-:B------:R-:W-:Y:S02]  /*aed0*/  HADD2.F32 R12, -RZ, R6.reuse.H0_H0 ;  /* 0x20000006ff0c7230 */ /* 0x100fe40000004100 */
[----:B------:R-:W-:Y:S02]  /*aee0*/  HADD2.F32 R11, -RZ, R6.H1_H1 ;  /* 0x30000006ff0b7230 */ /* 0x000fe40000004100 */
[----:B------:R-:W-:Y:S02]  /*aef0*/  HADD2.F32 R7, -RZ, R7.H1_H1 ;  /* 0x30000007ff077230 */ /* 0x000fe40000004100 */
[----:B------:R-:W-:Y:S02]  /*af00*/  HADD2.F32 R6, -RZ, R0.H0_H0 ;  /* 0x20000000ff067230 */ /* 0x000fe40000004100 */
[--C-:B------:R-:W-:Y:S02]  /*af10*/  HADD2.F32 R10, -RZ, R4.reuse.H0_H0 ;  /* 0x20000004ff0a7230 */ /* 0x100fe40000004100 */
[----:B------:R-:W-:Y:S01]  /*af20*/  HADD2.F32 R9, -RZ, R4.H1_H1 ;  /* 0x30000004ff097230 */ /* 0x000fe20000004100 */
[----:B------:R-:W-:Y:S01]  /*af30*/  FMUL.FTZ R3, R7, R6 ;  /* 0x0000000607037220 */ /* 0x000fe20000410000 */
[----:B------:R-:W-:-:S02]  /*af40*/  HADD2.F32 R0, -RZ, R89.H0_H0 ;  /* 0x20000059ff007230 */ /* 0x000fc40000004100 */
[--C-:B------:R-:W-:Y:S01]  /*af50*/  HADD2.F32 R14, -RZ, R5.reuse.H0_H0 ;  /* 0x20000005ff0e7230 */ /* 0x100fe20000004100 */
[C---:B------:R-:W-:Y:S01]  /*af60*/  FFMA.FTZ R18, R8.reuse, R16, -R3 ;  /* 0x0000001008127223 */ /* 0x040fe20000010803 */
[----:B------:R-:W-:Y:S01]  /*af70*/  HADD2.F32 R13, -RZ, R5.H1_H1 ;  /* 0x30000005ff0d7230 */ /* 0x000fe20000004100 */
[----:B------:R-:W-:Y:S01]  /*af80*/  FMUL.FTZ R5, R8, R6 ;  /* 0x0000000608057220 */ /* 0x000fe20000410000 */
[----:B------:R-:W-:Y:S01]  /*af90*/  HADD2.F32 R4, -RZ, R90.H0_H0 ;  /* 0x2000005aff047230 */ /* 0x000fe20000004100 */
[-C--:B------:R-:W-:Y:S01]  /*afa0*/  FMUL.FTZ R6, R9, R0.reuse ;  /* 0x0000000009067220 */ /* 0x080fe20000410000 */
[----:B------:R-:W-:Y:S01]  /*afb0*/  HADD2.F32 R8, -RZ, R17.H0_H0 ;  /* 0x20000011ff087230 */ /* 0x000fe20000004100 */
[C---:B------:R-:W-:Y:S01]  /*afc0*/  FMUL.FTZ R3, R10.reuse, R0 ;  /* 0x000000000a037220 */ /* 0x040fe20000410000 */
[----:B------:R-:W-:Y:S01]  /*afd0*/  HADD2.F32 R0, -RZ, R89.H1_H1 ;  /* 0x30000059ff007230 */ /* 0x000fe20000004100 */
[----:B------:R-:W-:Y:S01]  /*afe0*/  FFMA.FTZ R7, R7, R16, R5 ;  /* 0x0000001007077223 */ /* 0x000fe20000010005 */
[----:B------:R-:W-:Y:S01]  /*aff0*/  HADD2.F32 R5, -RZ, R15.H0_H0 ;  /* 0x2000000fff057230 */ /* 0x000fe20000004100 */
[----:B------:R-:W-:-:S02]  /*b000*/  FFMA.FTZ R10, R10, R4, -R6 ;  /* 0x000000040a0a7223 */ /* 0x000fc40000010806 */
[----:B------:R-:W-:Y:S01]  /*b010*/  FFMA.FTZ R9, R9, R4, R3 ;  /* 0x0000000409097223 */ /* 0x000fe20000010003 */
[----:B------:R-:W-:Y:S01]  /*b020*/  HADD2.F32 R3, -RZ, R90.H1_H1 ;  /* 0x3000005aff037230 */ /* 0x000fe20000004100 */
[----:B------:R-:W-:Y:S01]  /*b030*/  FMUL.FTZ R4, R11, R0 ;  /* 0x000000000b047220 */ /* 0x000fe20000410000 */
[----:B------:R-:W-:Y:S01]  /*b040*/  F2FP.PACK_AB R7, R7, R18 ;  /* 0x000000120707723e */ /* 0x000fe200000000ff */
[----:B------:R-:W-:Y:S02]  /*b050*/  FMUL.FTZ R0, R12, R0 ;  /* 0x000000000c007220 */ /* 0x000fe40000410000 */
[-C--:B------:R-:W-:Y:S02]  /*b060*/  FMUL.FTZ R6, R13, R5.reuse ;  /* 0x000000050d067220 */ /* 0x080fe40000410000 */
[----:B------:R-:W-:Y:S02]  /*b070*/  FMUL.FTZ R5, R14, R5 ;  /* 0x000000050e057220 */ /* 0x000fe40000410000 */
[----:B------:R-:W-:-:S02]  /*b080*/  FFMA.FTZ R4, R12, R3, -R4 ;  /* 0x000000030c047223 */ /* 0x000fc40000010804 */
[----:B------:R-:W-:Y:S02]  /*b090*/  FFMA.FTZ R0, R11, R3, R0 ;  /* 0x000000030b007223 */ /* 0x000fe40000010000 */
[-C--:B------:R-:W-:Y:S02]  /*b0a0*/  FFMA.FTZ R3, R14, R8.reuse, -R6 ;  /* 0x000000080e037223 */ /* 0x080fe40000010806 */
[----:B------:R-:W-:Y:S01]  /*b0b0*/  FFMA.FTZ R5, R13, R8, R5 ;  /* 0x000000080d057223 */ /* 0x000fe20000010005 */
[----:B------:R-:W-:Y:S02]  /*b0c0*/  F2FP.PACK_AB R6, R0, R4 ;  /* 0x000000040006723e */ /* 0x000fe400000000ff */
[----:B------:R-:W-:Y:S02]  /*b0d0*/  F2FP.PACK_AB R4, R9, R10 ;  /* 0x0000000a0904723e */ /* 0x000fe400000000ff */
[----:B------:R-:W-:-:S05]  /*b0e0*/  F2FP.PACK_AB R5, R5, R3 ;  /* 0x000000030505723e */ /* 0x000fca00000000ff */
[----:B------:R1:W-:Y:S01]  /*b0f0*/  STS.128 [R25+0x5000], R4 ;  /* 0x0050000419007388 */ /* 0x0003e20000000c00 */
[----:B------:R-:W-:Y:S05]  /*b100*/  BRA `(.L_x_803) ;  /* 0x00003a2000007947 */ /* 0x000fea0003800000 */
.L_x_786:
[----:B------:R-:W-:Y:S01]  /*b110*/  PLOP3.LUT P1, PT, PT, PT, UP2, 0x80, 0x0 ;  /* 0x000000000000781c */ /* 0x000fe20003f2f028 */
[----:B------:R-:W-:Y:S01]  /*b120*/  IMAD.MOV.U32 R6, RZ, RZ, R10 ;  /* 0x000000ffff067224 */ /* 0x000fe200078e000a */
[----:B------:R-:W-:Y:S01]  /*b130*/  PLOP3.LUT P0, PT, PT, PT, UP2, 0x80, 0x0 ;  /* 0x000000000000781c */ /* 0x000fe20003f0f028 */
[----:B------:R-:W-:Y:S01]  /*b140*/  IMAD.MOV.U32 R4, RZ, RZ, R8 ;  /* 0x000000ffff047224 */ /* 0x000fe200078e0008 */
        /* <DEDUP_REMOVED lines=15> */
[----:B------:R-:W-:-:S03]  /*b240*/  CS2R R16, SRZ ;  /* 0x0000000000107805 */ /* 0x000fc6000001ff00 */
        /* <DEDUP_REMOVED lines=8> */
[----:B------:R-:W-:-:S03]  /*b2d0*/  IMAD R0, R0, c[0x0][0x294], R8 ;  /* 0x0000a50000007a24 */ /* 0x000fc600078e0208 */
[----:B------:R-:W-:Y:S01]  /*b2e0*/  IADD3 R3, R7, R3, RZ ;  /* 0x0000000307037210 */ /* 0x000fe20007ffe0ff */
[----:B------:R-:W-:-:S03]  /*b2f0*/  IMAD.IADD R0, R5, 0x1, R0 ;  /* 0x0000000105007824 */ /* 0x000fc600078e0200 */
        /* <DEDUP_REMOVED lines=15> */
[----:B--2-4-:R-:W-:-:S04]  /*b3f0*/  @!P0 IMAD.WIDE R10, R61, 0x2, R6 ;  /* 0x000000023d0a8825 */ /* 0x014fc800078e0206 */
[----:B-1-3--:R-:W-:Y:S01]  /*b400*/  @!P0 IMAD.WIDE R8, R61, 0x2, R4 ;  /* 0x000000023d088825 */ /* 0x00afe200078e0204 */
        /* <DEDUP_REMOVED lines=12> */
[----:B------:R-:W-:-:S04]  /*b4d0*/  @!P1 SHF.R.S32.HI R3, RZ, 0x1f, R12 ;  /* 0x0000001fff039819 */ /* 0x000fc8000001140c */
[----:B------:R-:W-:Y:S02]  /*b4e0*/  @!P0 SHF.R.S32.HI R0, RZ, 0x1f, R13 ;  /* 0x0000001fff008819 */ /* 0x000fe4000001140d */
[----:B--2---:R-:W-:Y:S02]  /*b4f0*/  @!P1 LEA.HI R8, R3, R12, RZ, 0x3 ;  /* 0x0000000c03089211 */ /* 0x004fe400078f18ff */
[----:B------:R-:W-:Y:S02]  /*b500*/  @!P0 LEA.HI R3, R0, R13, RZ, 0x3 ;  /* 0x0000000d00038211 */ /* 0x000fe400078f18ff */
[----:B------:R-:W-:Y:S02]  /*b510*/  @!P1 LOP3.LUT R0, R8, 0xfffffff8, RZ, 0xc0, !PT ;  /* 0xfffffff808009812 */ /* 0x000fe400078ec0ff */
[----:B------:R-:W-:-:S03]  /*b520*/  @!P0 LOP3.LUT R3, R3, 0xfffffff8, RZ, 0xc0, !PT ;  /* 0xfffffff803038812 */ /* 0x000fc600078ec0ff */
[----:B-1----:R-:W-:-:S04]  /*b530*/  @!P1 IMAD.WIDE R10, R0, 0x2, R6 ;  /* 0x00000002000a9825 */ /* 0x002fc800078e0206 */
[C---:B------:R-:W-:Y:S01]  /*b540*/  @!P0 IMAD.WIDE R8, R3.reuse, 0x2, R6 ;  /* 0x0000000203088825 */ /* 0x040fe200078e0206 */
[----:B------:R1:W5:Y:S03]  /*b550*/  @!P1 LD.E.128 R36, [R10.64] ;  /* 0x000000140a249980 */ /* 0x000366000c101d00 */
[--C-:B------:R-:W-:Y:S01]  /*b560*/  @!P1 IMAD.WIDE R6, R0, 0x2, R4.reuse ;  /* 0x0000000200069825 */ /* 0x100fe200078e0204 */
[----:B------:R1:W5:Y:S03]  /*b570*/  @!P0 LD.E.128 R52, [R8.64] ;  /* 0x0000001408348980 */ /* 0x000366000c101d00 */
[----:B------:R-:W-:Y:S01]  /*b580*/  @!P0 IMAD.WIDE R4, R3, 0x2, R4 ;  /* 0x0000000203048825 */ /* 0x000fe200078e0204 */
[----:B------:R1:W5:Y:S04]  /*b590*/  @!P1 LD.E.128 R40, [R6.64] ;  /* 0x0000001406289980 */ /* 0x000368000c101d00 */
[----:B------:R1:W5:Y:S02]  /*b5a0*/  @!P0 LD.E.128 R56, [R4.64] ;  /* 0x0000001404388980 */ /* 0x000364000c101d00 */
.L_x_815:
[----:B------:R-:W-:Y:S05]  /*b5b0*/  BSYNC B0 ;  /* 0x0000000000007941 */ /* 0x000fea0003800000 */
.L_x_814:
[----:B------:R-:W-:Y:S01]  /*b5c0*/  IADD3 R3, R24, 0x40, RZ ;  /* 0x0000004018037810 */ /* 0x000fe20007ffe0ff */
[----:B-----5:R-:W-:Y:S01]  /*b5d0*/  IMAD.MOV.U32 R0, RZ, RZ, R54 ;  /* 0x000000ffff007224 */ /* 0x020fe200078e0036 */
[----:B-1--4-:R-:W1:Y:S01]  /*b5e0*/  SHFL.IDX PT, R7, R15, 0x1, 0x1e1f ;  /* 0x003e1f000f077f89 */ /* 0x012e6200000e0000 */
[----:B------:R-:W-:Y:S01]  /*b5f0*/  IMAD.MOV.U32 R5, RZ, RZ, R55 ;  /* 0x000000ffff057224 */ /* 0x000fe200078e0037 */
        /* <DEDUP_REMOVED lines=9> */
[----:B---3--:R-:W-:Y:S01]  /*b690*/  IMAD.MOV.U32 R4, RZ, RZ, R52 ;  /* 0x000000ffff047224 */ /* 0x008fe200078e0034 */
        /* <DEDUP_REMOVED lines=48> */
[----:B----4-:R-:W-:Y:S01]  /*b9a0*/  PRMT R26, R8, 0x5410, R0 ;  /* 0x00005410081a7816 */ /* 0x010fe20000000000 */
[----:B------:R-:W-:Y:S05]  /*b9b0*/  @P0 BRA `(.L_x_817) ;  /* 0x0000023000000947 */ /* 0x000fea0003800000 */
[C---:B-123--:R-:W-:Y:S01]  /*b9c0*/  ISETP.GE.AND P0, PT, R61.reuse, c[0x0][0x27c], PT ;  /* 0x00009f003d007a0c */ /* 0x04efe20003f06270 */
        /* <DEDUP_REMOVED lines=34> */
.L_x_817:
[----:B-123--:R-:W-:Y:S05]  /*bbf0*/  BSYNC B0 ;  /* 0x0000000000007941 */ /* 0x00efea0003800000 */
.L_x_816:
[----:B-----5:R-:W-:Y:S01]  /*bc00*/  IMAD.MOV.U32 R0, RZ, RZ, R86 ;  /* 0x000000ffff007224 */ /* 0x020fe200078e0056 */
[----:B------:R-:W-:Y:S01]  /*bc10*/  UIADD3 UR4, -UR12, UR7, URZ ;  /* 0x000000070c047290 */ /* 0x000fe2000fffe13f */
[----:B------:R-:W-:Y:S01]  /*bc20*/  IMAD.MOV.U32 R4, RZ, RZ, R84 ;  /* 0x000000ffff047224 */ /* 0x000fe200078e0054 */
[----:B------:R-:W-:-:S04]  /*bc30*/  DEPBAR.LE SB0, 0x1 ;  /* 0x000080400000791a */ /* 0x000fc80000000000 */
[----:B------:R-:W-:Y:S01]  /*bc40*/  IMAD.MOV.U32 R5, RZ, RZ, R87 ;  /* 0x000000ffff057224 */ /* 0x000fe200078e0057 */
[----:B------:R-:W-:Y:S01]  /*bc50*/  PRMT R112, R4, 0x5410, R0 ;  /* 0x0000541004707816 */ /* 0x000fe20000000000 */
[----:B------:R-:W-:Y:S01]  /*bc60*/  IMAD.MOV.U32 R3, RZ, RZ, R85 ;  /* 0x000000ffff037224 */ /* 0x000fe200078e0055 */
[----:B------:R-:W-:Y:S01]  /*bc70*/  UISETP.LT.AND UP0, UPT, UR4, 0x80, UPT ;  /* 0x000000800400788c */ /* 0x000fe2000bf01270 */
        /* <DEDUP_REMOVED lines=8> */
[----:B------:R-:W-:Y:S01]  /*bd00*/  USEL UR4, UR4, 0x80, UP0 ;  /* 0x0000008004047887 */ /* 0x000fe20008000000 */
        /* <DEDUP_REMOVED lines=15> */
[----:B------:R-:W-:Y:S01]  /*be00*/  BSSY B1, `(.L_x_818) ;  /* 0x000016d000017945 */ /* 0x000fe20003800000 */
[----:B------:R-:W-:Y:S01]  /*be10*/  MOV R4, R80 ;  /* 0x0000005000047202 */ /* 0x000fe20000000f00 */
[----:B------:R-:W-:Y:S01]  /*be20*/  BAR.SYNC.DEFER_BLOCKING 0x0 ;  /* 0x0000000000007b1d */ /* 0x000fe20000010000 */
[----:B------:R-:W-:-:S02]  /*be30*/  ISETP.GE.AND P0, PT, R60, UR4, PT ;  /* 0x000000043c007c0c */ /* 0x000fc4000bf06270 */
        /* <DEDUP_REMOVED lines=13> */
[----:B------:R-:W-:-:S04]  /*bf10*/  PRMT R98, R98, 0x5410, R3 ;  /* 0x0000541062627816 */ /* 0x000fc80000000003 */
        /* <DEDUP_REMOVED lines=31> */
[----:B------:R-:W-:Y:S01]  /*c110*/  SHF.R.U32.HI R15, RZ, 0x10, R23 ;  /* 0x00000010ff0f7819 */ /* 0x000fe20000011617 */
[----:B------:R-:W-:Y:S01]  /*c120*/  HADD2.F32 R47, -RZ, R47.H0_H0 ;  /* 0x2000002fff2f7230 */ /* 0x000fe20000004100 */
[--C-:B------:R-:W-:Y:S01]  /*c130*/  SHF.R.U64 R45, R18, 0x10, R19.reuse ;  /* 0x00000010122d7819 */ /* 0x100fe20000001213 */
[----:B------:R-:W2:Y:S01]  /*c140*/  LDS.128 R8, [R33+0x6100] ;  /* 0x0061000021087984 */ /* 0x000ea20000000c00 */
[----:B------:R-:W-:Y:S01]  /*c150*/  SHF.R.U32.HI R3, RZ, 0x10, R19 ;  /* 0x00000010ff037819 */ /* 0x000fe20000011613 */
[----:B------:R-:W-:Y:S01]  /*c160*/  HADD2.F32 R51, -RZ, R15.H0_H0 ;  /* 0x2000000fff337230 */ /* 0x000fe20000004100 */
[----:B------:R-:W-:-:S02]  /*c170*/  SHF.R.U64 R46, R20, 0x10, R21 ;  /* 0x00000010142e7819 */ /* 0x000fc40000001215 */
[----:B------:R-:W-:Y:S02]  /*c180*/  SHF.R.U32.HI R27, RZ, 0x10, R21 ;  /* 0x00000010ff1b7819 */ /* 0x000fe40000011615 */
[--C-:B------:R-:W-:Y:S01]  /*c190*/  SHF.R.U64 R28, R16, 0x10, R17.reuse ;  /* 0x00000010101c7819 */ /* 0x100fe20000001211 */
[----:B------:R-:W-:Y:S01]  /*c1a0*/  HADD2.F32 R16, -RZ, R3.H0_H0 ;  /* 0x20000003ff107230 */ /* 0x000fe20000004100 */
[----:B------:R-:W-:Y:S01]  /*c1b0*/  SHF.R.U32.HI R14, RZ, 0x10, R17 ;  /* 0x00000010ff0e7819 */ /* 0x000fe20000011611 */
[----:B------:R-:W-:Y:S02]  /*c1c0*/  HADD2.F32 R3, -RZ, R26.H1_H1 ;  /* 0x3000001aff037230 */ /* 0x000fe40000004100 */
[----:B------:R-:W-:Y:S02]  /*c1d0*/  HADD2.F32 R46, -RZ, R46.H0_H0 ;  /* 0x2000002eff2e7230 */ /* 0x000fe40000004100 */
[----:B------:R-:W-:Y:S02]  /*c1e0*/  HADD2.F32 R14, -RZ, R14.H0_H0 ;  /* 0x2000000eff0e7230 */ /* 0x000fe40000004100 */
[----:B-1----:R-:W-:-:S02]  /*c1f0*/  HADD2.F32 R19, -RZ, R7.H0_H0 ;  /* 0x20000007ff137230 */ /* 0x002fc40000004100 */
[--C-:B------:R-:W-:Y:S02]  /*c200*/  HADD2.F32 R21, -RZ, R5.reuse.H0_H0 ;  /* 0x20000005ff157230 */ /* 0x100fe40000004100 */
[----:B------:R-:W-:Y:S02]  /*c210*/  HADD2.F32 R20, -RZ, R5.H1_H1 ;  /* 0x30000005ff147230 */ /* 0x000fe40000004100 */
[--C-:B------:R-:W-:Y:S02]  /*c220*/  HADD2.F32 R23, -RZ, R4.reuse.H0_H0 ;  /* 0x20000004ff177230 */ /* 0x100fe40000004100 */
[----:B------:R-:W-:Y:S02]  /*c230*/  HADD2.F32 R25, -RZ, R4.H1_H1 ;  /* 0x30000004ff197230 */ /* 0x000fe40000004100 */
[--C-:B--2---:R-:W-:Y:S02]  /*c240*/  HADD2.F32 R5, -RZ, R11.reuse.H0_H0 ;  /* 0x2000000bff057230 */ /* 0x104fe40000004100 */
[----:B------:R-:W-:-:S02]  /*c250*/  HADD2.F32 R4, -RZ, R11.H1_H1 ;  /* 0x3000000bff047230 */ /* 0x000fc40000004100 */
[--C-:B------:R-:W-:Y:S01]  /*c260*/  HADD2.F32 R11, -RZ, R8.reuse.H0_H0 ;  /* 0x20000008ff0b7230 */ /* 0x100fe20000004100 */
[-C--:B------:R-:W-:Y:S01]  /*c270*/  FMUL.FTZ R31, R5, R0.reuse ;  /* 0x00000000051f7220 */ /* 0x080fe20000410000 */
[----:B------:R-:W-:Y:S02]  /*c280*/  HADD2.F32 R13, -RZ, R8.H1_H1 ;  /* 0x30000008ff0d7230 */ /* 0x000fe40000004100 */
[--C-:B------:R-:W-:Y:S02]  /*c290*/  HADD2.F32 R8, -RZ, R10.reuse.H0_H0 ;  /* 0x2000000aff087230 */ /* 0x100fe40000004100 */
[----:B------:R-:W-:Y:S02]  /*c2a0*/  HADD2.F32 R12, -RZ, R10.H1_H1 ;  /* 0x3000000aff0c7230 */ /* 0x000fe40000004100 */
[----:B------:R-:W-:Y:S01]  /*c2b0*/  HADD2.F32 R18, -RZ, R7.H1_H1 ;  /* 0x30000007ff127230 */ /* 0x000fe20000004100 */
[----:B------:R-:W-:Y:S01]  /*c2c0*/  FMUL.FTZ R7, R19, R0 ;  /* 0x0000000013077220 */ /* 0x000fe20000410000 */
[----:B------:R-:W-:-:S02]  /*c2d0*/  HADD2.F32 R10, -RZ, R29.H1_H1 ;  /* 0x3000001dff0a7230 */ /* 0x000fc40000004100 */
[--C-:B------:R-:W-:Y:S01]  /*c2e0*/  HADD2.F32 R22, -RZ, R6.reuse.H0_H0 ;  /* 0x20000006ff167230 */ /* 0x100fe20000004100 */
[----:B------:R-:W-:Y:S01]  /*c2f0*/  FMUL.FTZ R0, R18, R16 ;  /* 0x0000001012007220 */ /* 0x000fe20000410000 */
[----:B------:R-:W-:Y:S01]  /*c300*/  HADD2.F32 R24, -RZ, R6.H1_H1 ;  /* 0x30000006ff187230 */ /* 0x000fe20000004100 */
[----:B------:R-:W-:Y:S01]  /*c310*/  FFMA.FTZ R44, R5, R10, R7 ;  /* 0x0000000a052c7223 */ /* 0x000fe20000010007 */
[--C-:B------:R-:W-:Y:S01]  /*c320*/  HADD2.F32 R6, -RZ, R9.reuse.H0_H0 ;  /* 0x20000009ff067230 */ /* 0x100fe20000004100 */
[-C--:B------:R-:W-:Y:S01]  /*c330*/  FMUL.FTZ R5, R21, R3.reuse ;  /* 0x0000000315057220 */ /* 0x080fe20000410000 */
[----:B------:R-:W-:Y:S01]  /*c340*/  HADD2.F32 R7, -RZ, R30.H0_H0 ;  /* 0x2000001eff077230 */ /* 0x000fe20000004100 */
[----:B------:R-:W-:Y:S01]  /*c350*/  FMUL.FTZ R30, R4, R16 ;  /* 0x00000010041e7220 */ /* 0x000fe20000410000 */
[----:B------:R-:W-:Y:S01]  /*c360*/  HADD2.F32 R9, -RZ, R9.H1_H1 ;  /* 0x30000009ff097230 */ /* 0x000fe20000004100 */
[C---:B------:R-:W-:Y:S01]  /*c370*/  FMUL.FTZ R26, R6.reuse, R3 ;  /* 0x00000003061a7220 */ /* 0x040fe20000410000 */
[----:B------:R-:W-:Y:S01]  /*c380*/  HADD2.F32 R3, -RZ, R29.H0_H0 ;  /* 0x2000001dff037230 */ /* 0x000fe20000004100 */
[----:B------:R-:W-:Y:S01]  /*c390*/  FFMA.FTZ R32, R6, R7, R5 ;  /* 0x0000000706207223 */ /* 0x000fe20000010005 */
[----:B------:R-:W-:Y:S01]  /*c3a0*/  HADD2.F32 R6, -RZ, R50.H0_H0 ;  /* 0x20000032ff067230 */ /* 0x000fe20000004100 */
[----:B------:R-:W-:Y:S01]  /*c3b0*/  FFMA.FTZ R34, R4, R51, R0 ;  /* 0x0000003304227223 */ /* 0x000fe20000010000 */
[----:B------:R-:W-:Y:S01]  /*c3c0*/  HADD2.F32 R50, -RZ, R27.H0_H0 ;  /* 0x2000001bff327230 */ /* 0x000fe20000004100 */
[----:B------:R-:W-:Y:S01]  /*c3d0*/  FMUL.FTZ R5, R23, R3 ;  /* 0x0000000317057220 */ /* 0x000fe20000410000 */
[----:B------:R-:W-:Y:S01]  /*c3e0*/  HADD2.F32 R0, -RZ, R62.H0_H0 ;  /* 0x2000003eff007230 */ /* 0x000fe20000004100 */
[----:B------:R-:W-:-:S02]  /*c3f0*/  FMUL.FTZ R4, R20, R14 ;  /* 0x0000000e14047220 */ /* 0x000fc40000410000 */
[----:B------:R-:W-:Y:S01]  /*c400*/  FFMA.FTZ R27, R11, R6, R5 ;  /* 0x000000060b1b7223 */ /* 0x000fe20000010005 */
[----:B------:R-:W-:Y:S01]  /*c410*/  HADD2.F32 R5, -RZ, R28.H0_H0 ;  /* 0x2000001cff057230 */ /* 0x000fe20000004100 */
[C---:B------:R-:W-:Y:S01]  /*c420*/  FFMA.FTZ R29, R9.reuse, R50, R4 ;  /* 0x00000032091d7223 */ /* 0x040fe20000010004 */
[----:B------:R-:W-:Y:S01]  /*c430*/  HADD2.F32 R4, -RZ, R62.H1_H1 ;  /* 0x3000003eff047230 */ /* 0x000fe20000004100 */
[----:B------:R-:W-:Y:S01]  /*c440*/  FMUL.FTZ R17, R9, R14 ;  /* 0x0000000e09117220 */ /* 0x000fe20000410000 */
[----:B------:R-:W-:Y:S01]  /*c450*/  HADD2.F32 R9, -RZ, R45.H0_H0 ;  /* 0x2000002dff097230 */ /* 0x000fe20000004100 */
[----:B------:R-:W-:Y:S02]  /*c460*/  FMUL.FTZ R15, R11, R3 ;  /* 0x000000030b0f7220 */ /* 0x000fe40000410000 */
[-C--:B------:R-:W-:Y:S02]  /*c470*/  FMUL.FTZ R3, R22, R0.reuse ;  /* 0x0000000016037220 */ /* 0x080fe40000410000 */
[----:B------:R-:W-:-:S02]  /*c480*/  FMUL.FTZ R14, R8, R0 ;  /* 0x00000000080e7220 */ /* 0x000fc40000410000 */
[----:B------:R-:W-:Y:S02]  /*c490*/  FMUL.FTZ R0, R25, R5 ;  /* 0x0000000519007220 */ /* 0x000fe40000410000 */
[----:B------:R-:W-:Y:S02]  /*c4a0*/  FFMA.FTZ R28, R8, R4, R3 ;  /* 0x00000004081c7223 */ /* 0x000fe40000010003 */
[----:B------:R-:W-:Y:S02]  /*c4b0*/  FMUL.FTZ R3, R24, R9 ;  /* 0x0000000918037220 */ /* 0x000fe40000410000 */
[C---:B------:R-:W-:Y:S02]  /*c4c0*/  FMUL.FTZ R5, R13.reuse, R5 ;  /* 0x000000050d057220 */ /* 0x040fe40000410000 */
[----:B------:R-:W-:Y:S02]  /*c4d0*/  FFMA.FTZ R13, R13, R46, R0 ;  /* 0x0000002e0d0d7223 */ /* 0x000fe40000010000 */
[----:B------:R-:W-:-:S02]  /*c4e0*/  FMUL.FTZ R0, R12, R9 ;  /* 0x000000090c007220 */ /* 0x000fc40000410000 */
[----:B------:R-:W-:Y:S02]  /*c4f0*/  FFMA.FTZ R16, R12, R47, R3 ;  /* 0x0000002f0c107223 */ /* 0x000fe40000010003 */
[----:B------:R-:W-:Y:S02]  /*c500*/  FFMA.FTZ R8, R19, R10, -R31 ;  /* 0x0000000a13087223 */ /* 0x000fe4000001081f */
[----:B------:R-:W-:Y:S02]  /*c510*/  FFMA.FTZ R11, R18, R51, -R30 ;  /* 0x00000033120b7223 */ /* 0x000fe4000001081e */
[----:B------:R-:W-:Y:S01]  /*c520*/  FFMA.FTZ R10, R21, R7, -R26 ;  /* 0x00000007150a7223 */ /* 0x000fe2000001081a */
[----:B------:R-:W-:Y:S01]  /*c530*/  F2FP.PACK_AB R7, R34, R44 ;  /* 0x0000002c2207723e */ /* 0x000fe200000000ff */
[----:B------:R-:W-:Y:S01]  /*c540*/  FFMA.FTZ R9, R20, R50, -R17 ;  /* 0x0000003214097223 */ /* 0x000fe20000010811 */
[----:B------:R-:W-:Y:S01]  /*c550*/  F2FP.PACK_AB R11, R11, R8 ;  /* 0x000000080b0b723e */ /* 0x000fe200000000ff */
[----:B------:R-:W-:-:S02]  /*c560*/  FFMA.FTZ R12, R23, R6, -R15 ;  /* 0x00000006170c7223 */ /* 0x000fc4000001080f */
[----:B------:R-:W-:Y:S01]  /*c570*/  FFMA.FTZ R6, R22, R4, -R14 ;  /* 0x0000000416067223 */ /* 0x000fe2000001080e */
[----:B------:R-:W-:Y:S01]  /*c580*/  F2FP.PACK_AB R9, R9, R10 ;  /* 0x0000000a0909723e */ /* 0x000fe200000000ff */
[----:B------:R-:W-:Y:S01]  /*c590*/  FFMA.FTZ R3, R25, R46, -R5 ;  /* 0x0000002e19037223 */ /* 0x000fe20000010805 */
[----:B------:R-:W-:Y:S01]  /*c5a0*/  F2FP.PACK_AB R5, R29, R32 ;  /* 0x000000201d05723e */ /* 0x000fe200000000ff */
[----:B------:R-:W-:Y:S01]  /*c5b0*/  FFMA.FTZ R0, R24, R47, -R0 ;  /* 0x0000002f18007223 */ /* 0x000fe20000010800 */
[----:B------:R-:W-:Y:S02]  /*c5c0*/  F2FP.PACK_AB R4, R13, R27 ;  /* 0x0000001b0d04723e */ /* 0x000fe400000000ff */
[----:B------:R-:W-:Y:S02]  /*c5d0*/  F2FP.PACK_AB R8, R3, R12 ;  /* 0x0000000c0308723e */ /* 0x000fe400000000ff */
[----:B------:R-:W-:Y:S02]  /*c5e0*/  F2FP.PACK_AB R10, R0, R6 ;  /* 0x00000006000a723e */ /* 0x000fe400000000ff */
[----:B------:R-:W-:-:S03]  /*c5f0*/  F2FP.PACK_AB R6, R16, R28 ;  /* 0x0000001c1006723e */ /* 0x000fc600000000ff */
[----:B------:R1:W-:Y:S04]  /*c600*/  STS.128 [R35+0x6100], R8 ;  /* 0x0061000823007388 */ /* 0x0003e80000000c00 */
[----:B------:R1:W-:Y:S02]  /*c610*/  STS.128 [R33+0x6100], R4 ;  /* 0x0061000421007388 */ /* 0x0003e40000000c00 */
.L_x_821:
[----:B------:R-:W-:Y:S05]  /*c620*/  BSYNC B0 ;  /* 0x0000000000007941 */ /* 0x000fea0003800000 */
.L_x_820:
[----:B------:R-:W-:Y:S01]  /*c630*/  IADD3 R0, R61, 0x10, RZ ;  /* 0x000000103d007810 */ /* 0x000fe20007ffe0ff */
[----:B------:R-:W-:Y:S03]  /*c640*/  BSSY B0, `(.L_x_822) ;  /* 0x0000074000007945 */ /* 0x000fe60003800000 */
[----:B------:R-:W-:-:S13]  /*c650*/  ISETP.GE.AND P0, PT, R0, c[0x0][0x27c], PT ;  /* 0x00009f0000007a0c */ /* 0x000fda0003f06270 */
[----:B------:R-:W-:Y:S05]  /*c660*/  @P0 BRA `(.L_x_823) ;  /* 0x0000071000000947 */ /* 0x000fea0003800000 */
[----:B-1----:R-:W-:Y:S01]  /*c670*/  SHF.R.S32.HI R6, RZ, 0x1f, R0 ;  /* 0x0000001fff067819 */ /* 0x002fe20000011400 */
[----:B------:R-:W-:Y:S01]  /*c680*/  IMAD.SHL.U32 R7, R49, 0x40, RZ ;  /* 0x0000004031077824 */ /* 0x000fe200078e00ff */
[----:B------:R-:W-:Y:S01]  /*c690*/  LEA.HI R5, R60, R60, RZ, 0x1 ;  /* 0x0000003c3c057211 */ /* 0x000fe200078f08ff */
[----:B------:R-:W-:Y:S01]  /*c6a0*/  IMAD.MOV.U32 R8, RZ, RZ, c[0x0][0x27c] ;  /* 0x00009f00ff087624 */ /* 0x000fe200078e00ff */
        /* <DEDUP_REMOVED lines=9> */
[----:B------:R-:W-:Y:S02]  /*c740*/  LEA R4, R93, R5, 0x3 ;  /* 0x000000055d047211 */ /* 0x000fe400078e18ff */
[----:B------:R-:W-:-:S02]  /*c750*/  SHF.R.S32.HI R5, RZ, 0x1f, R3 ;  /* 0x0000001fff057819 */ /* 0x000fc40000011403 */
[----:B------:R-:W-:Y:S01]  /*c760*/  SHF.R.U32.HI R10, RZ, 0x3, R0 ;  /* 0x00000003ff0a7819 */ /* 0x000fe20000011600 */
[----:B------:R-:W-:Y:S01]  /*c770*/  IMAD.SHL.U32 R9, R4, 0x20, RZ ;  /* 0x0000002004097824 */ /* 0x000fe200078e00ff */
[----:B------:R-:W-:Y:S02]  /*c780*/  SHF.L.U32 R4, R3, 0x3, RZ ;  /* 0x0000000303047819 */ /* 0x000fe400000006ff */
[----:B------:R-:W-:Y:S02]  /*c790*/  LEA.HI R3, R5, R3, RZ, 0x2 ;  /* 0x0000000305037211 */ /* 0x000fe400078f10ff */
[----:B------:R-:W-:Y:S02]  /*c7a0*/  LOP3.LUT R4, R0, 0x18, R4, 0xf8, !PT ;  /* 0x0000001800047812 */ /* 0x000fe400078ef804 */
[----:B------:R-:W-:Y:S01]  /*c7b0*/  LOP3.LUT R8, R6, 0x7ffff000, RZ, 0xc0, !PT ;  /* 0x7ffff00006087812 */ /* 0x000fe200078ec0ff */
[----:B------:R-:W-:Y:S01]  /*c7c0*/  IMAD.SHL.U32 R0, R3, 0x400, RZ ;  /* 0x0000040003007824 */ /* 0x000fe200078e00ff */
[----:B------:R-:W-:-:S02]  /*c7d0*/  LOP3.LUT R6, R7, R10, RZ, 0x3c, !PT ;  /* 0x0000000a07067212 */ /* 0x000fc400078e3cff */
[----:B------:R-:W-:Y:S02]  /*c7e0*/  LOP3.LUT R3, R4, R10, RZ, 0x3c, !PT ;  /* 0x0000000a04037212 */ /* 0x000fe400078e3cff */
[----:B------:R-:W-:Y:S02]  /*c7f0*/  LOP3.LUT R0, R0, 0x7ffff000, RZ, 0xc0, !PT ;  /* 0x7ffff00000007812 */ /* 0x000fe400078ec0ff */
[--C-:B------:R-:W-:Y:S02]  /*c800*/  IADD3 R5, R6, R8, R9.reuse ;  /* 0x0000000806057210 */ /* 0x100fe40007ffe009 */
[----:B------:R-:W-:Y:S01]  /*c810*/  IADD3 R0, R3, R0, R9 ;  /* 0x0000000003007210 */ /* 0x000fe20007ffe009 */
[----:B------:R-:W-:Y:S01]  /*c820*/  HADD2.F32 R3, -RZ, R63.H0_H0 ;  /* 0x2000003fff037230 */ /* 0x000fe20000004100 */
[----:B------:R-:W-:Y:S02]  /*c830*/  SHF.L.U32 R44, R5, 0x1, RZ ;  /* 0x00000001052c7819 */ /* 0x000fe400000006ff */
[----:B------:R-:W-:Y:S01]  /*c840*/  SHF.R.U64 R45, R36, 0x10, R37 ;  /* 0x00000010242d7819 */ /* 0x000fe20000001225 */
[----:B------:R-:W-:Y:S01]  /*c850*/  IMAD.SHL.U32 R32, R0, 0x2, RZ ;  /* 0x0000000200207824 */ /* 0x000fe200078e00ff */
[----:B------:R-:W-:Y:S01]  /*c860*/  SHF.R.U32.HI R0, RZ, 0x10, R41 ;  /* 0x00000010ff007819 */ /* 0x000fe20000011629 */
[----:B------:R-:W1:Y:S01]  /*c870*/  LDS.128 R4, [R44+0x6100] ;  /* 0x006100002c047984 */ /* 0x000e620000000c00 */
[----:B------:R-:W-:-:S02]  /*c880*/  SHF.R.U32.HI R14, RZ, 0x10, R37 ;  /* 0x00000010ff0e7819 */ /* 0x000fc40000011625 */
[----:B------:R-:W-:Y:S01]  /*c890*/  SHF.R.U64 R35, R40, 0x10, R41 ;  /* 0x0000001028237819 */ /* 0x000fe20000001229 */
[----:B------:R-:W2:Y:S01]  /*c8a0*/  LDS.128 R8, [R32+0x6100] ;  /* 0x0061000020087984 */ /* 0x000ea20000000c00 */
[----:B------:R-:W-:Y:S01]  /*c8b0*/  HADD2.F32 R17, -RZ, R0.H0_H0 ;  /* 0x20000000ff117230 */ /* 0x000fe20000004100 */
[----:B------:R-:W-:Y:S01]  /*c8c0*/  SHF.R.U32.HI R15, RZ, 0x10, R43 ;  /* 0x00000010ff0f7819 */ /* 0x000fe2000001162b */
[----:B------:R-:W-:Y:S01]  /*c8d0*/  HADD2.F32 R0, -RZ, R63.H1_H1 ;  /* 0x3000003fff007230 */ /* 0x000fe20000004100 */
[--C-:B------:R-:W-:Y:S01]  /*c8e0*/  SHF.R.U32.HI R16, RZ, 0x10, R39.reuse ;  /* 0x00000010ff107819 */ /* 0x100fe20000011627 */
[----:B------:R-:W-:Y:S01]  /*c8f0*/  HADD2.F32 R40, -RZ, R14.H0_H0 ;  /* 0x2000000eff287230 */ /* 0x000fe20000004100 */
[----:B------:R-:W-:Y:S01]  /*c900*/  SHF.R.U64 R37, R38, 0x10, R39 ;  /* 0x0000001026257819 */ /* 0x000fe20000001227 */
[----:B------:R-:W-:Y:S01]  /*c910*/  HADD2.F32 R15, -RZ, R15.H0_H0 ;  /* 0x2000000fff0f7230 */ /* 0x000fe20000004100 */
[----:B------:R-:W-:Y:S01]  /*c920*/  SHF.R.U64 R29, R42, 0x10, R43 ;  /* 0x000000102a1d7819 */ /* 0x000fe2000000122b */
[----:B------:R-:W-:-:S02]  /*c930*/  HADD2.F32 R39, -RZ, R16.H0_H0 ;  /* 0x20000010ff277230 */ /* 0x000fc40000004100 */
[----:B------:R-:W-:Y:S02]  /*c940*/  HADD2.F32 R38, -RZ, R45.H0_H0 ;  /* 0x2000002dff267230 */ /* 0x000fe40000004100 */
[--C-:B-1----:R-:W-:Y:S02]  /*c950*/  HADD2.F32 R19, -RZ, R5.reuse.H0_H0 ;  /* 0x20000005ff137230 */ /* 0x102fe40000004100 */
[----:B------:R-:W-:Y:S02]  /*c960*/  HADD2.F32 R18, -RZ, R5.H1_H1 ;  /* 0x30000005ff127230 */ /* 0x000fe40000004100 */
[--C-:B------:R-:W-:Y:S02]  /*c970*/  HADD2.F32 R22, -RZ, R6.reuse.H0_H0 ;  /* 0x20000006ff167230 */ /* 0x100fe40000004100 */
[----:B------:R-:W-:Y:S02]  /*c980*/  HADD2.F32 R24, -RZ, R6.H1_H1 ;  /* 0x30000006ff187230 */ /* 0x000fe40000004100 */
[----:B--2---:R-:W-:-:S02]  /*c990*/  HADD2.F32 R6, -RZ, R9.H0_H0 ;  /* 0x20000009ff067230 */ /* 0x004fc40000004100 */
[----:B------:R-:W-:Y:S02]  /*c9a0*/  HADD2.F32 R5, -RZ, R9.H1_H1 ;  /* 0x30000009ff057230 */ /* 0x000fe40000004100 */
[--C-:B------:R-:W-:Y:S01]  /*c9b0*/  HADD2.F32 R9, -RZ, R8.reuse.H0_H0 ;  /* 0x20000008ff097230 */ /* 0x100fe20000004100 */
[----:B------:R-:W-:Y:S01]  /*c9c0*/  FMUL.FTZ R33, R6, R3 ;  /* 0x0000000306217220 */ /* 0x000fe20000410000 */
[----:B------:R-:W-:Y:S01]  /*c9d0*/  HADD2.F32 R13, -RZ, R8.H1_H1 ;  /* 0x30000008ff0d7230 */ /* 0x000fe20000004100 */
[----:B------:R-:W-:Y:S01]  /*c9e0*/  FMUL.FTZ R30, R5, R17 ;  /* 0x00000011051e7220 */ /* 0x000fe20000410000 */
[--C-:B------:R-:W-:Y:S02]  /*c9f0*/  HADD2.F32 R8, -RZ, R10.reuse.H0_H0 ;  /* 0x2000000aff087230 */ /* 0x100fe40000004100 */
[----:B------:R-:W-:Y:S02]  /*ca00*/  HADD2.F32 R12, -RZ, R10.H1_H1 ;  /* 0x3000000aff0c7230 */ /* 0x000fe40000004100 */
[----:B------:R-:W-:-:S02]  /*ca10*/  HADD2.F32 R21, -RZ, R7.H0_H0 ;  /* 0x20000007ff157230 */ /* 0x000fc40000004100 */
[----:B------:R-:W-:Y:S01]  /*ca20*/  HADD2.F32 R20, -RZ, R7.H1_H1 ;  /* 0x30000007ff147230 */ /* 0x000fe20000004100 */
[----:B------:R-:W-:Y:S01]  /*ca30*/  FMUL.FTZ R7, R19, R3 ;  /* 0x0000000313077220 */ /* 0x000fe20000410000 */
[----:B------:R-:W-:Y:S01]  /*ca40*/  HADD2.F32 R10, -RZ, R88.H1_H1 ;  /* 0x30000058ff0a7230 */ /* 0x000fe20000004100 */
[----:B------:R-:W-:Y:S01]  /*ca50*/  FMUL.FTZ R3, R21, R0 ;  /* 0x0000000015037220 */ /* 0x000fe20000410000 */
[--C-:B------:R-:W-:Y:S02]  /*ca60*/  HADD2.F32 R23, -RZ, R4.reuse.H0_H0 ;  /* 0x20000004ff177230 */ /* 0x100fe40000004100 */
[----:B------:R-:W-:Y:S01]  /*ca70*/  HADD2.F32 R25, -RZ, R4.H1_H1 ;  /* 0x30000004ff197230 */ /* 0x000fe20000004100 */
[-C--:B------:R-:W-:Y:S01]  /*ca80*/  FFMA.FTZ R36, R6, R10.reuse, R7 ;  /* 0x0000000a06247223 */ /* 0x080fe20000010007 */
[----:B------:R-:W-:Y:S01]  /*ca90*/  HADD2.F32 R4, -RZ, R11.H0_H0 ;  /* 0x2000000bff047230 */ /* 0x000fe20000004100 */
[----:B------:R-:W-:Y:S01]  /*caa0*/  FMUL.FTZ R6, R18, R17 ;  /* 0x0000001112067220 */ /* 0x000fe20000410000 */
[----:B------:R-:W-:Y:S01]  /*cab0*/  HADD2.F32 R7, -RZ, R89.H1_H1 ;  /* 0x30000059ff077230 */ /* 0x000fe20000004100 */
[----:B------:R-:W-:Y:S01]  /*cac0*/  FFMA.FTZ R10, R19, R10, -R33 ;  /* 0x0000000a130a7223 */ /* 0x000fe20000010821 */
[----:B------:R-:W-:Y:S01]  /*cad0*/  HADD2.F32 R11, -RZ, R11.H1_H1 ;  /* 0x3000000bff0b7230 */ /* 0x000fe20000004100 */
[----:B------:R-:W-:Y:S01]  /*cae0*/  FFMA.FTZ R34, R5, R40, R6 ;  /* 0x0000002805227223 */ /* 0x000fe20000010006 */
[----:B------:R-:W-:Y:S01]  /*caf0*/  HADD2.F32 R6, -RZ, R90.H0_H0 ;  /* 0x2000005aff067230 */ /* 0x000fe20000004100 */
[C---:B------:R-:W-:Y:S01]  /*cb00*/  FFMA.FTZ R31, R4.reuse, R7, R3 ;  /* 0x00000007041f7223 */ /* 0x040fe20000010003 */
[----:B------:R-:W-:Y:S01]  /*cb10*/  HADD2.F32 R3, -RZ, R88.H0_H0 ;  /* 0x20000058ff037230 */ /* 0x000fe20000004100 */
[----:B------:R-:W-:Y:S01]  /*cb20*/  FMUL.FTZ R26, R4, R0 ;  /* 0x00000000041a7220 */ /* 0x000fe20000410000 */
[----:B------:R-:W-:Y:S01]  /*cb30*/  HADD2.F32 R0, -RZ, R89.H0_H0 ;  /* 0x20000059ff007230 */ /* 0x000fe20000004100 */
[----:B------:R-:W-:-:S02]  /*cb40*/  FMUL.FTZ R4, R20, R15 ;  /* 0x0000000f14047220 */ /* 0x000fc40000410000 */
[----:B------:R-:W-:Y:S02]  /*cb50*/  FMUL.FTZ R5, R23, R3 ;  /* 0x0000000317057220 */ /* 0x000fe40000410000 */
[----:B------:R-:W-:Y:S02]  /*cb60*/  FMUL.FTZ R16, R11, R15 ;  /* 0x0000000f0b107220 */ /* 0x000fe40000410000 */
[----:B------:R-:W-:Y:S01]  /*cb70*/  FFMA.FTZ R27, R9, R6, R5 ;  /* 0x00000006091b7223 */ /* 0x000fe20000010005 */
[----:B------:R-:W-:Y:S01]  /*cb80*/  HADD2.F32 R5, -RZ, R35.H0_H0 ;  /* 0x20000023ff057230 */ /* 0x000fe20000004100 */
[----:B------:R-:W-:Y:S01]  /*cb90*/  FFMA.FTZ R28, R11, R39, R4 ;  /* 0x000000270b1c7223 */ /* 0x000fe20000010004 */
        /* <DEDUP_REMOVED lines=14> */
[----:B------:R-:W-:Y:S01]  /*cc80*/  FFMA.FTZ R8, R21, R7, -R26 ;  /* 0x0000000715087223 */ /* 0x000fe2000001081a */
[----:B------:R-:W-:Y:S01]  /*cc90*/  F2FP.PACK_AB R7, R28, R31 ;  /* 0x0000001f1c07723e */ /* 0x000fe200000000ff */
        /* <DEDUP_REMOVED lines=8> */
[----:B------:R-:W-:-:S02]  /*cd20*/  F2FP.PACK_AB R4, R13, R27 ;  /* 0x0000001b0d04723e */ /* 0x000fc400000000ff */
[----:B------:R-:W-:Y:S02]  /*cd30*/  F2FP.PACK_AB R8, R3, R12 ;  /* 0x0000000c0308723e */ /* 0x000fe400000000ff */
[----:B------:R-:W-:Y:S02]  /*cd40*/  F2FP.PACK_AB R10, R0, R6 ;  /* 0x00000006000a723e */ /* 0x000fe400000000ff */
[----:B------:R-:W-:-:S03]  /*cd50*/  F2FP.PACK_AB R6, R17, R29 ;  /* 0x0000001d1106723e */ /* 0x000fc600000000ff */
[----:B------:R1:W-:Y:S04]  /*cd60*/  STS.128 [R44+0x6100], R8 ;  /* 0x006100082c007388 */ /* 0x0003e80000000c00 */
[----:B------:R1:W-:Y:S02]  /*cd70*/  STS.128 [R32+0x6100], R4 ;  /* 0x0061000420007388 */ /* 0x0003e40000000c00 */
.L_x_823:
[----:B------:R-:W-:Y:S05]  /*cd80*/  BSYNC B0 ;  /* 0x0000000000007941 */ /* 0x000fea0003800000 */
.L_x_822:
[----:B------:R-:W-:-:S04]  /*cd90*/  IADD3 R0, R61, 0x20, RZ ;  /* 0x000000203d007810 */ /* 0x000fc80007ffe0ff */
        /* <DEDUP_REMOVED lines=29> */
[--C-:B------:R-:W-:Y:S01]  /*cf70*/  HADD2.F32 R3, -RZ, R91.reuse.H0_H0 ;  /* 0x2000005bff037230 */ /* 0x100fe20000004100 */
[----:B------:R-:W-:Y:S02]  /*cf80*/  SHF.L.U32 R35, R5, 0x1, RZ ;  /* 0x0000000105237819 */ /* 0x000fe400000006ff */
[----:B------:R-:W-:Y:S01]  /*cf90*/  SHF.R.U32.HI R14, RZ, 0x10, R53 ;  /* 0x00000010ff0e7819 */ /* 0x000fe20000011635 */
[----:B------:R-:W-:Y:S01]  /*cfa0*/  IMAD.SHL.U32 R32, R0, 0x2, RZ ;  /* 0x0000000200207824 */ /* 0x000fe200078e00ff */
[----:B------:R-:W-:Y:S01]  /*cfb0*/  SHF.R.U32.HI R0, RZ, 0x10, R57 ;  /* 0x00000010ff007819 */ /* 0x000fe20000011639 */
[----:B------:R-:W1:Y:S01]  /*cfc0*/  LDS.128 R4, [R35+0x6100] ;  /* 0x0061000023047984 */ /* 0x000e620000000c00 */
[----:B------:R-:W-:Y:S01]  /*cfd0*/  SHF.R.U32.HI R15, RZ, 0x10, R59 ;  /* 0x00000010ff0f7819 */ /* 0x000fe2000001163b */
[----:B------:R-:W-:Y:S01]  /*cfe0*/  HADD2.F32 R41, -RZ, R14.H0_H0 ;  /* 0x2000000eff297230 */ /* 0x000fe20000004100 */
[----:B------:R-:W-:Y:S01]  /*cff0*/  SHF.R.U32.HI R16, RZ, 0x10, R55 ;  /* 0x00000010ff107819 */ /* 0x000fe20000011637 */
[----:B------:R-:W2:Y:S01]  /*d000*/  LDS.128 R8, [R32+0x6100] ;  /* 0x0061000020087984 */ /* 0x000ea20000000c00 */
[----:B------:R-:W-:Y:S01]  /*d010*/  HADD2.F32 R17, -RZ, R0.H0_H0 ;  /* 0x20000000ff117230 */ /* 0x000fe20000004100 */
[----:B------:R-:W-:Y:S01]  /*d020*/  SHF.R.U64 R29, R56, 0x10, R57 ;  /* 0x00000010381d7819 */ /* 0x000fe20000001239 */
[----:B------:R-:W-:Y:S01]  /*d030*/  HADD2.F32 R0, -RZ, R91.H1_H1 ;  /* 0x3000005bff007230 */ /* 0x000fe20000004100 */
[----:B------:R-:W-:Y:S01]  /*d040*/  SHF.R.U64 R34, R58, 0x10, R59 ;  /* 0x000000103a227819 */ /* 0x000fe2000000123b */
[----:B------:R-:W-:Y:S01]  /*d050*/  HADD2.F32 R15, -RZ, R15.H0_H0 ;  /* 0x2000000fff0f7230 */ /* 0x000fe20000004100 */
[----:B------:R-:W-:Y:S01]  /*d060*/  SHF.R.U64 R37, R52, 0x10, R53 ;  /* 0x0000001034257819 */ /* 0x000fe20000001235 */
[----:B------:R-:W-:Y:S01]  /*d070*/  HADD2.F32 R40, -RZ, R16.H0_H0 ;  /* 0x20000010ff287230 */ /* 0x000fe20000004100 */
[----:B------:R-:W-:-:S03]  /*d080*/  SHF.R.U64 R38, R54, 0x10, R55 ;  /* 0x0000001036267819 */ /* 0x000fc60000001237 */
        /* <DEDUP_REMOVED lines=16> */
[----:B------:R-:W-:Y:S01]  /*d190*/  HADD2.F32 R10, -RZ, R92.H0_H0 ;  /* 0x2000005cff0a7230 */ /* 0x000fe20000004100 */
[----:B------:R-:W-:Y:S01]  /*d1a0*/  FMUL.FTZ R3, R21, R0 ;  /* 0x0000000015037220 */ /* 0x000fe20000410000 */
[--C-:B------:R-:W-:Y:S02]  /*d1b0*/  HADD2.F32 R23, -RZ, R4.reuse.H0_H0 ;  /* 0x20000004ff177230 */ /* 0x100fe40000004100 */
[----:B------:R-:W-:Y:S01]  /*d1c0*/  HADD2.F32 R25, -RZ, R4.H1_H1 ;  /* 0x30000004ff197230 */ /* 0x000fe20000004100 */
[-C--:B------:R-:W-:Y:S01]  /*d1d0*/  FFMA.FTZ R39, R6, R10.reuse, R7 ;  /* 0x0000000a06277223 */ /* 0x080fe20000010007 */
[--C-:B------:R-:W-:Y:S01]  /*d1e0*/  HADD2.F32 R4, -RZ, R11.reuse.H0_H0 ;  /* 0x2000000bff047230 */ /* 0x100fe20000004100 */
[----:B------:R-:W-:Y:S01]  /*d1f0*/  FMUL.FTZ R6, R18, R17 ;  /* 0x0000001112067220 */ /* 0x000fe20000410000 */
[----:B------:R-:W-:Y:S01]  /*d200*/  HADD2.F32 R7, -RZ, R94.H1_H1 ;  /* 0x3000005eff077230 */ /* 0x000fe20000004100 */
[----:B------:R-:W-:Y:S01]  /*d210*/  FFMA.FTZ R10, R19, R10, -R33 ;  /* 0x0000000a130a7223 */ /* 0x000fe20000010821 */
[----:B------:R-:W-:Y:S01]  /*d220*/  HADD2.F32 R11, -RZ, R11.H1_H1 ;  /* 0x3000000bff0b7230 */ /* 0x000fe20000004100 */
[----:B------:R-:W-:Y:S01]  /*d230*/  FFMA.FTZ R36, R5, R41, R6 ;  /* 0x0000002905247223 */ /* 0x000fe20000010006 */
[----:B------:R-:W-:Y:S01]  /*d240*/  HADD2.F32 R6, -RZ, R95.H0_H0 ;  /* 0x2000005fff067230 */ /* 0x000fe20000004100 */
[C---:B------:R-:W-:Y:S01]  /*d250*/  FFMA.FTZ R31, R4.reuse, R7, R3 ;  /* 0x00000007041f7223 */ /* 0x040fe20000010003 */
[----:B------:R-:W-:Y:S01]  /*d260*/  HADD2.F32 R3, -RZ, R92.H1_H1 ;  /* 0x3000005cff037230 */ /* 0x000fe20000004100 */
        /* <DEDUP_REMOVED lines=38> */
.L_x_819:
[----:B------:R-:W-:Y:S05]  /*d4d0*/  BSYNC B1 ;  /* 0x0000000000017941 */ /* 0x000fea0003800000 */
.L_x_818:
[----:B------:R-:W-:-:S04]  /*d4e0*/  IADD3 R12, R60, 0x40, RZ ;  /* 0x000000403c0c7810 */ /* 0x000fc80007ffe0ff */
[----:B------:R-:W-:-:S13]  /*d4f0*/  ISETP.GE.AND P0, PT, R12, UR4, PT ;  /* 0x000000040c007c0c */ /* 0x000fda000bf06270 */
[----:B------:R-:W-:Y:S05]  /*d500*/  @P0 BRA `(.L_x_803) ;  /* 0x0000162000000947 */ /* 0x000fea0003800000 */
[----:B------:R-:W-:Y:S01]  /*d510*/  ISETP.GE.AND P0, PT, R61, c[0x0][0x27c], PT ;  /* 0x00009f003d007a0c */ /* 0x000fe20003f06270 */
[----:B------:R-:W-:-:S12]  /*d520*/  BSSY B0, `(.L_x_824) ;  /* 0x0000070000007945 */ /* 0x000fd80003800000 */
[----:B------:R-:W-:Y:S05]  /*d530*/  @P0 BRA `(.L_x_825) ;  /* 0x000006e000000947 */ /* 0x000fea0003800000 */
[----:B------:R-:W-:Y:S01]  /*d540*/  SHF.R.S32.HI R0, RZ, 0x1f, R12 ;  /* 0x0000001fff007819 */ /* 0x000fe2000001140c */
[----:B-1----:R-:W-:Y:S01]  /*d550*/  IMAD.MOV.U32 R6, RZ, RZ, c[0x0][0x27c] ;  /* 0x00009f00ff067624 */ /* 0x002fe200078e00ff */
        /* <DEDUP_REMOVED lines=14> */
[----:B------:R-:W-:Y:S02]  /*d640*/  SHF.R.U32.HI R8, RZ, 0x3, R0 ;  /* 0x00000003ff087819 */ /* 0x000fe40000011600 */
[----:B------:R-:W-:Y:S02]  /*d650*/  LOP3.LUT R3, R0, 0x18, R6, 0xf8, !PT ;  /* 0x0000001800037812 */ /* 0x000fe400078ef806 */
[----:B------:R-:W-:Y:S02]  /*d660*/  SHF.L.U32 R0, R7, 0xa, RZ ;  /* 0x0000000a07007819 */ /* 0x000fe400000006ff */
[-C--:B------:R-:W-:Y:S02]  /*d670*/  LOP3.LUT R5, R5, R8.reuse, RZ, 0x3c, !PT ;  /* 0x0000000805057212 */ /* 0x080fe400078e3cff */
[----:B------:R-:W-:Y:S02]  /*d680*/  LOP3.LUT R3, R3, R8, RZ, 0x3c, !PT ;  /* 0x0000000803037212 */ /* 0x000fe400078e3cff */
[----:B------:R-:W-:Y:S01]  /*d690*/  LOP3.LUT R0, R0, 0x7ffff000, RZ, 0xc0, !PT ;  /* 0x7ffff00000007812 */ /* 0x000fe200078ec0ff */
[----:B------:R-:W-:Y:S01]  /*d6a0*/  IMAD.IADD R5, R4, 0x1, R5 ;  /* 0x0000000104057824 */ /* 0x000fe200078e0205 */
[----:B------:R-:W-:-:S02]  /*d6b0*/  SHF.R.U32.HI R15, RZ, 0x10, R67 ;  /* 0x00000010ff0f7819 */ /* 0x000fc40000011643 */
[----:B------:R-:W-:Y:S02]  /*d6c0*/  IADD3 R0, R3, R0, R4 ;  /* 0x0000000003007210 */ /* 0x000fe40007ffe004 */
[----:B------:R-:W-:Y:S01]  /*d6d0*/  SHF.L.U32 R35, R5, 0x1, RZ ;  /* 0x0000000105237819 */ /* 0x000fe200000006ff */
[----:B------:R-:W-:Y:S01]  /*d6e0*/  HADD2.F32 R42, -RZ, R15.H0_H0 ;  /* 0x2000000fff2a7230 */ /* 0x000fe20000004100 */
[----:B------:R-:W-:Y:S01]  /*d6f0*/  SHF.L.U32 R32, R0, 0x1, RZ ;  /* 0x0000000100207819 */ /* 0x000fe200000006ff */
[----:B------:R-:W-:Y:S01]  /*d700*/  HADD2.F32 R0, -RZ, R97.H0_H0 ;  /* 0x20000061ff007230 */ /* 0x000fe20000004100 */
[----:B------:R-:W-:Y:S01]  /*d710*/  SHF.R.U32.HI R3, RZ, 0x10, R71 ;  /* 0x00000010ff037819 */ /* 0x000fe20000011647 */
[----:B------:R-:W1:Y:S01]  /*d720*/  LDS.128 R4, [R35+0x6100] ;  /* 0x0061000023047984 */ /* 0x000e620000000c00 */
[----:B------:R-:W-:Y:S02]  /*d730*/  SHF.R.U32.HI R16, RZ, 0x10, R69 ;  /* 0x00000010ff107819 */ /* 0x000fe40000011645 */
        /* <DEDUP_REMOVED lines=11> */
[----:B------:R-:W-:Y:S02]  /*d7f0*/  HADD2.F32 R39, -RZ, R39.H0_H0 ;  /* 0x20000027ff277230 */ /* 0x000fe40000004100 */
[----:B-1----:R-:W-:Y:S02]  /*d800*/  HADD2.F32 R20, -RZ, R7.H0_H0 ;  /* 0x20000007ff147230 */ /* 0x002fe40000004100 */
[--C-:B------:R-:W-:Y:S02]  /*d810*/  HADD2.F32 R22, -RZ, R5.reuse.H0_H0 ;  /* 0x20000005ff167230 */ /* 0x100fe40000004100 */
[----:B------:R-:W-:Y:S02]  /*d820*/  HADD2.F32 R21, -RZ, R5.H1_H1 ;  /* 0x30000005ff157230 */ /* 0x000fe40000004100 */
[----:B------:R-:W-:-:S02]  /*d830*/  HADD2.F32 R24, -RZ, R4.H0_H0 ;  /* 0x20000004ff187230 */ /* 0x000fc40000004100 */
[----:B------:R-:W-:Y:S02]  /*d840*/  HADD2.F32 R26, -RZ, R4.H1_H1 ;  /* 0x30000004ff1a7230 */ /* 0x000fe40000004100 */
[--C-:B--2---:R-:W-:Y:S02]  /*d850*/  HADD2.F32 R5, -RZ, R11.reuse.H0_H0 ;  /* 0x2000000bff057230 */ /* 0x104fe40000004100 */
[----:B------:R-:W-:Y:S02]  /*d860*/  HADD2.F32 R4, -RZ, R11.H1_H1 ;  /* 0x3000000bff047230 */ /* 0x000fe40000004100 */
[--C-:B------:R-:W-:Y:S01]  /*d870*/  HADD2.F32 R11, -RZ, R8.reuse.H0_H0 ;  /* 0x20000008ff0b7230 */ /* 0x100fe20000004100 */
[----:B------:R-:W-:Y:S01]  /*d880*/  FMUL.FTZ R34, R5, R0 ;  /* 0x0000000005227220 */ /* 0x000fe20000410000 */
[----:B------:R-:W-:Y:S01]  /*d890*/  HADD2.F32 R14, -RZ, R8.H1_H1 ;  /* 0x30000008ff0e7230 */ /* 0x000fe20000004100 */
[----:B------:R-:W-:Y:S01]  /*d8a0*/  FMUL.FTZ R31, R4, R18 ;  /* 0x00000012041f7220 */ /* 0x000fe20000410000 */
[----:B------:R-:W-:-:S02]  /*d8b0*/  HADD2.F32 R8, -RZ, R10.H0_H0 ;  /* 0x2000000aff087230 */ /* 0x000fc40000004100 */
[----:B------:R-:W-:Y:S02]  /*d8c0*/  HADD2.F32 R13, -RZ, R10.H1_H1 ;  /* 0x3000000aff0d7230 */ /* 0x000fe40000004100 */
[----:B------:R-:W-:Y:S01]  /*d8d0*/  HADD2.F32 R19, -RZ, R7.H1_H1 ;  /* 0x30000007ff137230 */ /* 0x000fe20000004100 */
[----:B------:R-:W-:Y:S01]  /*d8e0*/  FMUL.FTZ R7, R20, R0 ;  /* 0x0000000014077220 */ /* 0x000fe20000410000 */
[----:B------:R-:W-:Y:S02]  /*d8f0*/  HADD2.F32 R10, -RZ, R98.H0_H0 ;  /* 0x20000062ff0a7230 */ /* 0x000fe40000004100 */
[--C-:B------:R-:W-:Y:S01]  /*d900*/  HADD2.F32 R23, -RZ, R6.reuse.H0_H0 ;  /* 0x20000006ff177230 */ /* 0x100fe20000004100 */
[----:B------:R-:W-:Y:S01]  /*d910*/  FMUL.FTZ R0, R19, R18 ;  /* 0x0000001213007220 */ /* 0x000fe20000410000 */
[----:B------:R-:W-:Y:S01]  /*d920*/  HADD2.F32 R25, -RZ, R6.H1_H1 ;  /* 0x30000006ff197230 */ /* 0x000fe20000004100 */
[----:B------:R-:W-:Y:S01]  /*d930*/  FFMA.FTZ R40, R5, R10, R7 ;  /* 0x0000000a05287223 */ /* 0x000fe20000010007 */
[----:B------:R-:W-:Y:S01]  /*d940*/  HADD2.F32 R6, -RZ, R9.H0_H0 ;  /* 0x20000009ff067230 */ /* 0x000fe20000004100 */
[-C--:B------:R-:W-:Y:S01]  /*d950*/  FMUL.FTZ R5, R22, R3.reuse ;  /* 0x0000000316057220 */ /* 0x080fe20000410000 */
[----:B------:R-:W-:Y:S01]  /*d960*/  HADD2.F32 R7, -RZ, R99.H0_H0 ;  /* 0x20000063ff077230 */ /* 0x000fe20000004100 */
[----:B------:R-:W-:Y:S01]  /*d970*/  FFMA.FTZ R37, R4, R42, R0 ;  /* 0x0000002a04257223 */ /* 0x000fe20000010000 */
[----:B------:R-:W-:Y:S01]  /*d980*/  HADD2.F32 R9, -RZ, R9.H1_H1 ;  /* 0x30000009ff097230 */ /* 0x000fe20000004100 */
[C---:B------:R-:W-:Y:S01]  /*d990*/  FMUL.FTZ R27, R6.reuse, R3 ;  /* 0x00000003061b7220 */ /* 0x040fe20000410000 */
[----:B------:R-:W-:Y:S01]  /*d9a0*/  HADD2.F32 R3, -RZ, R98.H1_H1 ;  /* 0x30000062ff037230 */ /* 0x000fe20000004100 */
[----:B------:R-:W-:Y:S01]  /*d9b0*/  FFMA.FTZ R33, R6, R7, R5 ;  /* 0x0000000706217223 */ /* 0x000fe20000010005 */
[----:B------:R-:W-:Y:S01]  /*d9c0*/  HADD2.F32 R6, -RZ, R100.H0_H0 ;  /* 0x20000064ff067230 */ /* 0x000fe20000004100 */
[----:B------:R-:W-:Y:S01]  /*d9d0*/  FMUL.FTZ R4, R21, R15 ;  /* 0x0000000f15047220 */ /* 0x000fe20000410000 */
[----:B------:R-:W-:Y:S01]  /*d9e0*/  HADD2.F32 R0, -RZ, R99.H1_H1 ;  /* 0x30000063ff007230 */ /* 0x000fe20000004100 */
[----:B------:R-:W-:-:S02]  /*d9f0*/  FMUL.FTZ R5, R24, R3 ;  /* 0x0000000318057220 */ /* 0x000fc40000410000 */
[----:B------:R-:W-:Y:S01]  /*da00*/  FFMA.FTZ R30, R9, R41, R4 ;  /* 0x00000029091e7223 */ /* 0x000fe20000010004 */
[----:B------:R-:W-:Y:S01]  /*da10*/  HADD2.F32 R4, -RZ, R100.H1_H1 ;  /* 0x30000064ff047230 */ /* 0x000fe20000004100 */
[----:B------:R-:W-:Y:S01]  /*da20*/  FFMA.FTZ R28, R11, R6, R5 ;  /* 0x000000060b1c7223 */ /* 0x000fe20000010005 */
[----:B------:R-:W-:Y:S01]  /*da30*/  HADD2.F32 R5, -RZ, R29.H0_H0 ;  /* 0x2000001dff057230 */ /* 0x000fe20000004100 */
        /* <DEDUP_REMOVED lines=30> */
.L_x_825:
[----:B------:R-:W-:Y:S05]  /*dc20*/  BSYNC B0 ;  /* 0x0000000000007941 */ /* 0x000fea0003800000 */
.L_x_824:
        /* <DEDUP_REMOVED lines=36> */
[----:B------:R-:W-:Y:S01]  /*de70*/  SHF.R.U32.HI R3, RZ, 0x10, R79 ;  /* 0x00000010ff037819 */ /* 0x000fe2000001164f */
[----:B------:R-:W-:Y:S01]  /*de80*/  HADD2.F32 R42, -RZ, R15.H0_H0 ;  /* 0x2000000fff2a7230 */ /* 0x000fe20000004100 */
[----:B------:R-:W-:Y:S01]  /*de90*/  SHF.L.U32 R32, R0, 0x1, RZ ;  /* 0x0000000100207819 */ /* 0x000fe200000006ff */
[----:B------:R-:W1:Y:S01]  /*dea0*/  LDS.128 R4, [R36+0x6100] ;  /* 0x0061000024047984 */ /* 0x000e620000000c00 */
[----:B------:R-:W-:Y:S01]  /*deb0*/  HADD2.F32 R0, -RZ, R103.H0_H0 ;  /* 0x20000067ff007230 */ /* 0x000fe20000004100 */
[----:B------:R-:W-:Y:S01]  /*dec0*/  SHF.R.U32.HI R16, RZ, 0x10, R77 ;  /* 0x00000010ff107819 */ /* 0x000fe2000001164d */
[----:B------:R-:W-:Y:S01]  /*ded0*/  HADD2.F32 R18, -RZ, R3.H0_H0 ;  /* 0x20000003ff127230 */ /* 0x000fe20000004100 */
[----:B------:R-:W2:Y:S01]  /*dee0*/  LDS.128 R8, [R32+0x6100] ;  /* 0x0061000020087984 */ /* 0x000ea20000000c00 */
[----:B------:R-:W-:Y:S01]  /*def0*/  HADD2.F32 R3, -RZ, R103.H1_H1 ;  /* 0x30000067ff037230 */ /* 0x000fe20000004100 */
[----:B------:R-:W-:Y:S01]  /*df00*/  SHF.R.U32.HI R17, RZ, 0x10, R73 ;  /* 0x00000010ff117819 */ /* 0x000fe20000011649 */
[----:B------:R-:W-:Y:S01]  /*df10*/  HADD2.F32 R15, -RZ, R16.H0_H0 ;  /* 0x20000010ff0f7230 */ /* 0x000fe20000004100 */
        /* <DEDUP_REMOVED lines=8> */
[----:B------:R-:W-:Y:S02]  /*dfa0*/  HADD2.F32 R21, -RZ, R5.H1_H1 ;  /* 0x30000005ff157230 */ /* 0x000fe40000004100 */
[--C-:B------:R-:W-:Y:S02]  /*dfb0*/  HADD2.F32 R24, -RZ, R4.reuse.H0_H0 ;  /* 0x20000004ff187230 */ /* 0x100fe40000004100 */
[----:B------:R-:W-:-:S02]  /*dfc0*/  HADD2.F32 R26, -RZ, R4.H1_H1 ;  /* 0x30000004ff1a7230 */ /* 0x000fc40000004100 */
[--C-:B--2---:R-:W-:Y:S02]  /*dfd0*/  HADD2.F32 R5, -RZ, R11.reuse.H0_H0 ;  /* 0x2000000bff057230 */ /* 0x104fe40000004100 */
[----:B------:R-:W-:Y:S02]  /*dfe0*/  HADD2.F32 R4, -RZ, R11.H1_H1 ;  /* 0x3000000bff047230 */ /* 0x000fe40000004100 */
[--C-:B------:R-:W-:Y:S01]  /*dff0*/  HADD2.F32 R11, -RZ, R8.reuse.H0_H0 ;  /* 0x20000008ff0b7230 */ /* 0x100fe20000004100 */
[----:B------:R-:W-:Y:S01]  /*e000*/  FMUL.FTZ R34, R5, R0 ;  /* 0x0000000005227220 */ /* 0x000fe20000410000 */
[----:B------:R-:W-:Y:S01]  /*e010*/  HADD2.F32 R14, -RZ, R8.H1_H1 ;  /* 0x30000008ff0e7230 */ /* 0x000fe20000004100 */
[----:B------:R-:W-:Y:S01]  /*e020*/  FMUL.FTZ R31, R4, R18 ;  /* 0x00000012041f7220 */ /* 0x000fe20000410000 */
[--C-:B------:R-:W-:Y:S02]  /*e030*/  HADD2.F32 R8, -RZ, R10.reuse.H0_H0 ;  /* 0x2000000aff087230 */ /* 0x100fe40000004100 */
[----:B------:R-:W-:-:S02]  /*e040*/  HADD2.F32 R13, -RZ, R10.H1_H1 ;  /* 0x3000000aff0d7230 */ /* 0x000fc40000004100 */
[----:B------:R-:W-:Y:S01]  /*e050*/  HADD2.F32 R19, -RZ, R7.H1_H1 ;  /* 0x30000007ff137230 */ /* 0x000fe20000004100 */
[----:B------:R-:W-:Y:S01]  /*e060*/  FMUL.FTZ R7, R20, R0 ;  /* 0x0000000014077220 */ /* 0x000fe20000410000 */
[----:B------:R-:W-:Y:S02]  /*e070*/  HADD2.F32 R10, -RZ, R105.H0_H0 ;  /* 0x20000069ff0a7230 */ /* 0x000fe40000004100 */
[--C-:B------:R-:W-:Y:S01]  /*e080*/  HADD2.F32 R23, -RZ, R6.reuse.H0_H0 ;  /* 0x20000006ff177230 */ /* 0x100fe20000004100 */
[----:B------:R-:W-:Y:S01]  /*e090*/  FMUL.FTZ R0, R19, R18 ;  /* 0x0000001213007220 */ /* 0x000fe20000410000 */
[----:B------:R-:W-:Y:S01]  /*e0a0*/  HADD2.F32 R25, -RZ, R6.H1_H1 ;  /* 0x30000006ff197230 */ /* 0x000fe20000004100 */
[----:B------:R-:W-:Y:S01]  /*e0b0*/  FFMA.FTZ R40, R5, R10, R7 ;  /* 0x0000000a05287223 */ /* 0x000fe20000010007 */
[--C-:B------:R-:W-:Y:S01]  /*e0c0*/  HADD2.F32 R6, -RZ, R9.reuse.H0_H0 ;  /* 0x20000009ff067230 */ /* 0x100fe20000004100 */
[-C--:B------:R-:W-:Y:S01]  /*e0d0*/  FMUL.FTZ R5, R22, R3.reuse ;  /* 0x0000000316057220 */ /* 0x080fe20000410000 */
[--C-:B------:R-:W-:Y:S01]  /*e0e0*/  HADD2.F32 R7, -RZ, R106.reuse.H0_H0 ;  /* 0x2000006aff077230 */ /* 0x100fe20000004100 */
        /* <DEDUP_REMOVED lines=15> */
[----:B------:R-:W-:Y:S01]  /*e1e0*/  FMUL.FTZ R16, R11, R3 ;  /* 0x000000030b107220 */ /* 0x000fe20000410000 */
[----:B------:R-:W-:Y:S01]  /*e1f0*/  HADD2.F32 R35, -RZ, R39.H0_H0 ;  /* 0x20000027ff237230 */ /* 0x000fe20000004100 */
        /* <DEDUP_REMOVED lines=27> */
.L_x_827:
[----:B------:R-:W-:Y:S05]  /*e3b0*/  BSYNC B0 ;  /* 0x0000000000007941 */ /* 0x000fea0003800000 */
.L_x_826:
        /* <DEDUP_REMOVED lines=34> */
[----:B------:R-:W-:Y:S01]  /*e5e0*/  SHF.R.U32.HI R15, RZ, 0x10, R81 ;  /* 0x00000010ff0f7819 */ /* 0x000fe20000011651 */
[----:B------:R-:W-:Y:S01]  /*e5f0*/  HADD2.F32 R41, -RZ, R14.H0_H0 ;  /* 0x2000000eff297230 */ /* 0x000fe20000004100 */
        /* <DEDUP_REMOVED lines=10> */
[----:B------:R-:W-:Y:S01]  /*e6a0*/  HADD2.F32 R3, -RZ, R109.H1_H1 ;  /* 0x3000006dff037230 */ /* 0x000fe20000004100 */
[----:B------:R-:W-:Y:S01]  /*e6b0*/  SHF.R.U64 R34, R82, 0x10, R83 ;  /* 0x0000001052227819 */ /* 0x000fe20000001253 */
[----:B------:R-:W-:Y:S01]  /*e6c0*/  HADD2.F32 R40, -RZ, R16.H0_H0 ;  /* 0x20000010ff287230 */ /* 0x000fe20000004100 */
[----:B------:R-:W-:-:S02]  /*e6d0*/  SHF.R.U64 R37, R84, 0x10, R85 ;  /* 0x0000001054257819 */ /* 0x000fc40000001255 */
[----:B------:R-:W-:Y:S01]  /*e6e0*/  SHF.R.U64 R38, R86, 0x10, R87 ;  /* 0x0000001056267819 */ /* 0x000fe20000001257 */
[----:B------:R-:W-:Y:S02]  /*e6f0*/  HADD2.F32 R34, -RZ, R34.H0_H0 ;  /* 0x20000022ff227230 */ /* 0x000fe40000004100 */
[----:B------:R-:W-:Y:S02]  /*e700*/  HADD2.F32 R37, -RZ, R37.H0_H0 ;  /* 0x20000025ff257230 */ /* 0x000fe40000004100 */
[----:B------:R-:W-:Y:S02]  /*e710*/  HADD2.F32 R38, -RZ, R38.H0_H0 ;  /* 0x20000026ff267230 */ /* 0x000fe40000004100 */
[----:B-1----:R-:W-:Y:S02]  /*e720*/  HADD2.F32 R19, -RZ, R7.H0_H0 ;  /* 0x20000007ff137230 */ /* 0x002fe40000004100 */
[--C-:B------:R-:W-:Y:S02]  /*e730*/  HADD2.F32 R21, -RZ, R5.reuse.H0_H0 ;  /* 0x20000005ff157230 */ /* 0x100fe40000004100 */
[----:B------:R-:W-:-:S02]  /*e740*/  HADD2.F32 R20, -RZ, R5.H1_H1 ;  /* 0x30000005ff147230 */ /* 0x000fc40000004100 */
[--C-:B------:R-:W-:Y:S02]  /*e750*/  HADD2.F32 R23, -RZ, R4.reuse.H0_H0 ;  /* 0x20000004ff177230 */ /* 0x100fe40000004100 */
        /* <DEDUP_REMOVED lines=17> */
[----:B------:R-:W-:Y:S01]  /*e870*/  FMUL.FTZ R5, R21, R3 ;  /* 0x0000000315057220 */ /* 0x000fe20000410000 */
        /* <DEDUP_REMOVED lines=10> */
[----:B------:R-:W-:Y:S02]  /*e920*/  FMUL.FTZ R17, R9, R15 ;  /* 0x0000000f09117220 */ /* 0x000fe40000410000 */
[----:B------:R-:W-:Y:S01]  /*e930*/  FFMA.FTZ R27, R11, R6, R5 ;  /* 0x000000060b1b7223 */ /* 0x000fe20000010005 */
[----:B------:R-:W-:Y:S01]  /*e940*/  HADD2.F32 R5, -RZ, R28.H0_H0 ;  /* 0x2000001cff057230 */ /* 0x000fe20000004100 */
[----:B------:R-:W-:Y:S01]  /*e950*/  FFMA.FTZ R29, R9, R40, R4 ;  /* 0x00000028091d7223 */ /* 0x000fe20000010004 */
[----:B------:R-:W-:Y:S01]  /*e960*/  HADD2.F32 R4, -RZ, R112.H1_H1 ;  /* 0x30000070ff047230 */ /* 0x000fe20000004100 */
[----:B------:R-:W-:Y:S02]  /*e970*/  FMUL.FTZ R15, R11, R3 ;  /* 0x000000030b0f7220 */ /* 0x000fe40000410000 */
[-C--:B------:R-:W-:Y:S02]  /*e980*/  FMUL.FTZ R3, R22, R0.reuse ;  /* 0x0000000016037220 */ /* 0x080fe40000410000 */
[----:B------:R-:W-:-:S02]  /*e990*/  FMUL.FTZ R14, R8, R0 ;  /* 0x00000000080e7220 */ /* 0x000fc40000410000 */
[-C--:B------:R-:W-:Y:S02]  /*e9a0*/  FMUL.FTZ R0, R25, R5.reuse ;  /* 0x0000000519007220 */ /* 0x080fe40000410000 */
[----:B------:R-:W-:Y:S02]  /*e9b0*/  FFMA.FTZ R28, R8, R4, R3 ;  /* 0x00000004081c7223 */ /* 0x000fe40000010003 */
[-C--:B------:R-:W-:Y:S02]  /*e9c0*/  FMUL.FTZ R3, R24, R34.reuse ;  /* 0x0000002218037220 */ /* 0x080fe40000410000 */
        /* <DEDUP_REMOVED lines=22> */
.L_x_803:
[----:B------:R-:W-:Y:S05]  /*eb30*/  BSYNC B2 ;  /* 0x0000000000027941 */ /* 0x000fea0003800000 */
.L_x_785:
[----:B------:R-:W-:Y:S01]  /*eb40*/  IMAD R0, R114, c[0x0][0x208], RZ ;  /* 0x0000820072007a24 */ /* 0x000fe200078e02ff */
[----:B-1----:R-:W-:Y:S01]  /*eb50*/  LOP3.LUT R7, R118, 0xfffffff8, RZ, 0xc0, !PT ;  /* 0xfffffff876077812 */ /* 0x002fe200078ec0ff */
[----:B------:R-:W-:Y:S01]  /*eb60*/  IMAD.WIDE.U32 R4, R120, c[0x0][0x208], RZ ;  /* 0x0000820078047a25 */ /* 0x000fe200078e00ff */
[----:B------:R-:W-:Y:S01]  /*eb70*/  SHF.R.S32.HI R16, RZ, 0x1f, R102 ;  /* 0x0000001fff107819 */ /* 0x000fe20000011466 */
[----:B------:R-:W-:-:S04]  /*eb80*/  DEPBAR.LE SB0, 0x0 ;  /* 0x000080000000791a */ /* 0x000fc80000000000 */
[----:B------:R-:W-:Y:S01]  /*eb90*/  IMAD R0, R120, c[0x0][0x20c], R0 ;  /* 0x0000830078007a24 */ /* 0x000fe200078e0200 */
[----:B------:R-:W-:Y:S01]  /*eba0*/  SHF.R.S32.HI R13, RZ, 0x1f, R108 ;  /* 0x0000001fff0d7819 */ /* 0x000fe2000001146c */
[----:B------:R-:W-:Y:S01]  /*ebb0*/  IMAD.IADD R7, R159, 0x1, -R7 ;  /* 0x000000019f077824 */ /* 0x000fe200078e0a07 */
[----:B------:R-:W-:Y:S01]  /*ebc0*/  ISETP.GE.AND P2, PT, R161, c[0x0][0x1d4], PT ;  /* 0x00007500a1007a0c */ /* 0x000fe20003f46270 */
[----:B------:R-:W-:Y:S01]  /*ebd0*/  IMAD.IADD R5, R5, 0x1, R0 ;  /* 0x0000000105057824 */ /* 0x000fe200078e0200 */
[----:B------:R-:W-:Y:S01]  /*ebe0*/  P2R R64, PR, RZ, 0x8 ;  /* 0x00000008ff407803 */ /* 0x000fe20000000000 */
[----:B------:R-:W-:Y:S01]  /*ebf0*/  IMAD R0, R115, c[0x0][0x218], RZ ;  /* 0x0000860073007a24 */ /* 0x000fe200078e02ff */
[----:B------:R-:W-:Y:S01]  /*ec00*/  LEA.HI R3, R7, R7, RZ, 0x1 ;  /* 0x0000000707037211 */ /* 0x000fe200078f08ff */
[----:B------:R-:W-:Y:S01]  /*ec10*/  IMAD.WIDE.U32 R4, R119, c[0x0][0x218], R4 ;  /* 0x0000860077047a25 */ /* 0x000fe200078e0004 */
[----:B------:R-:W-:Y:S01]  /*ec20*/  SHF.R.S32.HI R162, RZ, 0x1f, R161 ;  /* 0x0000001fffa27819 */ /* 0x000fe200000114a1 */
[----:B------:R-:W-:-:S02]  /*ec30*/  UISETP.GE.AND UP0, UPT, UR8, 0x2, UPT ;  /* 0x000000020800788c */ /* 0x000fc4000bf06270 */
[----:B------:R-:W-:Y:S01]  /*ec40*/  IMAD R0, R119, c[0x0][0x21c], R0 ;  /* 0x0000870077007a24 */ /* 0x000fe200078e0200 */
[----:B------:R-:W-:Y:S01]  /*ec50*/  BAR.SYNC.DEFER_BLOCKING 0x0 ;  /* 0x0000000000007b1d */ /* 0x000fe20000010000 */
[----:B------:R-:W-:Y:S01]  /*ec60*/  IADD3 R6, P0, R4, UR24, RZ ;  /* 0x0000001804067c10 */ /* 0x000fe2000ff1e0ff */
[----:B------:R-:W-:-:S03]  /*ec70*/  IMAD.WIDE R14, R161, 0x2, RZ ;  /* 0x00000002a10e7825 */ /* 0x000fc600078e02ff */
[----:B------:R-:W-:Y:S01]  /*ec80*/  IADD3.X R4, R5, UR10, R0, P0, !PT ;  /* 0x0000000a05047c10 */ /* 0x000fe200087fe400 */
[----:B------:R-:W-:Y:S01]  /*ec90*/  IMAD.SHL.U32 R155, R96, 0x2, RZ ;  /* 0x00000002609b7824 */ /* 0x000fe200078e00ff */
[C---:B------:R-:W-:Y:S02]  /*eca0*/  LEA R0, P0, R6.reuse, c[0x0][0x1f8], 0x1 ;  /* 0x00007e0006007a11 */ /* 0x040fe400078008ff */
[----:B------:R-:W-:Y:S02]  /*ecb0*/  LEA.HI R5, R93, R93, RZ, 0x1 ;  /* 0x0000005d5d057211 */ /* 0x000fe400078f08ff */
[----:B------:R-:W-:Y:S01]  /*ecc0*/  LEA.HI.X R4, R6, c[0x0][0x1fc], R4, 0x1, P0 ;  /* 0x00007f0006047a11 */ /* 0x000fe200000f0c04 */
[----:B------:R-:W1:Y:S01]  /*ecd0*/  SHFL.IDX PT, R11, R0, RZ, 0x1c1f ;  /* 0x001c1fff000b7589 */ /* 0x000e6200000e0000 */
[----:B------:R-:W-:Y:S02]  /*ece0*/  SHF.R.S32.HI R6, RZ, 0x1, R3 ;  /* 0x00000001ff067819 */ /* 0x000fe40000011403 */
[----:B------:R-:W-:Y:S01]  /*ecf0*/  LOP3.LUT R5, R5, 0xfffffffe, RZ, 0xc0, !PT ;  /* 0xfffffffe05057812 */ /* 0x000fe200078ec0ff */
[----:B------:R-:W2:Y:S01]  /*ed00*/  SHFL.IDX PT, R12, R4, RZ, 0x1c1f ;  /* 0x001c1fff040c7589 */ /* 0x000ea200000e0000 */
[----:B------:R-:W-:-:S03]  /*ed10*/  LOP3.LUT P1, RZ, R6, 0x2, RZ, 0xc0, !PT ;  /* 0x0000000206ff7812 */ /* 0x000fc6000782c0ff */
[----:B------:R3:W4:Y:S01]  /*ed20*/  SHFL.IDX PT, R9, R0, 0x1, 0x1c1f ;  /* 0x003c1f0000097f89 */ /* 0x00072200000e0000 */
[----:B------:R-:W-:-:S03]  /*ed30*/  IMAD.IADD R8, R93, 0x1, -R5 ;  /* 0x000000015d087824 */ /* 0x000fc600078e0a05 */
[----:B------:R5:W5:Y:S01]  /*ed40*/  SHFL.IDX PT, R10, R4, 0x1, 0x1c1f ;  /* 0x003c1f00040a7f89 */ /* 0x000b6200000e0000 */
[----:B-1----:R-:W-:-:S05]  /*ed50*/  IADD3 R58, P0, R11, R14, RZ ;  /* 0x0000000e0b3a7210 */ /* 0x002fca0007f1e0ff */
[----:B--2---:R-:W-:Y:S01]  /*ed60*/  IMAD.X R59, R12, 0x1, R15, P0 ;  /* 0x000000010c3b7824 */ /* 0x004fe200000e060f */
[----:B---3--:R-:W-:Y:S01]  /*ed70*/  LOP3.LUT R0, R3, 0x3fffffe, RZ, 0xc0, !PT ;  /* 0x03fffffe03007812 */ /* 0x008fe200078ec0ff */
[----:B------:R-:W-:Y:S01]  /*ed80*/  IMAD.SHL.U32 R3, R6, 0x40, RZ ;  /* 0x0000004006037824 */ /* 0x000fe200078e00ff */
[----:B----4-:R-:W-:Y:S02]  /*ed90*/  IADD3 R56, P0, R14, R9, RZ ;  /* 0x000000090e387210 */ /* 0x010fe40007f1e0ff */
[----:B-----5:R-:W-:Y:S01]  /*eda0*/  LOP3.LUT R4, R113, 0x7fffffe, RZ, 0xc0, !PT ;  /* 0x07fffffe71047812 */ /* 0x020fe200078ec0ff */
[----:B------:R-:W-:Y:S01]  /*edb0*/  IMAD.IADD R5, R7, 0x1, -R0 ;  /* 0x0000000107057824 */ /* 0x000fe200078e0a00 */
[----:B------:R-:W-:Y:S01]  /*edc0*/  LOP3.LUT R0, R3, 0xc0, RZ, 0xc0, !PT ;  /* 0x000000c003007812 */ /* 0x000fe200078ec0ff */
[----:B------:R-:W-:Y:S01]  /*edd0*/  IMAD.SHL.U32 R7, R117, 0x8, RZ ;  /* 0x0000000875077824 */ /* 0x000fe200078e00ff */
[----:B------:R-:W-:Y:S01]  /*ede0*/  SHF.R.S32.HI R6, RZ, 0x1f, R101 ;  /* 0x0000001fff067819 */ /* 0x000fe20000011465 */
[----:B------:R-:W-:Y:S01]  /*edf0*/  IMAD.IADD R150, R108, 0x1, -R4 ;  /* 0x000000016c967824 */ /* 0x000fe200078e0a04 */
[----:B------:R-:W-:Y:S01]  /*ee00*/  LEA.HI R4, R16, R102, RZ, 0x3 ;  /* 0x0000006610047211 */ /* 0x000fe200078f18ff */
[----:B------:R-:W-:Y:S01]  /*ee10*/  IMAD.X R57, R15, 0x1, R10, P0 ;  /* 0x000000010f397824 */ /* 0x000fe200000e060a */
[----:B------:R-:W-:-:S02]  /*ee20*/  LOP3.LUT R3, R0, 0x8, R7, 0xf8, !PT ;  /* 0x0000000800037812 */ /* 0x000fc400078ef807 */
[----:B------:R-:W-:Y:S02]  /*ee30*/  SHF.R.U32.HI R0, RZ, 0x3, R0 ;  /* 0x00000003ff007819 */ /* 0x000fe40000011600 */
[----:B------:R-:W-:Y:S02]  /*ee40*/  LOP3.LUT R158, R4, 0xfffffff8, RZ, 0xc0, !PT ;  /* 0xfffffff8049e7812 */ /* 0x000fe400078ec0ff */
[----:B------:R-:W-:Y:S01]  /*ee50*/  LOP3.LUT R3, R3, R0, RZ, 0x3c, !PT ;  /* 0x0000000003037212 */ /* 0x000fe200078e3cff */
[----:B------:R-:W-:Y:S01]  /*ee60*/  IMAD R0, R8, 0x8, R5 ;  /* 0x0000000808007824 */ /* 0x000fe200078e0205 */
[----:B------:R-:W-:Y:S01]  /*ee70*/  LEA.HI R7, R13, R108, RZ, 0x3 ;  /* 0x0000006c0d077211 */ /* 0x000fe200078f18ff */
[----:B------:R-:W-:Y:S01]  /*ee80*/  IMAD.WIDE R4, R158, 0x2, RZ ;  /* 0x000000029e047825 */ /* 0x000fe200078e02ff */
[----:B------:R-:W-:Y:S01]  /*ee90*/  LEA.HI R6, R6, R101, RZ, 0x3 ;  /* 0x0000006506067211 */ /* 0x000fe200078f18ff */
[----:B------:R-:W-:Y:S01]  /*eea0*/  STL [R1+0x58], R158 ;  /* 0x0000589e01007387 */ /* 0x000fe20000100800 */
[----:B------:R-:W-:Y:S01]  /*eeb0*/  SHF.R.S32.HI R160, RZ, 0x1f, R158 ;  /* 0x0000001fffa07819 */ /* 0x000fe2000001149e */
[----:B------:R-:W-:Y:S01]  /*eec0*/  IMAD.SHL.U32 R7, R7, 0x20, RZ ;  /* 0x0000002007077824 */ /* 0x000fe200078e00ff */
[----:B------:R-:W-:Y:S01]  /*eed0*/  IADD3 R54, P0, R11, R4, RZ ;  /* 0x000000040b367210 */ /* 0x000fe20007f1e0ff */
[----:B------:R-:W-:Y:S01]  /*eee0*/  IMAD.U32 R0, R0, 0x20, R3 ;  /* 0x0000002000007824 */ /* 0x000fe200078e0003 */
[----:B------:R-:W-:Y:S01]  /*eef0*/  LOP3.LUT R156, R6, 0xfffffff8, RZ, 0xc0, !PT ;  /* 0xfffffff8069c7812 */ /* 0x000fe200078ec0ff */
[----:B------:R-:W-:Y:S01]  /*ef00*/  IMAD.SHL.U32 R3, R116, 0x40, RZ ;  /* 0x0000004074037824 */ /* 0x000fe200078e00ff */
[----:B------:R-:W-:Y:S01]  /*ef10*/  LOP3.LUT R149, R7, 0xffffff00, RZ, 0xc0, !PT ;  /* 0xffffff0007957812 */ /* 0x000fe200078ec0ff */
[----:B------:R-:W-:Y:S01]  /*ef20*/  IMAD.X R55, R12, 0x1, R5, P0 ;  /* 0x000000010c377824 */ /* 0x000fe200000e0605 */
[-C--:B------:R-:W-:Y:S01]  /*ef30*/  IADD3 R52, P0, R4, R9.reuse, RZ ;  /* 0x0000000904347210 */ /* 0x080fe20007f1e0ff */
[----:B------:R-:W-:Y:S01]  /*ef40*/  IMAD.SHL.U32 R8, R8, 0x8, RZ ;  /* 0x0000000808087824 */ /* 0x000fe200078e00ff */
[----:B------:R-:W-:Y:S01]  /*ef50*/  LOP3.LUT R3, R3, 0xc0, RZ, 0xc0, !PT ;  /* 0x000000c003037812 */ /* 0x000fe200078ec0ff */
[----:B------:R-:W-:Y:S01]  /*ef60*/  IMAD.WIDE R6, R156, 0x2, RZ ;  /* 0x000000029c067825 */ /* 0x000fe200078e02ff */
[----:B------:R-:W-:Y:S01]  /*ef70*/  SHF.R.S32.HI R157, RZ, 0x1f, R156 ;  /* 0x0000001fff9d7819 */ /* 0x000fe2000001149c */
[----:B------:R-:W-:Y:S01]  /*ef80*/  STL [R1+0x60], R156 ;  /* 0x0000609c01007387 */ /* 0x000fe20000100800 */
[----:B------:R-:W-:Y:S01]  /*ef90*/  LOP3.LUT R8, R3, 0x8, R8, 0xf8, !PT ;  /* 0x0000000803087812 */ /* 0x000fe200078ef808 */
[----:B------:R-:W-:Y:S01]  /*efa0*/  IMAD.X R53, R5, 0x1, R10, P0 ;  /* 0x0000000105357824 */ /* 0x000fe200000e060a */
[----:B------:R-:W-:Y:S01]  /*efb0*/  SHF.R.U32.HI R4, RZ, 0x3, R3 ;  /* 0x00000003ff047819 */ /* 0x000fe20000011603 */
[----:B------:R-:W-:Y:S01]  /*efc0*/  IMAD R3, R153, 0x200, R149 ;  /* 0x0000020099037824 */ /* 0x000fe200078e0295 */
[----:B------:R-:W-:Y:S01]  /*efd0*/  IADD3 R38, P0, R11, R6, RZ ;  /* 0x000000060b267210 */ /* 0x000fe20007f1e0ff */
[----:B------:R-:W-:Y:S01]  /*efe0*/  IMAD.SHL.U32 R224, R0, 0x2, RZ ;  /* 0x0000000200e07824 */ /* 0x000fe200078e00ff */
[----:B------:R-:W-:Y:S01]  /*eff0*/  LOP3.LUT R148, R8, R4, RZ, 0x3c, !PT ;  /* 0x0000000408947212 */ /* 0x000fe200078e3cff */
[----:B------:R-:W-:Y:S01]  /*f000*/  IMAD R0, R150, 0x20, R3 ;  /* 0x0000002096007824 */ /* 0x000fe200078e0203 */
[----:B------:R-:W-:Y:S01]  /*f010*/  STL [R1], R155 ;  /* 0x0000009b01007387 */ /* 0x000fe20000100800 */
[----:B------:R-:W-:Y:S01]  /*f020*/  IMAD.X R39, R12, 0x1, R7, P0 ;  /* 0x000000010c277824 */ /* 0x000fe200000e0607 */
[----:B------:R-:W-:Y:S01]  /*f030*/  IADD3 R36, P0, R6, R9, RZ ;  /* 0x0000000906247210 */ /* 0x000fe20007f1e0ff */
[----:B------:R-:W-:Y:S01]  /*f040*/  IMAD.IADD R0, R148, 0x1, R0 ;  /* 0x0000000194007824 */ /* 0x000fe200078e0200 */
[C---:B------:R-:W-:Y:S01]  /*f050*/  IADD3 R3, R224.reuse, 0x3100, RZ ;  /* 0x00003100e0037810 */ /* 0x040fe20007ffe0ff */
[----:B------:R-:W-:Y:S01]  /*f060*/  LDSM.16.M88.4 R24, [R224+0x3900] ;  /* 0x00390000e018783b */ /* 0x000fe20000000200 */
[----:B------:R-:W-:Y:S01]  /*f070*/  IADD3 R229, R224, 0x3120, RZ ;  /* 0x00003120e0e57810 */ /* 0x000fe20007ffe0ff */
[----:B------:R-:W-:Y:S01]  /*f080*/  IMAD.X R37, R7, 0x1, R10, P0 ;  /* 0x0000000107257824 */ /* 0x000fe200000e060a */
[----:B------:R-:W-:Y:S01]  /*f090*/  ISETP.LT.OR P0, PT, R104, 0x1, P2 ;  /* 0x000000016800780c */ /* 0x000fe20001701670 */
[----:B------:R-:W-:Y:S01]  /*f0a0*/  IMAD.SHL.U32 R227, R0, 0x2, RZ ;  /* 0x0000000200e37824 */ /* 0x000fe200078e00ff */
[----:B------:R-:W-:Y:S01]  /*f0b0*/  @P1 IADD3 R229, R3, -0x20, RZ ;  /* 0xffffffe003e51810 */ /* 0x000fe20007ffe0ff */
[----:B------:R-:W-:Y:S01]  /*f0c0*/  LDSM.16.M88.4 R32, [R224+0x3100] ;  /* 0x00310000e020783b */ /* 0x000fe20000000200 */
[----:B------:R-:W-:Y:S01]  /*f0d0*/  ISETP.GE.AND P1, PT, R102, c[0x0][0x1d4], PT ;  /* 0x0000750066007a0c */ /* 0x000fe20003f26270 */
[----:B------:R-:W-:Y:S01]  /*f0e0*/  IMAD R228, R2, 0x2, R227 ;  /* 0x0000000202e47824 */ /* 0x000fe200078e02e3 */
[----:B------:R-:W-:Y:S01]  /*f0f0*/  ISETP.LT.OR P2, PT, R104, 0x21, P2 ;  /* 0x000000216800780c */ /* 0x000fe20001741670 */
[----:B------:R-:W1:Y:S01]  /*f100*/  LDSM.16.M88.4 R4, [R227+0x7100] ;  /* 0x00710000e304783b */ /* 0x000e620000000200 */
[----:B------:R-:W-:Y:S01]  /*f110*/  IMAD R0, R150, 0x20, R149 ;  /* 0x0000002096007824 */ /* 0x000fe200078e0295 */
[----:B------:R-:W-:-:S02]  /*f120*/  IADD3 R240, R229, 0x400, RZ ;  /* 0x00000400e5f07810 */ /* 0x000fc40007ffe0ff */
[----:B------:R-:W2:Y:S01]  /*f130*/  LDSM.16.M88.4 R28, [R224+0x3500] ;  /* 0x00350000e01c783b */ /* 0x000ea20000000200 */
[----:B------:R-:W-:Y:S01]  /*f140*/  IMAD.IADD R0, R148, 0x1, R0 ;  /* 0x0000000194007824 */ /* 0x000fe200078e0200 */
[C---:B------:R-:W-:Y:S02]  /*f150*/  IADD3 R239, R229.reuse, 0x800, RZ ;  /* 0x00000800e5ef7810 */ /* 0x040fe40007ffe0ff */
[----:B------:R-:W3:Y:S01]  /*f160*/  LDSM.16.M88.4 R20, [R224+0x3d00] ;  /* 0x003d0000e014783b */ /* 0x000ee20000000200 */
[C---:B------:R-:W-:Y:S02]  /*f170*/  IADD3 R238, R229.reuse, 0xc00, RZ ;  /* 0x00000c00e5ee7810 */ /* 0x040fe40007ffe0ff */
[C---:B------:R-:W-:Y:S01]  /*f180*/  IADD3 R237, R229.reuse, 0x1000, RZ ;  /* 0x00001000e5ed7810 */ /* 0x040fe20007ffe0ff */
[----:B------:R-:W4:Y:S01]  /*f190*/  LDSM.16.M88.4 R8, [R227+0x6100] ;  /* 0x00610000e308783b */ /* 0x000f220000000200 */
[C---:B------:R-:W-:Y:S02]  /*f1a0*/  IADD3 R236, R229.reuse, 0x1400, RZ ;  /* 0x00001400e5ec7810 */ /* 0x040fe40007ffe0ff */
[C---:B------:R-:W-:Y:S01]  /*f1b0*/  IADD3 R235, R229.reuse, 0x1800, RZ ;  /* 0x00001800e5eb7810 */ /* 0x040fe20007ffe0ff */
[----:B------:R-:W-:Y:S01]  /*f1c0*/  LDSM.16.M88.4 R16, [R228+0x6100] ;  /* 0x00610000e410783b */ /* 0x000fe20000000200 */
[----:B------:R-:W-:-:S02]  /*f1d0*/  IADD3 R234, R229, 0x1c00, RZ ;  /* 0x00001c00e5ea7810 */ /* 0x000fc40007ffe0ff */
[C---:B------:R-:W-:Y:S01]  /*f1e0*/  IADD3 R233, R229.reuse, 0x2000, RZ ;  /* 0x00002000e5e97810 */ /* 0x040fe20007ffe0ff */
[----:B------:R-:W-:Y:S01]  /*f1f0*/  LDSM.16.M88.4 R12, [R228+0x7100] ;  /* 0x00710000e40c783b */ /* 0x000fe20000000200 */
[C---:B------:R-:W-:Y:S02]  /*f200*/  IADD3 R232, R229.reuse, 0x2400, RZ ;  /* 0x00002400e5e87810 */ /* 0x040fe40007ffe0ff */
[C---:B------:R-:W-:Y:S01]  /*f210*/  IADD3 R231, R229.reuse, 0x2800, RZ ;  /* 0x00002800e5e77810 */ /* 0x040fe20007ffe0ff */
[----:B------:R-:W-:Y:S01]  /*f220*/  LDSM.16.M88.4 R48, [R229] ;  /* 0x00000000e530783b */ /* 0x000fe20000000200 */
[----:B------:R-:W-:-:S03]  /*f230*/  IADD3 R230, R229, 0x2c00, RZ ;  /* 0x00002c00e5e67810 */ /* 0x000fc60007ffe0ff */
[----:B------:R-:W-:Y:S04]  /*f240*/  LDSM.16.M88.4 R44, [R229+0x400] ;  /* 0x00040000e52c783b */ /* 0x000fe80000000200 */
[----:B------:R-:W5:Y:S04]  /*f250*/  LDSM.16.M88.4 R40, [R229+0x800] ;  /* 0x00080000e528783b */ /* 0x000f680000000200 */
[----:B------:R-:W3:Y:S04]  /*f260*/  LDSM.16.M88.4 R60, [R229+0xc00] ;  /* 0x000c0000e53c783b */ /* 0x000ee80000000200 */
[----:B------:R-:W-:Y:S01]  /*f270*/  @!PT LDS RZ, [RZ] ;  /* 0x00000000fffff984 */ /* 0x000fe20000000800 */
[----:B------:R-:W-:Y:S01]  /*f280*/  @!PT LDS RZ, [RZ] ;  /* 0x00000000fffff984 */ /* 0x000fe20000000800 */
[----:B------:R-:W-:Y:S01]  /*f290*/  @!PT LDS RZ, [RZ] ;  /* 0x00000000fffff984 */ /* 0x000fe20000000800 */
[----:B------:R3:W-:Y:S01]  /*f2a0*/  LDGSTS.E.BYPASS.LTC128B.128 [R155+0x100], [R58.64], !P0 ;  /* 0x001000003a9b7fae */ /* 0x0007e2000c101d54 */
[C---:B------:R-:W-:Y:S01]  /*f2b0*/  ISETP.LT.OR P0, PT, R104.reuse, 0x1, P1 ;  /* 0x000000016800780c */ /* 0x040fe20000f01670 */
[C---:B-1----:R-:W-:Y:S01]  /*f2c0*/  HMMA.16816.F32 R76, R4.reuse, R32, RZ ;  /* 0x00000020044c723c */ /* 0x042fe200000018ff */
[C---:B------:R-:W-:Y:S01]  /*f2d0*/  ISETP.LT.OR P1, PT, R104.reuse, 0x21, P1 ;  /* 0x000000216800780c */ /* 0x040fe20000f21670 */
[----:B------:R-:W-:Y:S04]  /*f2e0*/  STL [R1+0x30], R162 ;  /* 0x000030a201007387 */ /* 0x000fe80000100800 */
[----:B------:R-:W-:Y:S02]  /*f2f0*/  STL [R1+0x5c], R160 ;  /* 0x00005ca001007387 */ /* 0x000fe40000100800 */
[C---:B--2---:R-:W-:Y:S02]  /*f300*/  HMMA.16816.F32 R68, R4.reuse, R28, RZ ;  /* 0x0000001c0444723c */ /* 0x044fe400000018ff */
[----:B------:R-:W-:Y:S04]  /*f310*/  STL [R1+0x64], R157 ;  /* 0x0000649d01007387 */ /* 0x000fe80000100800 */
[----:B------:R1:W-:Y:S01]  /*f320*/  LDGSTS.E.BYPASS.LTC128B.128 [R155+0x1100], [R54.64], !P0 ;  /* 0x01100000369b7fae */ /* 0x0003e2000c101d54 */
[----:B------:R-:W-:Y:S01]  /*f330*/  ISETP.GE.AND P0, PT, R101, c[0x0][0x1d4], PT ;  /* 0x0000750065007a0c */ /* 0x000fe20003f06270 */
[----:B------:R-:W-:Y:S03]  /*f340*/  HMMA.16816.F32 R72, R4, R34, RZ ;  /* 0x000000220448723c */ /* 0x000fe600000018ff */
[----:B------:R-:W-:-:S02]  /*f350*/  ISETP.LT.OR P3, PT, R104, 0x1, P0 ;  /* 0x000000016800780c */ /* 0x000fc40000761670 */
[----:B------:R-:W-:-:S03]  /*f360*/  ISETP.LT.OR P0, PT, R104, 0x21, P0 ;  /* 0x000000216800780c */ /* 0x000fc60000701670 */
[C---:B------:R-:W-:Y:S08]  /*f370*/  HMMA.16816.F32 R100, R4.reuse, R26, RZ ;  /* 0x0000001a0464723c */ /* 0x040ff000000018ff */
[----:B------:R2:W-:Y:S01]  /*f380*/  LDGSTS.E.BYPASS.LTC128B.128 [R155+0x2100], [R38.64], !P3 ;  /* 0x02100000269b7fae */ /* 0x0005e2000d901d54 */
[----:B------:R-:W-:Y:S01]  /*f390*/  ISETP.NE.AND P3, PT, R64, RZ, PT ;  /* 0x000000ff4000720c */ /* 0x000fe20003f65270 */
[C---:B------:R-:W-:Y:S02]  /*f3a0*/  HMMA.16816.F32 R96, R4.reuse, R30, RZ ;  /* 0x0000001e0460723c */ /* 0x040fe400000018ff */
[----:B------:R1:W-:Y:S04]  /*f3b0*/  LDGSTS.E.BYPASS.LTC128B.128 [R155+0x900], [R56.64], !P2 ;  /* 0x00900000389b7fae */ /* 0x0003e8000d101d54 */
[----:B------:R2:W-:Y:S02]  /*f3c0*/  LDGSTS.E.BYPASS.LTC128B.128 [R155+0x1900], [R52.64], !P1 ;  /* 0x01900000349b7fae */ /* 0x0005e4000c901d54 */
[----:B------:R-:W-:Y:S02]  /*f3d0*/  HMMA.16816.F32 R64, R4, R24, RZ ;  /* 0x000000180440723c */ /* 0x000fe400000018ff */
[----:B------:R5:W-:Y:S01]  /*f3e0*/  LDGSTS.E.BYPASS.LTC128B.128 [R155+0x2900], [R36.64], !P0 ;  /* 0x02900000249b7fae */ /* 0x000be2000c101d54 */
[----:B------:R-:W-:-:S03]  /*f3f0*/  PLOP3.LUT P0, PT, PT, PT, UP0, 0x80, 0x0 ;  /* 0x000000000000781c */ /* 0x000fc60003f0f008 */
[----:B------:R-:W0:Y:S02]  /*f400*/  LDGDEPBAR ;  /* 0x00000000000079af */ /* 0x000e240000000000 */
[----:B---3--:R-:W-:Y:S08]  /*f410*/  HMMA.16816.F32 R92, R4, R22, RZ ;  /* 0x00000016045c723c */ /* 0x008ff000000018ff */
[----:B----4-:R-:W-:Y:S08]  /*f420*/  HMMA.16816.F32 R88, R8, R32, RZ ;  /* 0x000000200858723c */ /* 0x010ff000000018ff */
[----:B-1----:R-:W-:Y:S01]  /*f430*/  HMMA.16816.F32 R56, R4, R20, RZ ;  /* 0x000000140438723c */ /* 0x002fe200000018ff */
[----:B--2---:R-:W-:Y:S04]  /*f440*/  LDSM.16.M88.4 R52, [R224+0x4500] ;  /* 0x00450000e034783b */ /* 0x004fe80000000200 */
[----:B-----5:R-:W-:Y:S03]  /*f450*/  LDSM.16.M88.4 R36, [R224+0x4900] ;  /* 0x00490000e024783b */ /* 0x020fe60000000200 */
[C---:B------:R-:W-:Y:S08]  /*f460*/  HMMA.16816.F32 R84, R8.reuse, R34, RZ ;  /* 0x000000220854723c */ /* 0x040ff000000018ff */
[C---:B------:R-:W-:Y:S08]  /*f470*/  HMMA.16816.F32 R32, R8.reuse, R28, RZ ;  /* 0x0000001c0820723c */ /* 0x040ff000000018ff */
[C---:B------:R-:W-:Y:S08]  /*f480*/  HMMA.16816.F32 R80, R8.reuse, R30, RZ ;  /* 0x0000001e0850723c */ /* 0x040ff000000018ff */
[C---:B------:R-:W-:Y:S08]  /*f490*/  HMMA.16816.F32 R28, R8.reuse, R24, RZ ;  /* 0x00000018081c723c */ /* 0x040ff000000018ff */
[C---:B------:R-:W-:Y:S08]  /*f4a0*/  HMMA.16816.F32 R4, R8.reuse, R20, RZ ;  /* 0x000000140804723c */ /* 0x040ff000000018ff */
[C---:B------:R-:W-:Y:S08]  /*f4b0*/  HMMA.16816.F32 R24, R8.reuse, R26, RZ ;  /* 0x0000001a0818723c */ /* 0x040ff000000018ff */
[----:B------:R-:W-:Y:S01]  /*f4c0*/  HMMA.16816.F32 R20, R8, R22, RZ ;  /* 0x000000160814723c */ /* 0x000fe200000018ff */
[----:B------:R-:W1:Y:S07]  /*f4d0*/  LDSM.16.M88.4 R8, [R227+0x9100] ;  /* 0x00910000e308783b */ /* 0x000e6e0000000200 */
[C---:B------:R-:W-:Y:S08]  /*f4e0*/  HMMA.16816.F32 R112, R12.reuse, R42, R100 ;  /* 0x0000002a0c70723c */ /* 0x040ff00000001864 */
[C---:B------:R-:W-:Y:S08]  /*f4f0*/  HMMA.16816.F32 R76, R12.reuse, R48, R76 ;  /* 0x000000300c4c723c */ /* 0x040ff0000000184c */
[C---:B------:R-:W-:Y:S08]  /*f500*/  HMMA.16816.F32 R104, R12.reuse, R44, R68 ;  /* 0x0000002c0c68723c */ /* 0x040ff00000001844 */
[C---:B------:R-:W-:Y:S08]  /*f510*/  HMMA.16816.F32 R128, R12.reuse, R40, R64 ;  /* 0x000000280c80723c */ /* 0x040ff00000001840 */
[C---:B------:R-:W-:Y:S01]  /*f520*/  HMMA.16816.F32 R108, R12.reuse, R60, R56 ;  /* 0x0000003c0c6c723c */ /* 0x040fe20000001838 */
[----:B------:R-:W2:Y:S07]  /*f530*/  LDSM.16.M88.4 R56, [R224+0x4100] ;  /* 0x00410000e038783b */ /* 0x000eae0000000200 */
[C---:B------:R-:W-:Y:S08]  /*f540*/  HMMA.16816.F32 R72, R12.reuse, R50, R72 ;  /* 0x000000320c48723c */ /* 0x040ff00000001848 */
[C---:B------:R-:W-:Y:S08]  /*f550*/  HMMA.16816.F32 R96, R12.reuse, R46, R96 ;  /* 0x0000002e0c60723c */ /* 0x040ff00000001860 */
[----:B------:R-:W-:Y:S01]  /*f560*/  HMMA.16816.F32 R100, R12, R62, R92 ;  /* 0x0000003e0c64723c */ /* 0x000fe2000000185c */
[----:B------:R-:W3:Y:S07]  /*f570*/  LDSM.16.M88.4 R12, [R227+0x8100] ;  /* 0x00810000e30c783b */ /* 0x000eee0000000200 */
[C---:B------:R-:W-:Y:S08]  /*f580*/  HMMA.16816.F32 R92, R16.reuse, R48, R88 ;  /* 0x00000030105c723c */ /* 0x040ff00000001858 */
[C---:B------:R-:W-:Y:S01]  /*f590*/  HMMA.16816.F32 R116, R16.reuse, R44, R32 ;  /* 0x0000002c1074723c */ /* 0x040fe20000001820 */
[----:B------:R-:W4:Y:S07]  /*f5a0*/  LDSM.16.M88.4 R32, [R224+0x4d00] ;  /* 0x004d0000e020783b */ /* 0x000f2e0000000200 */
[C---:B------:R-:W-:Y:S08]  /*f5b0*/  HMMA.16816.F32 R48, R16.reuse, R50, R84 ;  /* 0x000000321030723c */ /* 0x040ff00000001854 */
[C---:B------:R-:W-:Y:S01]  /*f5c0*/  HMMA.16816.F32 R120, R16.reuse, R40, R28 ;  /* 0x000000281078723c */ /* 0x040fe2000000181c */
[----:B------:R-:W-:Y:S07]  /*f5d0*/  LDSM.16.M88.4 R28, [R229+0x1000] ;  /* 0x00100000e51c783b */ /* 0x000fee0000000200 */
[C---:B------:R-:W-:Y:S01]  /*f5e0*/  HMMA.16816.F32 R124, R16.reuse, R60, R4 ;  /* 0x0000003c107c723c */ /* 0x040fe20000001804 */
[----:B------:R-:W5:Y:S07]  /*f5f0*/  LDSM.16.M88.4 R4, [R228+0x9100] ;  /* 0x00910000e404783b */ /* 0x000f6e0000000200 */
[C---:B------:R-:W-:Y:S08]  /*f600*/  HMMA.16816.F32 R44, R16.reuse, R46, R80 ;  /* 0x0000002e102c723c */ /* 0x040ff00000001850 */
[C---:B------:R-:W-:Y:S01]  /*f610*/  HMMA.16816.F32 R64, R16.reuse, R42, R24 ;  /* 0x0000002a1040723c */ /* 0x040fe20000001818 */
[----:B------:R-:W-:Y:S04]  /*f620*/  LDSM.16.M88.4 R40, [R229+0x1800] ;  /* 0x00180000e528783b */ /* 0x000fe80000000200 */
[----:B------:R-:W-:Y:S03]  /*f630*/  LDSM.16.M88.4 R24, [R229+0x1400] ;  /* 0x00140000e518783b */ /* 0x000fe60000000200 */
[----:B------:R-:W-:Y:S01]  /*f640*/  HMMA.16816.F32 R16, R16, R62, R20 ;  /* 0x0000003e1010723c */ /* 0x000fe20000001814 */
[----:B------:R-:W4:Y:S04]  /*f650*/  LDSM.16.M88.4 R20, [R228+0x8100] ;  /* 0x00810000e414783b */ /* 0x000f280000000200 */
[----:B------:R-:W4:Y:S03]  /*f660*/  LDSM.16.M88.4 R60, [R229+0x1c00] ;  /* 0x001c0000e53c783b */ /* 0x000f260000000200 */
[C---:B-1----:R-:W-:Y:S08]  /*f670*/  HMMA.16816.F32 R84, R8.reuse, R54, R96 ;  /* 0x000000360854723c */ /* 0x042ff00000001860 */
[-C--:B--2---:R-:W-:Y:S08]  /*f680*/  HMMA.16816.F32 R68, R8, R56.reuse, R76 ;  /* 0x000000380844723c */ /* 0x084ff0000000184c */
[----:B---3--:R-:W-:Y:S08]  /*f690*/  HMMA.16816.F32 R96, R12, R56, R92 ;  /* 0x000000380c60723c */ /* 0x008ff0000000185c */
[-C--:B------:R-:W-:Y:S08]  /*f6a0*/  HMMA.16816.F32 R76, R8, R58.reuse, R72 ;  /* 0x0000003a084c723c */ /* 0x080ff00000001848 */
[----:B------:R-:W-:Y:S01]  /*f6b0*/  HMMA.16816.F32 R92, R12, R58, R48 ;  /* 0x0000003a0c5c723c */ /* 0x000fe20000001830 */
[----:B------:R-:W-:Y:S07]  /*f6c0*/  LDSM.16.M88.4 R48, [R224+0x5100] ;  /* 0x00510000e030783b */ /* 0x000fee0000000200 */
[C---:B------:R-:W-:Y:S08]  /*f6d0*/  HMMA.16816.F32 R88, R8.reuse, R52, R104 ;  /* 0x000000340858723c */ /* 0x040ff00000001868 */
[----:B------:R-:W-:Y:S08]  /*f6e0*/  HMMA.16816.F32 R112, R8, R38, R112 ;  /* 0x000000260870723c */ /* 0x000ff00000001870 */
[----:B------:R-:W-:Y:S08]  /*f6f0*/  HMMA.16816.F32 R80, R12, R52, R116 ;  /* 0x000000340c50723c */ /* 0x000ff00000001874 */
[C---:B------:R-:W-:Y:S08]  /*f700*/  HMMA.16816.F32 R104, R8.reuse, R36, R128 ;  /* 0x000000240868723c */ /* 0x040ff00000001880 */
[C---:B----4-:R-:W-:Y:S08]  /*f710*/  HMMA.16816.F32 R108, R8.reuse, R32, R108 ;  /* 0x00000020086c723c */ /* 0x050ff0000000186c */
[----:B------:R-:W-:Y:S08]  /*f720*/  HMMA.16816.F32 R100, R8, R34, R100 ;  /* 0x000000220864723c */ /* 0x000ff00000001864 */
[C---:B------:R-:W-:Y:S01]  /*f730*/  HMMA.16816.F32 R52, R12.reuse, R54, R44 ;  /* 0x000000360c34723c */ /* 0x040fe2000000182c */
[----:B------:R-:W-:Y:S07]  /*f740*/  LDSM.16.M88.4 R44, [R224+0x5500] ;  /* 0x00550000e02c783b */ /* 0x000fee0000000200 */
[C---:B------:R-:W-:Y:S08]  /*f750*/  HMMA.16816.F32 R8, R12.reuse, R36, R120 ;  /* 0x000000240c08723c */ /* 0x040ff00000001878 */
[C---:B------:R-:W-:Y:S08]  /*f760*/  HMMA.16816.F32 R36, R12.reuse, R38, R64 ;  /* 0x000000260c24723c */ /* 0x040ff00000001840 */
[C---:B------:R-:W-:Y:S08]  /*f770*/  HMMA.16816.F32 R72, R12.reuse, R32, R124 ;  /* 0x000000200c48723c */ /* 0x040ff0000000187c */
[----:B------:R-:W-:Y:S01]  /*f780*/  HMMA.16816.F32 R56, R12, R34, R16 ;  /* 0x000000220c38723c */ /* 0x000fe20000001810 */
[----:B------:R-:W1:Y:S04]  /*f790*/  LDSM.16.M88.4 R16, [R227+0xb100] ;  /* 0x00b10000e310783b */ /* 0x000e680000000200 */
[----:B------:R-:W2:Y:S03]  /*f7a0*/  LDSM.16.M88.4 R12, [R227+0xa100] ;  /* 0x00a10000e30c783b */ /* 0x000ea60000000200 */
[C---:B-----5:R-:W-:Y:S01]  /*f7b0*/  HMMA.16816.F32 R68, R4.reuse, R28, R68 ;  /* 0x0000001c0444723c */ /* 0x060fe20000001844 */
[----:B------:R-:W3:Y:S07]  /*f7c0*/  LDSM.16.M88.4 R32, [R224+0x5900] ;  /* 0x00590000e020783b */ /* 0x000eee0000000200 */
[----:B------:R-:W-:Y:S08]  /*f7d0*/  HMMA.16816.F32 R64, R4, R30, R76 ;  /* 0x0000001e0440723c */ /* 0x000ff0000000184c */
[C---:B------:R-:W-:Y:S08]  /*f7e0*/  HMMA.16816.F32 R124, R20.reuse, R28, R96 ;  /* 0x0000001c147c723c */ /* 0x040ff00000001860 */
[----:B------:R-:W-:Y:S01]  /*f7f0*/  HMMA.16816.F32 R120, R20, R30, R92 ;  /* 0x0000001e1478723c */ /* 0x000fe2000000185c */
[----:B------:R-:W4:Y:S07]  /*f800*/  LDSM.16.M88.4 R28, [R224+0x5d00] ;  /* 0x005d0000e01c783b */ /* 0x000f2e0000000200 */
[C---:B------:R-:W-:Y:S08]  /*f810*/  HMMA.16816.F32 R136, R4.reuse, R42, R112 ;  /* 0x0000002a0488723c */ /* 0x040ff00000001870 */
[C---:B------:R-:W-:Y:S08]  /*f820*/  HMMA.16816.F32 R76, R4.reuse, R24, R88 ;  /* 0x00000018044c723c */ /* 0x040ff00000001858 */
[C---:B------:R-:W-:Y:S08]  /*f830*/  HMMA.16816.F32 R144, R4.reuse, R26, R84 ;  /* 0x0000001a0490723c */ /* 0x040ff00000001854 */
[----:B------:R-:W-:Y:S08]  /*f840*/  HMMA.16816.F32 R132, R4, R60, R108 ;  /* 0x0000003c0484723c */ /* 0x000ff0000000186c */
[C---:B------:R-:W-:Y:S08]  /*f850*/  HMMA.16816.F32 R116, R20.reuse, R24, R80 ;  /* 0x000000181474723c */ /* 0x040ff00000001850 */
[----:B------:R-:W-:Y:S01]  /*f860*/  HMMA.16816.F32 R112, R20, R26, R52 ;  /* 0x0000001a1470723c */ /* 0x000fe20000001834 */
[----:B------:R-:W-:Y:S07]  /*f870*/  LDSM.16.M88.4 R24, [R229+0x2400] ;  /* 0x00240000e518783b */ /* 0x000fee0000000200 */
[C---:B------:R-:W-:Y:S08]  /*f880*/  HMMA.16816.F32 R140, R4.reuse, R40, R104 ;  /* 0x00000028048c723c */ /* 0x040ff00000001868 */
[----:B------:R-:W-:Y:S01]  /*f890*/  HMMA.16816.F32 R128, R4, R62, R100 ;  /* 0x0000003e0480723c */ /* 0x000fe20000001864 */
[----:B------:R-:W5:Y:S07]  /*f8a0*/  LDSM.16.M88.4 R4, [R228+0xb100] ;  /* 0x00b10000e404783b */ /* 0x000f6e0000000200 */
[C---:B------:R-:W-:Y:S01]  /*f8b0*/  HMMA.16816.F32 R108, R20.reuse, R40, R8 ;  /* 0x00000028146c723c */ /* 0x040fe20000001808 */
[----:B------:R-:W2:Y:S07]  /*f8c0*/  LDSM.16.M88.4 R8, [R228+0xa100] ;  /* 0x00a10000e408783b */ /* 0x000eae0000000200 */
[C---:B------:R-:W-:Y:S01]  /*f8d0*/  HMMA.16816.F32 R104, R20.reuse, R42, R36 ;  /* 0x0000002a1468723c */ /* 0x040fe20000001824 */
[----:B------:R-:W3:Y:S04]  /*f8e0*/  LDSM.16.M88.4 R36, [R229+0x2c00] ;  /* 0x002c0000e524783b */ /* 0x000ee80000000200 */
[----:B------:R-:W3:Y:S03]  /*f8f0*/  LDSM.16.M88.4 R40, [R229+0x2000] ;  /* 0x00200000e528783b */ /* 0x000ee60000000200 */
[C---:B------:R-:W-:Y:S08]  /*f900*/  HMMA.16816.F32 R100, R20.reuse, R60, R72 ;  /* 0x0000003c1464723c */ /* 0x040ff00000001848 */
[----:B------:R-:W-:Y:S01]  /*f910*/  HMMA.16816.F32 R96, R20, R62, R56 ;  /* 0x0000003e1460723c */ /* 0x000fe20000001838 */
[----:B------:R-:W3:Y:S01]  /*f920*/  LDSM.16.M88.4 R20, [R229+0x2800] ;  /* 0x00280000e514783b */ /* 0x000ee20000000200 */
[----:B------:R-:W-:-:S06]  /*f930*/  DEPBAR.LE SB0, 0x0 ;  /* 0x000080000000791a */ /* 0x000fcc0000000000 */
[C---:B-1----:R-:W-:Y:S08]  /*f940*/  HMMA.16816.F32 R92, R16.reuse, R48, R68 ;  /* 0x00000030105c723c */ /* 0x042ff00000001844 */
[----:B------:R-:W-:Y:S08]  /*f950*/  HMMA.16816.F32 R88, R16, R50, R64 ;  /* 0x000000321058723c */ /* 0x000ff00000001840 */
[C---:B--2---:R-:W-:Y:S08]  /*f960*/  HMMA.16816.F32 R60, R12.reuse, R48, R124 ;  /* 0x000000300c3c723c */ /* 0x044ff0000000187c */
[----:B------:R-:W-:Y:S08]  /*f970*/  HMMA.16816.F32 R56, R12, R50, R120 ;  /* 0x000000320c38723c */ /* 0x000ff00000001878 */
[C---:B------:R-:W-:Y:S08]  /*f980*/  HMMA.16816.F32 R84, R16.reuse, R44, R76 ;  /* 0x0000002c1054723c */ /* 0x040ff0000000184c */
[----:B------:R-:W-:Y:S08]  /*f990*/  HMMA.16816.F32 R80, R16, R46, R144 ;  /* 0x0000002e1050723c */ /* 0x000ff00000001890 */
[C---:B------:R-:W-:Y:S08]  /*f9a0*/  HMMA.16816.F32 R52, R12.reuse, R44, R116 ;  /* 0x0000002c0c34723c */ /* 0x040ff00000001874 */
[----:B------:R-:W-:Y:S08]  /*f9b0*/  HMMA.16816.F32 R48, R12, R46, R112 ;  /* 0x0000002e0c30723c */ /* 0x000ff00000001870 */
[C---:B---3--:R-:W-:Y:S08]  /*f9c0*/  HMMA.16816.F32 R76, R16.reuse, R32, R140 ;  /* 0x00000020104c723c */ /* 0x048ff0000000188c */
[C---:B------:R-:W-:Y:S08]  /*f9d0*/  HMMA.16816.F32 R72, R16.reuse, R34, R136 ;  /* 0x000000221048723c */ /* 0x040ff00000001888 */
[C---:B----4-:R-:W-:Y:S08]  /*f9e0*/  HMMA.16816.F32 R68, R16.reuse, R28, R132 ;  /* 0x0000001c1044723c */ /* 0x050ff00000001884 */
[----:B------:R-:W-:Y:S08]  /*f9f0*/  HMMA.16816.F32 R64, R16, R30, R128 ;  /* 0x0000001e1040723c */ /* 0x000ff00000001880 */
[C---:B------:R-:W-:Y:S08]  /*fa00*/  HMMA.16816.F32 R44, R12.reuse, R32, R108 ;  /* 0x000000200c2c723c */ /* 0x040ff0000000186c */
[C---:B------:R-:W-:Y:S08]  /*fa10*/  HMMA.16816.F32 R32, R12.reuse, R34, R104 ;  /* 0x000000220c20723c */ /* 0x040ff00000001868 */
[C---:B------:R-:W-:Y:S08]  /*fa20*/  HMMA.16816.F32 R16, R12.reuse, R28, R100 ;  /* 0x0000001c0c10723c */ /* 0x040ff00000001864 */
[----:B------:R-:W-:Y:S08]  /*fa30*/  HMMA.16816.F32 R12, R12, R30, R96 ;  /* 0x0000001e0c0c723c */ /* 0x000ff00000001860 */
[C---:B-----5:R-:W-:Y:S08]  /*fa40*/  HMMA.16816.F32 R84, R4.reuse, R24, R84 ;  /* 0x000000180454723c */ /* 0x060ff00000001854 */
[----:B------:R-:W-:Y:S08]  /*fa50*/  HMMA.16816.F32 R80, R4, R26, R80 ;  /* 0x0000001a0450723c */ /* 0x000ff00000001850 */
[C---:B------:R-:W-:Y:S08]  /*fa60*/  HMMA.16816.F32 R52, R8.reuse, R24, R52 ;  /* 0x000000180834723c */ /* 0x040ff00000001834 */
[----:B------:R-:W-:Y:S08]  /*fa70*/  HMMA.16816.F32 R48, R8, R26, R48 ;  /* 0x0000001a0830723c */ /* 0x000ff00000001830 */
[C---:B------:R-:W-:Y:S08]  /*fa80*/  HMMA.16816.F32 R68, R4.reuse, R36, R68 ;  /* 0x000000240444723c */ /* 0x040ff00000001844 */
[----:B------:R-:W-:Y:S08]  /*fa90*/  HMMA.16816.F32 R64, R4, R38, R64 ;  /* 0x000000260440723c */ /* 0x000ff00000001840 */
[----:B------:R-:W-:Y:S08]  /*faa0*/  HMMA.16816.F32 R24, R8, R36, R16 ;  /* 0x000000240818723c */ /* 0x000ff00000001810 */
        /* <DEDUP_REMOVED lines=8> */
[----:B------:R-:W-:Y:S01]  /*fb30*/  HMMA.16816.F32 R36, R8, R38, R12 ;  /* 0x000000260824723c */ /* 0x000fe2000000180c */
[----:B------:R-:W-:Y:S06]  /*fb40*/  BAR.SYNC.DEFER_BLOCKING 0x0 ;  /* 0x0000000000007b1d */ /* 0x000fec0000010000 */
[----:B------:R-:W-:Y:S10]  /*fb50*/  @!P0 BRA `(.L_x_828) ;  /* 0x0000045000008947 */ /* 0x000ff40003800000 */
[----:B------:R-:W-:Y:S01]  /*fb60*/  ULEA UR4, UR8, UR13, 0x6 ;  /* 0x0000000d08047291 */ /* 0x000fe2000f8e303f */
[----:B------:R-:W-:Y:S01]  /*fb70*/  ISETP.NE.AND P2, PT, R164, 0x1, PT ;  /* 0x00000001a400780c */ /* 0x000fe20003f45270 */
[----:B------:R-:W-:-:S04]  /*fb80*/  IMAD.MOV.U32 R8, RZ, RZ, RZ ;  /* 0x000000ffff087224 */ /* 0x000fc800078e00ff */
        /* <DEDUP_REMOVED lines=19> */
[----:B------:R-:W-:Y:S01]  /*fcc0*/  SHF.R.S32.HI R3, RZ, 0x1f, R9 ;  /* 0x0000001fff037819 */ /* 0x000fe20000011409 */
[----:B------:R3:W-:Y:S01]  /*fcd0*/  STL [R1+0x10], R9 ;  /* 0x0000100901007387 */ /* 0x0007e20000100800 */
[----:B------:R-:W-:-:S03]  /*fce0*/  ISETP.NE.U32.AND P2, PT, R20, RZ, PT ;  /* 0x000000ff1400720c */ /* 0x000fc60003f45070 */
[----:B------:R-:W-:-:S04]  /*fcf0*/  IMAD R3, R3, c[0x0][0x1e0], RZ ;  /* 0x0000780003037a24 */ /* 0x000fc800078e02ff */
[----:B------:R-:W-:-:S04]  /*fd00*/  IMAD R3, R9, c[0x0][0x1e4], R3 ;  /* 0x0000790009037a24 */ /* 0x000fc800078e0203 */
[----:B------:R-:W-:Y:S01]  /*fd10*/  IMAD.IADD R5, R5, 0x1, R3 ;  /* 0x0000000105057824 */ /* 0x000fe200078e0203 */
[----:B-1----:R-:W-:Y:S02]  /*fd20*/  IADD3 R7, -R20, 0x10, RZ ;  /* 0x0000001014077810 */ /* 0x002fe40007ffe1ff */
[----:B---3--:R-:W-:Y:S02]  /*fd30*/  SHF.L.U64.HI R9, R158, 0x1, R160 ;  /* 0x000000019e097819 */ /* 0x008fe400000102a0 */
[----:B--2---:R-:W-:Y:S01]  /*fd40*/  SHF.R.S32.HI R3, RZ, 0x1f, R8 ;  /* 0x0000001fff037819 */ /* 0x004fe20000011408 */
[----:B------:R-:W-:Y:S01]  /*fd50*/  IMAD.WIDE.U32 R4, R8, c[0x0][0x1f0], R4 ;  /* 0x00007c0008047a25 */ /* 0x000fe200078e0004 */
[----:B------:R1:W-:Y:S03]  /*fd60*/  STL [R1+0xc], R8 ;  /* 0x00000c0801007387 */ /* 0x0003e60000100800 */
[----:B------:R-:W-:-:S04]  /*fd70*/  IMAD R3, R3, c[0x0][0x1f0], RZ ;  /* 0x00007c0003037a24 */ /* 0x000fc800078e02ff */
[----:B------:R-:W-:Y:S01]  /*fd80*/  IMAD R6, R8, c[0x0][0x1f4], R3 ;  /* 0x00007d0008067a24 */ /* 0x000fe200078e0203 */
[----:B------:R-:W-:-:S04]  /*fd90*/  IADD3 R3, P0, R4, UR22, RZ ;  /* 0x0000001604037c10 */ /* 0x000fc8000ff1e0ff */
[----:B------:R-:W-:Y:S02]  /*fda0*/  IADD3.X R6, R5, UR16, R6, P0, !PT ;  /* 0x0000001005067c10 */ /* 0x000fe400087fe406 */
[----:B------:R-:W-:-:S04]  /*fdb0*/  LEA R5, P0, R3, c[0x0][0x1c8], 0x1 ;  /* 0x0000720003057a11 */ /* 0x000fc800078008ff */
[----:B------:R-:W-:Y:S02]  /*fdc0*/  LEA.HI.X R6, R3, c[0x0][0x1cc], R6, 0x1, P0 ;  /* 0x0000730003067a11 */ /* 0x000fe400000f0c06 */
[----:B------:R-:W2:Y:S04]  /*fdd0*/  SHFL.IDX PT, R3, R5, 0x1, 0x1c1f ;  /* 0x003c1f0005037f89 */ /* 0x000ea800000e0000 */
[----:B------:R-:W3:Y:S01]  /*fde0*/  SHFL.IDX PT, R4, R6, 0x1, 0x1c1f ;  /* 0x003c1f0006047f89 */ /* 0x000ee200000e0000 */
[----:B-1----:R-:W-:Y:S01]  /*fdf0*/  LOP3.LUT R8, R7, 0xf, RZ, 0xc0, !PT ;  /* 0x0000000f07087812 */ /* 0x002fe200078ec0ff */
[----:B------:R-:W-:Y:S02]  /*fe00*/  IMAD.SHL.U32 R7, R158, 0x2, RZ ;  /* 0x000000029e077824 */ /* 0x000fe400078e00ff */
[----:B------:R-:W1:Y:S04]  /*fe10*/  SHFL.IDX PT, R5, R5, RZ, 0x1c1f ;  /* 0x001c1fff05057589 */ /* 0x000e6800000e0000 */
[----:B------:R-:W4:Y:S01]  /*fe20*/  SHFL.IDX PT, R6, R6, RZ, 0x1c1f ;  /* 0x001c1fff06067589 */ /* 0x000f2200000e0000 */
[----:B--2---:R-:W-:-:S02]  /*fe30*/  IADD3 R16, P1, P0, R8, R3, R21 ;  /* 0x0000000308107210 */ /* 0x004fc4000783e015 */
[----:B------:R-:W-:Y:S02]  /*fe40*/  LOP3.LUT R8, R10, 0xf, RZ, 0xc0, !PT ;  /* 0x0000000f0a087812 */ /* 0x000fe400078ec0ff */
[----:B------:R-:W-:Y:S02]  /*fe50*/  IADD3 R10, -R151, 0x10, RZ ;  /* 0x00000010970a7810 */ /* 0x000fe40007ffe1ff */
[-C--:B---3--:R-:W-:Y:S02]  /*fe60*/  IADD3.X R17, RZ, R4.reuse, R11, P1, P0 ;  /* 0x00000004ff117210 */ /* 0x088fe40000fe040b */
[----:B------:R-:W-:Y:S02]  /*fe70*/  IADD3 R14, P1, P0, R8, R3, R7 ;  /* 0x00000003080e7210 */ /* 0x000fe4000783e007 */
[----:B------:R-:W-:Y:S02]  /*fe80*/  LOP3.LUT R8, R10, 0xf, RZ, 0xc0, !PT ;  /* 0x0000000f0a087812 */ /* 0x000fe400078ec0ff */
[----:B------:R-:W-:-:S02]  /*fe90*/  IADD3.X R15, RZ, R4, R9, P1, P0 ;  /* 0x00000004ff0f7210 */ /* 0x000fc40000fe0409 */
[----:B------:R-:W-:Y:S02]  /*fea0*/  IADD3 R12, P1, P0, R8, R3, R18 ;  /* 0x00000003080c7210 */ /* 0x000fe4000783e012 */
[----:B------:R-:W-:-:S04]  /*feb0*/  SHF.L.U64.HI R3, R156, 0x1, R157 ;  /* 0x000000019c037819 */ /* 0x000fc8000001029d */
[----:B------:R-:W-:Y:S02]  /*fec0*/  IADD3.X R13, RZ, R4, R3, P1, P0 ;  /* 0x00000004ff0d7210 */ /* 0x000fe40000fe0403 */
[C---:B-1----:R-:W-:Y:S02]  /*fed0*/  IADD3 R8, P0, R5.reuse, R7, RZ ;  /* 0x0000000705087210 */ /* 0x042fe40007f1e0ff */
[----:B------:R-:W-:-:S03]  /*fee0*/  IADD3 R10, P1, R5, R21, RZ ;  /* 0x00000015050a7210 */ /* 0x000fc60007f3e0ff */
[C---:B----4-:R-:W-:Y:S01]  /*fef0*/  IMAD.X R9, R6.reuse, 0x1, R9, P0 ;  /* 0x0000000106097824 */ /* 0x050fe200000e0609 */
[----:B------:R-:W-:Y:S01]  /*ff00*/  IADD3 R4, P0, R5, R18, RZ ;  /* 0x0000001205047210 */ /* 0x000fe20007f1e0ff */
[----:B------:R-:W-:Y:S01]  /*ff10*/  IMAD.X R11, R6, 0x1, R11, P1 ;  /* 0x00000001060b7824 */ /* 0x000fe200008e060b */
[----:B------:R-:W-:-:S03]  /*ff20*/  ISETP.NE.U32.AND P1, PT, R19, RZ, PT ;  /* 0x000000ff1300720c */ /* 0x000fc60003f25070 */
[----:B------:R-:W-:Y:S01]  /*ff30*/  IMAD.X R5, R6, 0x1, R3, P0 ;  /* 0x0000000106057824 */ /* 0x000fe200000e0603 */
[----:B------:R-:W-:Y:S01]  /*ff40*/  ISETP.NE.U32.AND P0, PT, R151, RZ, PT ;  /* 0x000000ff9700720c */ /* 0x000fe20003f05070 */
[----:B------:R1:W-:Y:S04]  /*ff50*/  LDGSTS.E.BYPASS.LTC128B.128 [R155+0x3100], [R10.64], !P5 ;  /* 0x031000000a9b7fae */ /* 0x0003e8000e901d54 */
[----:B------:R1:W-:Y:S04]  /*ff60*/  LDGSTS.E.BYPASS.LTC128B.128 [R155+0x4100], [R8.64], !P6 ;  /* 0x04100000089b7fae */ /* 0x0003e8000f101d54 */
[----:B------:R1:W-:Y:S04]  /*ff70*/  LDGSTS.E.BYPASS.LTC128B.128 [R155+0x5100], [R4.64], !P4 ;  /* 0x05100000049b7fae */ /* 0x0003e8000e101d54 */
[----:B------:R1:W-:Y:S04]  /*ff80*/  LDGSTS.E.BYPASS.LTC128B.128.ZFILL [R155+0x3900], [R16.64], P2 ;  /* 0x03900000109b7fae */ /* 0x0003e80009141d54 */
[----:B------:R1:W-:Y:S04]  /*ff90*/  LDGSTS.E.BYPASS.LTC128B.128.ZFILL [R155+0x4900], [R14.64], P1 ;  /* 0x049000000e9b7fae */ /* 0x0003e80008941d54 */
[----:B------:R1:W-:Y:S02]  /*ffa0*/  LDGSTS.E.BYPASS.LTC128B.128.ZFILL [R155+0x5900], [R12.64], P0 ;  /* 0x059000000c9b7fae */ /* 0x0003e40008141d54 */
.L_x_828:
[----:B------:R-:W-:Y:S01]  /*ffb0*/  FMUL.FTZ R3, R48, c[0x0][0x320] ;  /* 0x0000c80030037a20 */ /* 0x000fe20000410000 */
[----:B-1----:R-:W-:Y:S01]  /*ffc0*/  SHF.R.S32.HI R5, RZ, 0x1f, R153 ;  /* 0x0000001fff057819 */ /* 0x002fe20000011499 */
[----:B------:R-:W-:Y:S01]  /*ffd0*/  FMUL.FTZ R4, R26, c[0x0][0x320] ;  /* 0x0000c8001a047a20 */ /* 0x000fe20000410000 */
[----:B------:R-:W-:Y:S01]  /*ffe0*/  PLOP3.LUT P1, PT, PT, PT, UP2, 0x80, 0x0 ;  /* 0x000000000000781c */ /* 0x000fe20003f2f028 */
[----:B------:R1:W-:Y:S01]  /*fff0*/  MUFU.TANH R98, R3 ;  /* 0x0000000300627308 */ /* 0x0003e20000002400 */
[----:B------:R-:W-:Y:S01]  /*10000*/  PLOP3.LUT P0, PT, PT, PT, UP2, 0x80, 0x0 ;  /* 0x000000000000781c */ /* 0x000fe20003f0f028 */
[----:B------:R-:W-:Y:S01]  /*10010*/  UMOV UR4, 0xffffffc0 ;  /* 0xffffffc000047882 */ /* 0x000fe20000000000 */
[----:B------:R-:W-:Y:S01]  /*10020*/  FMUL.FTZ R20, R38, c[0x0][0x320] ;  /* 0x0000c80026147a20 */ /* 0x000fe20000410000 */
[----:B------:R-:W-:Y:S01]  /*10030*/  UIMAD UR4, UR8, UR4, 0x41 ;  /* 0x00000041080474a4 */ /* 0x000fe2000f8e0204 */
[----:B------:R-:W-:Y:S01]  /*10040*/  FMUL.FTZ R16, R27, c[0x0][0x320] ;  /* 0x0000c8001b107a20 */ /* 0x000fe20000410000 */
[----:B------:R-:W-:Y:S01]  /*10050*/  UIADD3 UR8, UR8, -0x2, URZ ;  /* 0xfffffffe08087890 */ /* 0x000fe2000fffe03f */
[----:B------:R-:W-:Y:S01]  /*10060*/  FMUL.FTZ R23, R39, c[0x0][0x320] ;  /* 0x0000c80027177a20 */ /* 0x000fe20000410000 */
[----:B------:R2:W-:Y:S01]  /*10070*/  MUFU.TANH R210, R4 ;  /* 0x0000000400d27308 */ /* 0x0005e20000002400 */
[----:B------:R-:W-:Y:S01]  /*10080*/  FMUL.FTZ R12, R67, c[0x0][0x320] ;  /* 0x0000c800430c7a20 */ /* 0x000fe20000410000 */
[----:B------:R-:W0:Y:S01]  /*10090*/  LDGDEPBAR ;  /* 0x00000000000079af */ /* 0x000e220000000000 */
[----:B------:R-:W-:-:S04]  /*100a0*/  IMAD.SHL.U32 R225, R0, 0x2, RZ ;  /* 0x0000000200e17824 */ /* 0x000fc800078e00ff */
[----:B------:R-:W-:Y:S01]  /*100b0*/  IMAD R226, R2, 0x2, R225 ;  /* 0x0000000202e27824 */ /* 0x000fe200078e02e1 */
[----:B------:R-:W-:Y:S01]  /*100c0*/  MUFU.TANH R12, R12 ;  /* 0x0000000c000c7308 */ /* 0x000fe20000002400 */
[----:B-1----:R-:W-:-:S07]  /*100d0*/  FMUL.FTZ R3, R49, c[0x0][0x320] ;  /* 0x0000c80031037a20 */ /* 0x002fce0000410000 */
[----:B------:R1:W-:Y:S01]  /*100e0*/  MUFU.TANH R97, R3 ;  /* 0x0000000300617308 */ /* 0x0003e20000002400 */
[----:B--2---:R-:W-:Y:S01]  /*100f0*/  LEA.HI R4, R5, R153, RZ, 0x2 ;  /* 0x0000009905047211 */ /* 0x004fe200078f10ff */
[----:B------:R-:W-:-:S03]  /*10100*/  FMUL.FTZ R5, R68, c[0x0][0x320] ;  /* 0x0000c80044057a20 */ /* 0x000fc60000410000 */
[----:B------:R-:W-:-:S03]  /*10110*/  LOP3.LUT R4, R4, 0xffffffc, RZ, 0xc0, !PT ;  /* 0x0ffffffc04047812 */ /* 0x000fc600078ec0ff */
[----:B------:R2:W-:Y:S02]  /*10120*/  MUFU.TANH R28, R5 ;  /* 0x00000005001c7308 */ /* 0x0005e40000002400 */
[----:B------:R-:W-:Y:S01]  /*10130*/  IMAD.IADD R7, R153, 0x1, -R4 ;  /* 0x0000000199077824 */ /* 0x000fe200078e0a04 */
[----:B------:R-:W-:Y:S01]  /*10140*/  LEA.HI R4, R152, R152, RZ, 0x1 ;  /* 0x0000009898047211 */ /* 0x000fe200078f08ff */
[----:B-1----:R-:W-:-:S04]  /*10150*/  FMUL.FTZ R3, R44, c[0x0][0x320] ;  /* 0x0000c8002c037a20 */ /* 0x002fc80000410000 */
[----:B------:R-:W-:Y:S01]  /*10160*/  MUFU.TANH R16, R16 ;  /* 0x0000001000107308 */ /* 0x000fe20000002400 */
[----:B--2---:R-:W-:-:S07]  /*10170*/  FMUL.FTZ R5, R69, c[0x0][0x320] ;  /* 0x0000c80045057a20 */ /* 0x004fce0000410000 */
[----:B------:R1:W-:Y:S08]  /*10180*/  MUFU.TANH R149, R3 ;  /* 0x0000000300957308 */ /* 0x0003f00000002400 */
[----:B------:R2:W-:Y:S01]  /*10190*/  MUFU.TANH R26, R5 ;  /* 0x00000005001a7308 */ /* 0x0005e20000002400 */
[----:B-1----:R-:W-:-:S07]  /*101a0*/  FMUL.FTZ R3, R32, c[0x0][0x320] ;  /* 0x0000c80020037a20 */ /* 0x002fce0000410000 */
[----:B------:R-:W-:Y:S01]  /*101b0*/  MUFU.TANH R20, R20 ;  /* 0x0000001400147308 */ /* 0x000fe20000002400 */
[----:B--2---:R-:W-:-:S07]  /*101c0*/  IMAD.SHL.U32 R5, R4, 0x20, RZ ;  /* 0x0000002004057824 */ /* 0x004fce00078e00ff */
[----:B------:R1:W-:Y:S08]  /*101d0*/  MUFU.TANH R166, R3 ;  /* 0x0000000300a67308 */ /* 0x0003f00000002400 */
[----:B------:R-:W-:Y:S01]  /*101e0*/  MUFU.TANH R23, R23 ;  /* 0x0000001700177308 */ /* 0x000fe20000002400 */
[----:B-1----:R-:W-:-:S07]  /*101f0*/  FMUL.FTZ R3, R33, c[0x0][0x320] ;  /* 0x0000c80021037a20 */ /* 0x002fce0000410000 */
        /* <DEDUP_REMOVED lines=77> */
[----:B-1----:R-:W-:-:S05]  /*106d0*/  LOP3.LUT R3, R154, 0xffffffe0, RZ, 0xc0, !PT ;  /* 0xffffffe09a037812 */ /* 0x002fca00078ec0ff */
[----:B------:R-:W-:-:S05]  /*106e0*/  IMAD.IADD R3, R159, 0x1, -R3 ;  /* 0x000000019f037824 */ /* 0x000fca00078e0a03 */
[----:B------:R-:W-:-:S04]  /*106f0*/  SHF.R.S32.HI R6, RZ, 0x1f, R3 ;  /* 0x0000001fff067819 */ /* 0x000fc80000011403 */
[----:B------:R-:W-:-:S04]  /*10700*/  LEA.HI R8, R6, R3, RZ, 0x2 ;  /* 0x0000000306087211 */ /* 0x000fc800078f10ff */
[----:B------:R-:W-:-:S05]  /*10710*/  LEA.HI.SX32 R6, R8, UR12, 0x1e ;  /* 0x0000000c08067c11 */ /* 0x000fca000f8ff2ff */
[----:B------:R-:W-:Y:S01]  /*10720*/  IMAD R9, R7, 0x10, R6 ;  /* 0x0000001007097824 */ /* 0x000fe200078e0206 */
[----:B------:R-:W-:Y:S01]  /*10730*/  LOP3.LUT R6, R4, 0x1ffffffe, RZ, 0xc0, !PT ;  /* 0x1ffffffe04067812 */ /* 0x000fe200078ec0ff */
[----:B------:R-:W-:Y:S01]  /*10740*/  FMUL.FTZ R7, R70, c[0x0][0x320] ;  /* 0x0000c80046077a20 */ /* 0x000fe20000410000 */
[----:B------:R-:W-:-:S03]  /*10750*/  LOP3.LUT R4, R5, 0xffffffc0, RZ, 0xc0, !PT ;  /* 0xffffffc005047812 */ /* 0x000fc600078ec0ff */
[----:B------:R-:W-:Y:S01]  /*10760*/  IMAD.IADD R6, R152, 0x1, -R6 ;  /* 0x0000000198067824 */ /* 0x000fe200078e0a06 */
[----:B------:R-:W-:Y:S01]  /*10770*/  MUFU.TANH R34, R7 ;  /* 0x0000000700227308 */ /* 0x000fe20000002400 */
[----:B------:R-:W-:Y:S02]  /*10780*/  IMAD.IADD R5, R4, 0x1, R9 ;  /* 0x0000000104057824 */ /* 0x000fe400078e0209 */
[----:B------:R-:W-:Y:S02]  /*10790*/  FMUL.FTZ R4, R71, c[0x0][0x320] ;  /* 0x0000c80047047a20 */ /* 0x000fe40000410000 */
[----:B------:R-:W-:-:S03]  /*107a0*/  IMAD R10, R6, 0x8, R5 ;  /* 0x00000008060a7824 */ /* 0x000fc600078e0205 */
[----:B------:R1:W-:Y:S01]  /*107b0*/  MUFU.TANH R31, R4 ;  /* 0x00000004001f7308 */ /* 0x0003e20000002400 */
[----:B------:R-:W-:Y:S01]  /*107c0*/  @P1 IMAD.HI.U32 R6, R10, c[0x0][0x2c8], RZ ;  /* 0x0000b2000a061a27 */ /* 0x000fe200078e00ff */
[----:B------:R5:W-:Y:S03]  /*107d0*/  STL [R1+0x24], R10 ;  /* 0x0000240a01007387 */ /* 0x000be60000100800 */
[----:B------:R-:W-:Y:S01]  /*107e0*/  IMAD.MOV.U32 R5, RZ, RZ, R10 ;  /* 0x000000ffff057224 */ /* 0x000fe200078e000a */
[----:B------:R-:W-:Y:S02]  /*107f0*/  @P0 SHF.R.U32.HI R5, RZ, c[0x0][0x2cc], R6 ;  /* 0x0000b300ff050a19 */ /* 0x000fe40000011606 */
[----:B------:R-:W-:Y:S01]  /*10800*/  LOP3.LUT R6, R8, 0x7ffffffc, RZ, 0xc0, !PT ;  /* 0x7ffffffc08067812 */ /* 0x000fe200078ec0ff */
[----:B------:R-:W-:Y:S02]  /*10810*/  FMUL.FTZ R8, R84, c[0x0][0x320] ;  /* 0x0000c80054087a20 */ /* 0x000fe40000410000 */
[----:B------:R-:W2:Y:S02]  /*10820*/  SHFL.IDX PT, R9, R5, RZ, 0x1c1f ;  /* 0x001c1fff05097589 */ /* 0x000ea400000e0000 */
[----:B------:R3:W-:Y:S02]  /*10830*/  MUFU.TANH R13, R8 ;  /* 0x00000008000d7308 */ /* 0x0007e40000002400 */
[----:B------:R-:W2:Y:S01]  /*10840*/  SHFL.IDX PT, R11, R5, 0x2, 0x1c1f ;  /* 0x005c1f00050b7f89 */ /* 0x000ea200000e0000 */
[----:B-1----:R-:W-:-:S05]  /*10850*/  FMUL.FTZ R4, R89, c[0x0][0x320] ;  /* 0x0000c80059047a20 */ /* 0x002fca0000410000 */
[----:B------:R1:W-:Y:S01]  /*10860*/  MUFU.TANH R19, R4 ;  /* 0x0000000400137308 */ /* 0x0003e20000002400 */
[----:B-----5:R-:W-:Y:S02]  /*10870*/  FMUL.FTZ R10, R65, c[0x0][0x320] ;  /* 0x0000c800410a7a20 */ /* 0x020fe40000410000 */
[----:B---3--:R-:W-:-:S06]  /*10880*/  FMUL.FTZ R8, R85, c[0x0][0x320] ;  /* 0x0000c80055087a20 */ /* 0x008fcc0000410000 */
[----:B------:R-:W-:Y:S01]  /*10890*/  MUFU.TANH R8, R8 ;  /* 0x0000000800087308 */ /* 0x000fe20000002400 */
[----:B-1----:R-:W-:-:S07]  /*108a0*/  FMUL.FTZ R4, R90, c[0x0][0x320] ;  /* 0x0000c8005a047a20 */ /* 0x002fce0000410000 */
[----:B------:R1:W-:Y:S02]  /*108b0*/  MUFU.TANH R25, R4 ;  /* 0x0000000400197308 */ /* 0x0003e40000002400 */
[----:B-1----:R-:W-:-:S06]  /*108c0*/  FMUL.FTZ R4, R64, c[0x0][0x320] ;  /* 0x0000c80040047a20 */ /* 0x002fcc0000410000 */
[----:B------:R1:W-:Y:S02]  /*108d0*/  MUFU.TANH R24, R4 ;  /* 0x0000000400187308 */ /* 0x0003e40000002400 */
[----:B-1----:R-:W-:Y:S02]  /*108e0*/  IMAD.IADD R4, R3, 0x1, -R6 ;  /* 0x0000000103047824 */ /* 0x002fe400078e0a06 */
[----:B------:R-:W-:Y:S02]  /*108f0*/  FMUL.FTZ R3, R92, c[0x0][0x320] ;  /* 0x0000c8005c037a20 */ /* 0x000fe40000410000 */
[----:B------:R-:W-:Y:S01]  /*10900*/  IMAD.U32 R6, RZ, RZ, UR4 ;  /* 0x00000004ff067e24 */ /* 0x000fe2000f8e00ff */
[----:B------:R-:W-:Y:S01]  /*10910*/  ULDC.64 UR4, c[0x0][0x2c8] ;  /* 0x0000b20000047ab9 */ /* 0x000fe20000000a00 */
[----:B------:R-:W-:Y:S01]  /*10920*/  IMAD.SHL.U32 R7, R4, 0x2, RZ ;  /* 0x0000000204077824 */ /* 0x000fe200078e00ff */
[----:B------:R1:W3:Y:S01]  /*10930*/  MUFU.TANH R15, R3 ;  /* 0x00000003000f7308 */ /* 0x0002e20000002400 */
[----:B------:R-:W-:Y:S01]  /*10940*/  FMUL.FTZ R4, R93, c[0x0][0x320] ;  /* 0x0000c8005d047a20 */ /* 0x000fe20000410000 */
[----:B------:R-:W-:-:S02]  /*10950*/  UIMAD.WIDE.U32 UR22, UR12, UR4, URZ ;  /* 0x000000040c1672a5 */ /* 0x000fc4000f8e003f */
[----:B------:R5:W-:Y:S04]  /*10960*/  STL [R1+0x2c], R7 ;  /* 0x00002c0701007387 */ /* 0x000be80000100800 */
[----:B------:R2:W2:Y:S01]  /*10970*/  MUFU.TANH R14, R4 ;  /* 0x00000004000e7308 */ /* 0x0004a20000002400 */
[----:B------:R-:W-:Y:S02]  /*10980*/  @UP2 UMOV UR7, UR23 ;  /* 0x0000001700072c82 */ /* 0x000fe40008000000 */
[----:B------:R-:W-:-:S04]  /*10990*/  @UP2 USHF.R.U32.HI UR12, URZ, UR5, UR7 ;  /* 0x000000053f0c2299 */ /* 0x000fc80008011607 */
[----:B------:R-:W-:Y:S01]  /*109a0*/  UIADD3 UR12, UR12, UR9, -UR17 ;  /* 0x000000090c0c7290 */ /* 0x000fe2000fffe811 */
[----:B-1----:R-:W-:-:S03]  /*109b0*/  IADD3 R3, -R7, UR9, R6 ;  /* 0x0000000907037c10 */ /* 0x002fc6000fffe106 */
[----:B------:R-:W-:Y:S01]  /*109c0*/  USHF.R.S32.HI UR4, URZ, 0x1f, UR12 ;  /* 0x0000001f3f047899 */ /* 0x000fe2000801140c */
[----:B------:R-:W-:-:S03]  /*109d0*/  IADD3 R6, R3, -UR17, RZ ;  /* 0x8000001103067c10 */ /* 0x000fc6000fffe0ff */
[----:B------:R-:W-:Y:S02]  /*109e0*/  ULEA.HI UR4, UR4, UR12, URZ, 0x6 ;  /* 0x0000000c04047291 */ /* 0x000fe4000f8f303f */
[----:B--2---:R-:W-:Y:S02]  /*109f0*/  IMAD.IADD R3, R6, 0x1, R9 ;  /* 0x0000000106037824 */ /* 0x004fe400078e0209 */
[----:B------:R-:W-:Y:S01]  /*10a00*/  FMUL.FTZ R9, R66, c[0x0][0x320] ;  /* 0x0000c80042097a20 */ /* 0x000fe20000410000 */
[----:B------:R-:W-:Y:S01]  /*10a10*/  USHF.R.S32.HI UR7, URZ, 0x6, UR4 ;  /* 0x000000063f077899 */ /* 0x000fe20008011404 */
[----:B-----5:R-:W-:Y:S02]  /*10a20*/  IADD3 R7, -R7, UR19, RZ ;  /* 0x0000001307077c10 */ /* 0x020fe4000fffe1ff */
[----:B------:R1:W-:Y:S01]  /*10a30*/  MUFU.TANH R27, R9 ;  /* 0x00000009001b7308 */ /* 0x0003e20000002400 */
[----:B------:R-:W-:Y:S01]  /*10a40*/  UISETP.LT.AND UP0, UPT, URZ, UR7, UPT ;  /* 0x000000073f00728c */ /* 0x000fe2000bf01270 */
[----:B------:R-:W-:Y:S01]  /*10a50*/  IMNMX R4, R7, R3, PT ;  /* 0x0000000307047217 */ /* 0x000fe20003800200 */
[----:B------:R-:W-:-:S02]  /*10a60*/  IMAD.IADD R3, R6, 0x1, R11 ;  /* 0x0000000106037824 */ /* 0x000fc400078e020b */
[----:B------:R-:W-:Y:S01]  /*10a70*/  FMUL.FTZ R11, R91, c[0x0][0x320] ;  /* 0x0000c8005b0b7a20 */ /* 0x000fe20000410000 */
[C---:B------:R-:W-:Y:S01]  /*10a80*/  ISETP.GT.AND P0, PT, R4.reuse, RZ, PT ;  /* 0x000000ff0400720c */ /* 0x040fe20003f04270 */
[----:B------:R-:W-:Y:S01]  /*10a90*/  USEL UR7, URZ, UR7, !UP0 ;  /* 0x000000073f077287 */ /* 0x000fe2000c000000 */
[C---:B------:R-:W-:Y:S02]  /*10aa0*/  ISETP.GT.AND P1, PT, R4.reuse, 0x1, PT ;  /* 0x000000010400780c */ /* 0x040fe40003f24270 */
[----:B------:R-:W-:Y:S01]  /*10ab0*/  FSEL R33, R33, -INF , P0 ;  /* 0xff80000021217808 */ /* 0x000fe20000000000 */
[----:B------:R-:W-:Y:S01]  /*10ac0*/  MUFU.TANH R11, R11 ;  /* 0x0000000b000b7308 */ /* 0x000fe20000002400 */
[----:B------:R-:W-:Y:S02]  /*10ad0*/  ISETP.GT.AND P0, PT, R4, 0x8, PT ;  /* 0x000000080400780c */ /* 0x000fe40003f04270 */
[----:B------:R-:W-:Y:S02]  /*10ae0*/  IMNMX R3, R7, R3, PT ;  /* 0x0000000307037217 */ /* 0x000fe40003800200 */
[----:B------:R-:W-:Y:S01]  /*10af0*/  FSEL R38, R18, -INF , P1 ;  /* 0xff80000012267808 */ /* 0x000fe20000800000 */
[----:B-1----:R-:W-:Y:S01]  /*10b00*/  SHFL.IDX PT, R9, R5, 0x1, 0x1c1f ;  /* 0x003c1f0005097f89 */ /* 0x002fe200000e0000 */
[----:B----4-:R-:W-:-:S02]  /*10b10*/  FSEL R45, R17, -INF , P0 ;  /* 0xff800000112d7808 */ /* 0x010fc40000000000 */
[C---:B------:R-:W-:Y:S02]  /*10b20*/  ISETP.GT.AND P1, PT, R3.reuse, RZ, PT ;  /* 0x000000ff0300720c */ /* 0x040fe40003f24270 */
[----:B------:R-:W-:Y:S02]  /*10b30*/  ISETP.GT.AND P0, PT, R3, 0x1, PT ;  /* 0x000000010300780c */ /* 0x000fe40003f04270 */
[----:B---3--:R-:W-:Y:S02]  /*10b40*/  FSEL R17, R15, -INF , P1 ;  /* 0xff8000000f117808 */ /* 0x008fe40000800000 */
[----:B------:R-:W-:Y:S02]  /*10b50*/  FSEL R18, R14, -INF , P0 ;  /* 0xff8000000e127808 */ /* 0x000fe40000000000 */
[C---:B------:R-:W-:Y:S01]  /*10b60*/  ISETP.GT.AND P1, PT, R3.reuse, 0x8, PT ;  /* 0x000000080300780c */ /* 0x040fe20003f24270 */
[----:B------:R1:W2:Y:S01]  /*10b70*/  MUFU.TANH R14, R10 ;  /* 0x0000000a000e7308 */ /* 0x0002a20000002400 */
[----:B------:R-:W-:-:S02]  /*10b80*/  ISETP.GT.AND P0, PT, R3, 0x9, PT ;  /* 0x000000090300780c */ /* 0x000fc40003f04270 */
[----:B------:R-:W-:Y:S02]  /*10b90*/  FSEL R21, R21, -INF , P1 ;  /* 0xff80000015157808 */ /* 0x000fe40000800000 */
[----:B------:R-:W-:Y:S02]  /*10ba0*/  FSEL R22, R19, -INF , P0 ;  /* 0xff80000013167808 */ /* 0x000fe40000000000 */
[C---:B------:R-:W-:Y:S02]  /*10bb0*/  ISETP.GT.AND P1, PT, R3.reuse, 0x10, PT ;  /* 0x000000100300780c */ /* 0x040fe40003f24270 */
[----:B------:R-:W-:Y:S02]  /*10bc0*/  ISETP.GT.AND P0, PT, R3, 0x11, PT ;  /* 0x000000110300780c */ /* 0x000fe40003f04270 */
[----:B------:R-:W-:Y:S01]  /*10bd0*/  FSEL R50, R13, -INF , P1 ;  /* 0xff8000000d327808 */ /* 0x000fe20000800000 */
[----:B------:R-:W-:Y:S01]  /*10be0*/  FMUL.FTZ R13, R54, c[0x0][0x320] ;  /* 0x0000c800360d7a20 */ /* 0x000fe20000410000 */
[----:B------:R-:W-:-:S02]  /*10bf0*/  FSEL R49, R8, -INF , P0 ;  /* 0xff80000008317808 */ /* 0x000fc40000000000 */
[C---:B------:R-:W-:Y:S01]  /*10c00*/  ISETP.GT.AND P1, PT, R3.reuse, 0x18, PT ;  /* 0x000000180300780c */ /* 0x040fe20003f24270 */
[----:B-1----:R-:W1:Y:S01]  /*10c10*/  SHFL.IDX PT, R10, R5, 0x3, 0x1c1f ;  /* 0x007c1f00050a7f89 */ /* 0x002e6200000e0000 */
[----:B------:R-:W-:Y:S02]  /*10c20*/  ISETP.GT.AND P0, PT, R3, 0x19, PT ;  /* 0x000000190300780c */ /* 0x000fe40003f04270 */
[----:B------:R-:W-:Y:S02]  /*10c30*/  FSEL R48, R40, -INF , P1 ;  /* 0xff80000028307808 */ /* 0x000fe40000800000 */
[----:B------:R-:W-:Y:S02]  /*10c40*/  FSEL R51, R37, -INF , P0 ;  /* 0xff80000025337808 */ /* 0x000fe40000000000 */
[C---:B------:R-:W-:Y:S02]  /*10c50*/  ISETP.GT.AND P1, PT, R3.reuse, 0x20, PT ;  /* 0x000000200300780c */ /* 0x040fe40003f24270 */
[----:B------:R-:W-:-:S02]  /*10c60*/  ISETP.GT.AND P0, PT, R3, 0x21, PT ;  /* 0x000000210300780c */ /* 0x000fc40003f04270 */
[----:B------:R-:W-:Y:S02]  /*10c70*/  FMNMX.FTZ R8, R17, R18, !PT ;  /* 0x0000001211087209 */ /* 0x000fe40007810000 */
[----:B------:R-:W-:Y:S02]  /*10c80*/  FSEL R164, R36, -INF , P1 ;  /* 0xff80000024a47808 */ /* 0x000fe40000800000 */
[----:B------:R-:W-:Y:S02]  /*10c90*/  FSEL R159, R32, -INF , P0 ;  /* 0xff800000209f7808 */ /* 0x000fe40000000000 */
[----:B------:R-:W-:Y:S02]  /*10ca0*/  FMNMX.FTZ R8, R21, R8, !PT ;  /* 0x0000000815087209 */ /* 0x000fe40007810000 */
[C---:B------:R-:W-:Y:S02]  /*10cb0*/  ISETP.GT.AND P1, PT, R3.reuse, 0x28, PT ;  /* 0x000000280300780c */ /* 0x040fe40003f24270 */
[----:B------:R-:W-:-:S02]  /*10cc0*/  ISETP.GT.AND P0, PT, R3, 0x29, PT ;  /* 0x000000290300780c */ /* 0x000fc40003f04270 */
[----:B------:R-:W-:Y:S02]  /*10cd0*/  FMNMX.FTZ R8, R22, R8, !PT ;  /* 0x0000000816087209 */ /* 0x000fe40007810000 */
[----:B------:R-:W-:Y:S02]  /*10ce0*/  FSEL R158, R30, -INF , P1 ;  /* 0xff8000001e9e7808 */ /* 0x000fe40000800000 */
[----:B------:R-:W-:Y:S02]  /*10cf0*/  FSEL R165, R29, -INF , P0 ;  /* 0xff8000001da57808 */ /* 0x000fe40000000000 */
[C---:B------:R-:W-:Y:S02]  /*10d00*/  ISETP.GT.AND P1, PT, R3.reuse, 0x30, PT ;  /* 0x000000300300780c */ /* 0x040fe40003f24270 */
[----:B------:R-:W-:Y:S02]  /*10d10*/  ISETP.GT.AND P0, PT, R3, 0x31, PT ;  /* 0x000000310300780c */ /* 0x000fe40003f04270 */
[----:B------:R-:W-:-:S02]  /*10d20*/  FMNMX.FTZ R8, R50, R8, !PT ;  /* 0x0000000832087209 */ /* 0x000fc40007810000 */
[----:B------:R-:W-:Y:S02]  /*10d30*/  FSEL R212, R28, -INF , P1 ;  /* 0xff8000001cd47808 */ /* 0x000fe40000800000 */
[----:B------:R-:W-:Y:S02]  /*10d40*/  FSEL R218, R26, -INF , P0 ;  /* 0xff8000001ada7808 */ /* 0x000fe40000000000 */
[C---:B------:R-:W-:Y:S02]  /*10d50*/  ISETP.GT.AND P1, PT, R3.reuse, 0x38, PT ;  /* 0x000000380300780c */ /* 0x040fe40003f24270 */
[----:B------:R-:W-:Y:S02]  /*10d60*/  ISETP.GT.AND P0, PT, R3, 0x39, PT ;  /* 0x000000390300780c */ /* 0x000fe40003f04270 */
[----:B------:R-:W-:Y:S01]  /*10d70*/  FMNMX.FTZ R3, R49, R8, !PT ;  /* 0x0000000831037209 */ /* 0x000fe20007810000 */
[----:B-1----:R-:W-:Y:S01]  /*10d80*/  IMAD.IADD R8, R6, 0x1, R10 ;  /* 0x0000000106087824 */ /* 0x002fe200078e020a */
[----:B------:R-:W-:Y:S01]  /*10d90*/  FSEL R214, R24, -INF , P1 ;  /* 0xff80000018d67808 */ /* 0x000fe20000800000 */
[----:B------:R-:W-:Y:S01]  /*10da0*/  IMAD.IADD R6, R6, 0x1, R9 ;  /* 0x0000000106067824 */ /* 0x000fe200078e0209 */
[----:B------:R-:W-:Y:S01]  /*10db0*/  FMNMX.FTZ R104, R48, R3, !PT ;  /* 0x0000000330687209 */ /* 0x000fe20007810000 */
[----:B------:R-:W-:Y:S01]  /*10dc0*/  FMUL.FTZ R10, R55, c[0x0][0x320] ;  /* 0x0000c800370a7a20 */ /* 0x000fe20000410000 */
[----:B------:R-:W-:-:S02]  /*10dd0*/  IMNMX R3, R7, R8, PT ;  /* 0x0000000807037217 */ /* 0x000fc40003800200 */
[----:B--2---:R-:W-:Y:S02]  /*10de0*/  FSEL R219, R14, -INF , P0 ;  /* 0xff8000000edb7808 */ /* 0x004fe40000000000 */
[C---:B------:R-:W-:Y:S01]  /*10df0*/  ISETP.GT.AND P1, PT, R3.reuse, RZ, PT ;  /* 0x000000ff0300720c */ /* 0x040fe20003f24270 */
[----:B------:R-:W-:Y:S01]  /*10e00*/  MUFU.TANH R10, R10 ;  /* 0x0000000a000a7308 */ /* 0x000fe20000002400 */
[C---:B------:R-:W-:Y:S02]  /*10e10*/  ISETP.GT.AND P0, PT, R3.reuse, 0x1, PT ;  /* 0x000000010300780c */ /* 0x040fe40003f04270 */
[----:B------:R-:W-:Y:S02]  /*10e20*/  FSEL R14, R42, -INF , P1 ;  /* 0xff8000002a0e7808 */ /* 0x000fe40000800000 */
[----:B------:R-:W-:Y:S02]  /*10e30*/  ISETP.GT.AND P1, PT, R3, 0x8, PT ;  /* 0x000000080300780c */ /* 0x000fe40003f24270 */
[----:B------:R-:W-:-:S02]  /*10e40*/  FSEL R15, R41, -INF , P0 ;  /* 0xff800000290f7808 */ /* 0x000fc40000000000 */
[----:B------:R-:W-:Y:S02]  /*10e50*/  FSEL R19, R25, -INF , P1 ;  /* 0xff80000019137808 */ /* 0x000fe40000800000 */
[C---:B------:R-:W-:Y:S02]  /*10e60*/  ISETP.GT.AND P0, PT, R3.reuse, 0x9, PT ;  /* 0x000000090300780c */ /* 0x040fe40003f04270 */
[----:B------:R-:W-:Y:S02]  /*10e70*/  ISETP.GT.AND P1, PT, R3, 0x10, PT ;  /* 0x000000100300780c */ /* 0x000fe40003f24270 */
[----:B------:R-:W-:Y:S02]  /*10e80*/  FMNMX.FTZ R104, R51, R104, !PT ;  /* 0x0000006833687209 */ /* 0x000fe40007810000 */
[----:B------:R-:W-:Y:S02]  /*10e90*/  FMNMX.FTZ R5, R14, R15, !PT ;  /* 0x0000000f0e057209 */ /* 0x000fe40007810000 */
        /* <DEDUP_REMOVED lines=8> */
[C---:B------:R-:W-:Y:S01]  /*10f20*/  ISETP.GT.AND P0, PT, R3.reuse, 0x19, PT ;  /* 0x000000190300780c */ /* 0x040fe20003f04270 */
[----:B------:R-:W-:Y:S01]  /*10f30*/  LDSM.16.MT88.4 R40, [R226+0x2100] ;  /* 0x00210000e228783b */ /* 0x000fe20000004200 */
[----:B------:R-:W-:Y:S02]  /*10f40*/  ISETP.GT.AND P1, PT, R3, 0x20, PT ;  /* 0x000000200300780c */ /* 0x000fe40003f24270 */
[----:B------:R-:W-:Y:S02]  /*10f50*/  FMNMX.FTZ R104, R159, R104, !PT ;  /* 0x000000689f687209 */ /* 0x000fe40007810000 */
[----:B------:R-:W-:Y:S02]  /*10f60*/  FMNMX.FTZ R5, R32, R5, !PT ;  /* 0x0000000520057209 */ /* 0x000fe40007810000 */
[----:B------:R-:W-:-:S02]  /*10f70*/  FSEL R81, R81, -INF , P0 ;  /* 0xff80000051517808 */ /* 0x000fc40000000000 */
[----:B------:R-:W-:Y:S02]  /*10f80*/  FSEL R100, R100, -INF , P1 ;  /* 0xff80000064647808 */ /* 0x000fe40000800000 */
[----:B------:R-:W-:Y:S02]  /*10f90*/  FMNMX.FTZ R104, R158, R104, !PT ;  /* 0x000000689e687209 */ /* 0x000fe40007810000 */
        /* <DEDUP_REMOVED lines=13> */
[C---:B------:R-:W-:Y:S02]  /*11070*/  ISETP.GT.AND P0, PT, R3.reuse, 0x31, PT ;  /* 0x000000310300780c */ /* 0x040fe40003f04270 */
[----:B------:R-:W-:Y:S02]  /*11080*/  ISETP.GT.AND P1, PT, R3, 0x38, PT ;  /* 0x000000380300780c */ /* 0x000fe40003f24270 */
[----:B------:R-:W-:-:S02]  /*11090*/  FMNMX.FTZ R104, R218, R104, !PT ;  /* 0x00000068da687209 */ /* 0x000fc40007810000 */
[----:B------:R-:W-:Y:S02]  /*110a0*/  FMNMX.FTZ R5, R81, R5, !PT ;  /* 0x0000000551057209 */ /* 0x000fe40007810000 */
[----:B------:R-:W-:Y:S02]  /*110b0*/  FSEL R206, R31, -INF , P0 ;  /* 0xff8000001fce7808 */ /* 0x000fe40000000000 */
[----:B------:R-:W-:Y:S01]  /*110c0*/  FSEL R205, R27, -INF , P1 ;  /* 0xff8000001bcd7808 */ /* 0x000fe20000800000 */
[----:B------:R-:W-:Y:S01]  /*110d0*/  LDSM.16.MT88.4 R28, [R225+0x100] ;  /* 0x00010000e11c783b */ /* 0x000fe20000004200 */
[----:B------:R-:W-:Y:S02]  /*110e0*/  ISETP.GT.AND P0, PT, R3, 0x39, PT ;  /* 0x000000390300780c */ /* 0x000fe40003f04270 */
[----:B------:R-:W-:Y:S01]  /*110f0*/  ISETP.GT.AND P1, PT, R4, 0x9, PT ;  /* 0x000000090400780c */ /* 0x000fe20003f24270 */
[----:B------:R-:W-:Y:S01]  /*11100*/  LDSM.16.MT88.4 R24, [R226+0x100] ;  /* 0x00010000e218783b */ /* 0x000fe20000004200 */
[----:B------:R-:W-:-:S02]  /*11110*/  FMNMX.FTZ R104, R214, R104, !PT ;  /* 0x00000068d6687209 */ /* 0x000fc40007810000 */
[----:B------:R-:W-:Y:S02]  /*11120*/  FMNMX.FTZ R5, R100, R5, !PT ;  /* 0x0000000564057209 */ /* 0x000fe40007810000 */
[----:B------:R-:W-:Y:S02]  /*11130*/  FSEL R207, R12, -INF , P0 ;  /* 0xff8000000ccf7808 */ /* 0x000fe40000000000 */
[----:B------:R-:W-:Y:S02]  /*11140*/  FSEL R37, R61, -INF , P1 ;  /* 0xff8000003d257808 */ /* 0x000fe40000800000 */
[----:B------:R-:W-:Y:S02]  /*11150*/  FMNMX.FTZ R104, R219, R104, !PT ;  /* 0x00000068db687209 */ /* 0x000fe40007810000 */
[C---:B------:R-:W-:Y:S02]  /*11160*/  ISETP.GT.AND P0, PT, R4.reuse, 0x10, PT ;  /* 0x000000100400780c */ /* 0x040fe40003f04270 */
[----:B------:R-:W-:Y:S01]  /*11170*/  ISETP.GT.AND P1, PT, R4, 0x11, PT ;  /* 0x000000110400780c */ /* 0x000fe20003f24270 */
[----:B------:R-:W1:Y:S01]  /*11180*/  SHFL.BFLY PT, R8, R104, 0x2, 0x1f ;  /* 0x0c401f0068087f89 */ /* 0x000e6200000e0000 */
[----:B------:R-:W-:-:S02]  /*11190*/  FMNMX.FTZ R5, R101, R5, !PT ;  /* 0x0000000565057209 */ /* 0x000fc40007810000 */
[----:B------:R-:W-:Y:S02]  /*111a0*/  FSEL R44, R96, -INF , P0 ;  /* 0xff800000602c7808 */ /* 0x000fe40000000000 */
[----:B------:R-:W-:Y:S02]  /*111b0*/  FSEL R80, R60, -INF , P1 ;  /* 0xff8000003c507808 */ /* 0x000fe40000800000 */
[----:B------:R-:W-:Y:S02]  /*111c0*/  FMNMX.FTZ R5, R151, R5, !PT ;  /* 0x0000000597057209 */ /* 0x000fe40007810000 */
[C---:B------:R-:W-:Y:S02]  /*111d0*/  ISETP.GT.AND P0, PT, R4.reuse, 0x18, PT ;  /* 0x000000180400780c */ /* 0x040fe40003f04270 */
[----:B------:R-:W-:Y:S02]  /*111e0*/  ISETP.GT.AND P1, PT, R4, 0x19, PT ;  /* 0x000000190400780c */ /* 0x000fe40003f24270 */
[----:B------:R-:W-:-:S02]  /*111f0*/  FMNMX.FTZ R5, R157, R5, !PT ;  /* 0x000000059d057209 */ /* 0x000fc40007810000 */
[----:B------:R-:W-:Y:S02]  /*11200*/  FSEL R83, R98, -INF , P0 ;  /* 0xff80000062537808 */ /* 0x000fe40000000000 */
[----:B------:R-:W-:Y:S02]  /*11210*/  FSEL R82, R97, -INF , P1 ;  /* 0xff80000061527808 */ /* 0x000fe40000800000 */
[C---:B------:R-:W-:Y:S02]  /*11220*/  ISETP.GT.AND P0, PT, R4.reuse, 0x20, PT ;  /* 0x000000200400780c */ /* 0x040fe40003f04270 */
[----:B------:R-:W-:Y:S02]  /*11230*/  ISETP.GT.AND P1, PT, R4, 0x21, PT ;  /* 0x000000210400780c */ /* 0x000fe40003f24270 */
[----:B------:R-:W-:Y:S02]  /*11240*/  FMNMX.FTZ R5, R201, R5, !PT ;  /* 0x00000005c9057209 */ /* 0x000fe40007810000 */
[----:B------:R-:W-:-:S02]  /*11250*/  IMNMX R3, R7, R6, PT ;  /* 0x0000000607037217 */ /* 0x000fc40003800200 */
[----:B------:R-:W-:Y:S01]  /*11260*/  FSEL R149, R149, -INF , P0 ;  /* 0xff80000095957808 */ /* 0x000fe20000000000 */
[----:B------:R2:W3:Y:S01]  /*11270*/  MUFU.TANH R7, R13 ;  /* 0x0000000d00077308 */ /* 0x0004e20000002400 */
        /* <DEDUP_REMOVED lines=13> */
[----:B------:R-:W-:Y:S02]  /*11350*/  FSEL R209, R209, -INF , P1 ;  /* 0xff800000d1d17808 */ /* 0x000fe40000800000 */
[----:B------:R-:W-:Y:S02]  /*11360*/  FMNMX.FTZ R5, R207, R5, !PT ;  /* 0x00000005cf057209 */ /* 0x000fe40007810000 */
[C---:B------:R-:W-:Y:S02]  /*11370*/  ISETP.GT.AND P0, PT, R4.reuse, 0x38, PT ;  /* 0x000000380400780c */ /* 0x040fe40003f04270 */
[----:B------:R-:W-:-:S02]  /*11380*/  ISETP.GT.AND P1, PT, R4, 0x39, PT ;  /* 0x000000390400780c */ /* 0x000fc40003f24270 */
[----:B------:R-:W-:Y:S02]  /*11390*/  FMNMX.FTZ R4, R44, R6, !PT ;  /* 0x000000062c047209 */ /* 0x000fe40007810000 */
[----:B-1----:R-:W-:Y:S02]  /*113a0*/  FMNMX.FTZ R104, R104, R8, !PT ;  /* 0x0000000868687209 */ /* 0x002fe40007810000 */
[----:B------:R-:W1:Y:S01]  /*113b0*/  SHFL.BFLY PT, R8, R5, 0x2, 0x1f ;  /* 0x0c401f0005087f89 */ /* 0x000e6200000e0000 */
[----:B------:R-:W-:Y:S02]  /*113c0*/  FMNMX.FTZ R4, R80, R4, !PT ;  /* 0x0000000450047209 */ /* 0x000fe40007810000 */
[----:B------:R-:W-:Y:S01]  /*113d0*/  FSEL R222, R222, -INF , P0 ;  /* 0xff800000dede7808 */ /* 0x000fe20000000000 */
[----:B------:R-:W4:Y:S01]  /*113e0*/  SHFL.BFLY PT, R9, R104, 0x1, 0x1f ;  /* 0x0c201f0068097f89 */ /* 0x000f2200000e0000 */
[----:B------:R-:W-:Y:S02]  /*113f0*/  FMNMX.FTZ R4, R83, R4, !PT ;  /* 0x0000000453047209 */ /* 0x000fe40007810000 */
[----:B------:R-:W-:-:S02]  /*11400*/  ISETP.GT.AND P0, PT, R3, RZ, PT ;  /* 0x000000ff0300720c */ /* 0x000fc40003f04270 */
[----:B------:R-:W-:Y:S02]  /*11410*/  FMNMX.FTZ R4, R82, R4, !PT ;  /* 0x0000000452047209 */ /* 0x000fe40007810000 */
[----:B------:R-:W-:Y:S02]  /*11420*/  FSEL R223, R223, -INF , P1 ;  /* 0xff800000dfdf7808 */ /* 0x000fe40000800000 */
[----:B------:R-:W-:Y:S02]  /*11430*/  FMNMX.FTZ R4, R149, R4, !PT ;  /* 0x0000000495047209 */ /* 0x000fe40007810000 */
[----:B------:R-:W-:Y:S02]  /*11440*/  ISETP.GT.AND P1, PT, R3, 0x1, PT ;  /* 0x000000010300780c */ /* 0x000fe40003f24270 */
[----:B------:R-:W-:Y:S02]  /*11450*/  FMNMX.FTZ R4, R156, R4, !PT ;  /* 0x000000049c047209 */ /* 0x000fe40007810000 */
[----:B------:R-:W-:-:S02]  /*11460*/  FSEL R36, R57, -INF , P0 ;  /* 0xff80000039247808 */ /* 0x000fc40000000000 */
[----:B------:R-:W-:Y:S02]  /*11470*/  FMNMX.FTZ R4, R166, R4, !PT ;  /* 0x00000004a6047209 */ /* 0x000fe40007810000 */
[----:B------:R-:W-:Y:S02]  /*11480*/  ISETP.GT.AND P0, PT, R3, 0x8, PT ;  /* 0x000000080300780c */ /* 0x000fe40003f04270 */
[----:B--2---:R-:W-:Y:S02]  /*11490*/  FSEL R13, R56, -INF , P1 ;  /* 0xff800000380d7808 */ /* 0x004fe40000800000 */
[----:B-1----:R-:W-:Y:S02]  /*114a0*/  FMNMX.FTZ R8, R5, R8, !PT ;  /* 0x0000000805087209 */ /* 0x002fe40007810000 */
[----:B------:R-:W-:Y:S02]  /*114b0*/  FMNMX.FTZ R4, R167, R4, !PT ;  /* 0x00000004a7047209 */ /* 0x000fe40007810000 */
[----:B------:R-:W-:Y:S01]  /*114c0*/  ISETP.GT.AND P1, PT, R3, 0x9, PT ;  /* 0x000000090300780c */ /* 0x000fe20003f24270 */
[----:B------:R-:W-:Y:S01]  /*114d0*/  SHFL.BFLY PT, R102, R8, 0x1, 0x1f ;  /* 0x0c201f0008667f89 */ /* 0x000fe200000e0000 */
[----:B------:R-:W-:-:S02]  /*114e0*/  FSEL R11, R53, -INF , P0 ;  /* 0xff800000350b7808 */ /* 0x000fc40000000000 */
[----:B------:R-:W-:Y:S02]  /*114f0*/  FMNMX.FTZ R5, R36, R13, !PT ;  /* 0x0000000d24057209 */ /* 0x000fe40007810000 */
[----:B----4-:R-:W-:Y:S02]  /*11500*/  FMNMX.FTZ R104, R104, R9, !PT ;  /* 0x0000000968687209 */ /* 0x010fe40007810000 */
[----:B------:R-:W-:Y:S02]  /*11510*/  FMNMX.FTZ R4, R208, R4, !PT ;  /* 0x00000004d0047209 */ /* 0x000fe40007810000 */
[----:B------:R-:W-:Y:S01]  /*11520*/  ISETP.GT.AND P0, PT, R3, 0x10, PT ;  /* 0x000000100300780c */ /* 0x000fe20003f04270 */
[----:B------:R-:W-:Y:S01]  /*11530*/  FMUL.FTZ R12, R104, c[0x0][0x2d0] ;  /* 0x0000b400680c7a20 */ /* 0x000fe20000410000 */
[----:B------:R-:W-:Y:S02]  /*11540*/  FSEL R9, R35, -INF , P1 ;  /* 0xff80000023097808 */ /* 0x000fe40000800000 */
[----:B------:R-:W-:-:S02]  /*11550*/  FMNMX.FTZ R5, R11, R5, !PT ;  /* 0x000000050b057209 */ /* 0x000fc40007810000 */
[----:B------:R-:W-:Y:S02]  /*11560*/  FMNMX.FTZ R4, R209, R4, !PT ;  /* 0x00000004d1047209 */ /* 0x000fe40007810000 */
[----:B------:R-:W-:Y:S02]  /*11570*/  ISETP.GT.AND P1, PT, R3, 0x11, PT ;  /* 0x000000110300780c */ /* 0x000fe40003f24270 */
[----:B---3--:R-:W-:Y:S02]  /*11580*/  FSEL R67, R7, -INF , P0 ;  /* 0xff80000007437808 */ /* 0x008fe40000000000 */
[----:B------:R-:W-:Y:S02]  /*11590*/  FMNMX.FTZ R5, R9, R5, !PT ;  /* 0x0000000509057209 */ /* 0x000fe40007810000 */
[----:B------:R-:W-:Y:S02]  /*115a0*/  FMNMX.FTZ R4, R222, R4, !PT ;  /* 0x00000004de047209 */ /* 0x000fe40007810000 */
[----:B------:R-:W-:-:S02]  /*115b0*/  ISETP.GT.AND P0, PT, R3, 0x18, PT ;  /* 0x000000180300780c */ /* 0x000fc40003f04270 */
        /* <DEDUP_REMOVED lines=32> */
[----:B------:R-:W-:-:S02]  /*117c0*/  FSEL R220, R20, -INF , P0 ;  /* 0xff80000014dc7808 */ /* 0x000fc40000000000 */
        /* <DEDUP_REMOVED lines=24> */
[--C-:B------:R-:W-:Y:S02]  /*11950*/  FFMA.FTZ R2, R32, c[0x0][0x2d0], -R3.reuse ;  /* 0x0000b40020027a23 */ /* 0x100fe40000010803 */
[----:B------:R4:W-:Y:S01]  /*11960*/  MUFU.EX2 R188, R0 ;  /* 0x0000000000bc7308 */ /* 0x0009e20000000800 */
[----:B-1----:R-:W-:Y:S02]  /*11970*/  FFMA.FTZ R6, R14, c[0x0][0x2d0], -R3 ;  /* 0x0000b4000e067a23 */ /* 0x002fe40000010803 */
[----:B-----5:R-:W-:-:S05]  /*11980*/  IMAD.MOV.U32 R15, RZ, RZ, R58 ;  /* 0x000000ffff0f7224 */ /* 0x020fca00078e003a */
[----:B------:R-:W-:Y:S01]  /*11990*/  MUFU.EX2 R176, R2 ;  /* 0x0000000200b07308 */ /* 0x000fe20000000800 */
[----:B--2---:R-:W-:Y:S02]  /*119a0*/  FMNMX.FTZ R105, R5, R4, !PT ;  /* 0x0000000405697209 */ /* 0x004fe40007810000 */
[----:B------:R-:W-:Y:S01]  /*119b0*/  F2FP.PACK_AB R4, R15, R189 ;  /* 0x000000bd0f04723e */ /* 0x000fe200000000ff */
[----:B----4-:R-:W-:-:S04]  /*119c0*/  FFMA.FTZ R0, R19, c[0x0][0x2d0], -R3 ;  /* 0x0000b40013007a23 */ /* 0x010fc80000010803 */
[----:B------:R3:W1:Y:S01]  /*119d0*/  MUFU.EX2 R187, R6 ;  /* 0x0000000600bb7308 */ /* 0x0006620000000800 */
[----:B------:R-:W2:Y:S07]  /*119e0*/  LDSM.16.MT88.4 R16, [R226+0x1100] ;  /* 0x00110000e210783b */ /* 0x000eae0000004200 */
[----:B------:R4:W5:Y:S01]  /*119f0*/  MUFU.EX2 R184, R0 ;  /* 0x0000000000b87308 */ /* 0x0009620000000800 */
[----:B---3--:R-:W-:Y:S02]  /*11a00*/  F2FP.PACK_AB R6, R177, R185 ;  /* 0x000000b9b106723e */ /* 0x008fe400000000ff */
[----:B-1----:R-:W-:Y:S01]  /*11a10*/  F2FP.PACK_AB R5, R188, R187 ;  /* 0x000000bbbc05723e */ /* 0x002fe200000000ff */
[----:B----4-:R-:W-:Y:S01]  /*11a20*/  FMUL.FTZ R0, R106, c[0x0][0x2d0] ;  /* 0x0000b4006a007a20 */ /* 0x010fe20000410000 */
[----:B-----5:R-:W-:-:S04]  /*11a30*/  F2FP.PACK_AB R7, R176, R184 ;  /* 0x000000b8b007723e */ /* 0x020fc800000000ff */
[----:B------:R-:W-:Y:S02]  /*11a40*/  FSEL R0, R0, RZ, P0 ;  /* 0x000000ff00007208 */ /* 0x000fe40000000000 */
[----:B------:R-:W-:Y:S01]  /*11a50*/  FSETP.NEU.FTZ.AND P0, PT, R105, -INF , PT ;  /* 0xff8000006900780b */ /* 0x000fe20003f1d000 */
[C---:B------:R-:W-:Y:S02]  /*11a60*/  HMMA.16816.F32 R120, R4.reuse, R28, RZ ;  /* 0x0000001c0478723c */ /* 0x040fe400000018ff */
[--C-:B------:R-:W-:Y:S02]  /*11a70*/  FFMA.FTZ R2, R33, c[0x0][0x2d0], -R0.reuse ;  /* 0x0000b40021027a23 */ /* 0x100fe40000010800 */
[----:B------:R-:W1:Y:S01]  /*11a80*/  LDSM.16.MT88.4 R32, [R225+0x2100] ;  /* 0x00210000e120783b */ /* 0x000e620000004200 */
[--C-:B------:R-:W-:Y:S01]  /*11a90*/  FFMA.FTZ R8, R45, c[0x0][0x2d0], -R0.reuse ;  /* 0x0000b4002d087a23 */ /* 0x100fe20000010800 */
[----:B------:R3:W-:Y:S02]  /*11aa0*/  MUFU.EX2 R14, R2 ;  /* 0x00000002000e7308 */ /* 0x0007e40000000800 */
[C---:B------:R-:W-:Y:S06]  /*11ab0*/  HMMA.16816.F32 R116, R4.reuse, R24, RZ ;  /* 0x000000180474723c */ /* 0x040fec00000018ff */
[----:B------:R4:W-:Y:S02]  /*11ac0*/  MUFU.EX2 R186, R8 ;  /* 0x0000000800ba7308 */ /* 0x0009e40000000800 */
[----:B------:R-:W-:Y:S01]  /*11ad0*/  HMMA.16816.F32 R112, R4, R20, RZ ;  /* 0x000000140470723c */ /* 0x000fe200000018ff */
[----:B---3--:R-:W-:-:S07]  /*11ae0*/  FFMA.FTZ R2, R38, c[0x0][0x2d0], -R0 ;  /* 0x0000b40026027a23 */ /* 0x008fce0000010800 */
[----:B--2---:R-:W-:Y:S01]  /*11af0*/  HMMA.16816.F32 R108, R4, R16, RZ ;  /* 0x00000010046c723c */ /* 0x004fe200000018ff */
[----:B------:R2:W-:Y:S01]  /*11b00*/  MUFU.EX2 R249, R2 ;  /* 0x0000000200f97308 */ /* 0x0005e20000000800 */
[----:B----4-:R-:W-:-:S06]  /*11b10*/  FFMA.FTZ R8, R37, c[0x0][0x2d0], -R0 ;  /* 0x0000b40025087a23 */ /* 0x010fcc0000010800 */
[C---:B------:R-:W-:Y:S01]  /*11b20*/  HMMA.16816.F32 R92, R4.reuse, R40, RZ ;  /* 0x00000028045c723c */ /* 0x040fe200000018ff */
[----:B------:R-:W3:Y:S07]  /*11b30*/  MUFU.EX2 R179, R8 ;  /* 0x0000000800b37308 */ /* 0x000eee0000000800 */
[----:B------:R-:W-:Y:S01]  /*11b40*/  HMMA.16816.F32 R88, R4, R30, RZ ;  /* 0x0000001e0458723c */ /* 0x000fe200000018ff */
[----:B--2---:R-:W-:-:S05]  /*11b50*/  FMUL.FTZ R2, R105, c[0x0][0x2d0] ;  /* 0x0000b40069027a20 */ /* 0x004fca0000410000 */
[----:B------:R-:W-:Y:S02]  /*11b60*/  FSEL R2, R2, RZ, P0 ;  /* 0x000000ff02027208 */ /* 0x000fe40000000000 */
[----:B-1----:R-:W-:Y:S01]  /*11b70*/  HMMA.16816.F32 R96, R4, R32, RZ ;  /* 0x000000200460723c */ /* 0x002fe200000018ff */
[----:B---3--:R-:W-:Y:S02]  /*11b80*/  F2FP.PACK_AB R10, R179, R186 ;  /* 0x000000bab30a723e */ /* 0x008fe400000000ff */
[----:B------:R-:W-:-:S05]  /*11b90*/  FFMA.FTZ R8, R36, c[0x0][0x2d0], -R2 ;  /* 0x0000b40024087a23 */ /* 0x000fca0000010802 */
[C---:B------:R-:W-:Y:S01]  /*11ba0*/  HMMA.16816.F32 R84, R4.reuse, R26, RZ ;  /* 0x0000001a0454723c */ /* 0x040fe200000018ff */
[----:B------:R1:W-:Y:S07]  /*11bb0*/  MUFU.EX2 R246, R8 ;  /* 0x0000000800f67308 */ /* 0x0003ee0000000800 */
[C---:B------:R-:W-:Y:S08]  /*11bc0*/  HMMA.16816.F32 R76, R4.reuse, R22, RZ ;  /* 0x00000016044c723c */ /* 0x040ff000000018ff */
[----:B------:R-:W-:Y:S01]  /*11bd0*/  HMMA.16816.F32 R72, R4, R18, RZ ;  /* 0x000000120448723c */ /* 0x000fe200000018ff */
[----:B-1----:R-:W-:-:S02]  /*11be0*/  FFMA.FTZ R8, R13, c[0x0][0x2d0], -R2 ;  /* 0x0000b4000d087a23 */ /* 0x002fc40000010802 */
[----:B------:R-:W-:Y:S02]  /*11bf0*/  FFMA.FTZ R13, R151, c[0x0][0x2d0], -R3 ;  /* 0x0000b400970d7a23 */ /* 0x000fe40000010803 */
[----:B------:R1:W2:Y:S01]  /*11c00*/  MUFU.EX2 R245, R8 ;  /* 0x0000000800f57308 */ /* 0x0002a20000000800 */
[----:B------:R-:W-:Y:S02]  /*11c10*/  IMAD.MOV.U32 R151, RZ, RZ, R179 ;  /* 0x000000ffff977224 */ /* 0x000fe400078e00b3 */
[C---:B------:R-:W-:Y:S08]  /*11c20*/  HMMA.16816.F32 R68, R4.reuse, R34, RZ ;  /* 0x000000220444723c */ /* 0x040ff000000018ff */
[----:B------:R-:W-:Y:S01]  /*11c30*/  HMMA.16816.F32 R60, R4, R42, RZ ;  /* 0x0000002a043c723c */ /* 0x000fe200000018ff */
[----:B-1----:R-:W-:-:S06]  /*11c40*/  FFMA.FTZ R8, R11, c[0x0][0x2d0], -R2 ;  /* 0x0000b4000b087a23 */ /* 0x002fcc0000010802 */
        /* <DEDUP_REMOVED lines=71> */
[----:B-1----:R-:W-:-:S04]  /*120c0*/  FFMA.FTZ R8, R164, c[0x0][0x2d0], -R12 ;  /* 0x0000b400a4087a23 */ /* 0x002fc8000001080c */
        /* <DEDUP_REMOVED lines=13> */
[----:B------:R-:W-:Y:S01]  /*121a0*/  LDSM.16.MT88.4 R20, [R225+0x1900] ;  /* 0x00190000e114783b */ /* 0x000fe20000004200 */
[----:B------:R1:W-:Y:S01]  /*121b0*/  MUFU.EX2 R193, R8 ;  /* 0x0000000800c17308 */ /* 0x0003e20000000800 */
[----:B------:R-:W-:-:S04]  /*121c0*/  IMAD.MOV.U32 R158, RZ, RZ, R188 ;  /* 0x000000ffff9e7224 */ /* 0x000fc800078e00bc */
[----:B------:R-:W-:Y:S01]  /*121d0*/  IMAD.MOV.U32 R140, RZ, RZ, R184 ;  /* 0x000000ffff8c7224 */ /* 0x000fe200078e00b8 */
[----:B------:R-:W-:Y:S01]  /*121e0*/  HMMA.16816.F32 R196, R4, R36, R44 ;  /* 0x0000002404c4723c */ /* 0x000fe2000000182c */
[----:B------:R-:W-:Y:S01]  /*121f0*/  IMAD.MOV.U32 R141, RZ, RZ, R185 ;  /* 0x000000ffff8d7224 */ /* 0x000fe200078e00b9 */
[----:B------:R3:W-:Y:S01]  /*12200*/  MUFU.EX2 R184, R13 ;  /* 0x0000000d00b87308 */ /* 0x0007e20000000800 */
[----:B------:R-:W-:Y:S02]  /*12210*/  IMAD.MOV.U32 R143, RZ, RZ, R187 ;  /* 0x000000ffff8f7224 */ /* 0x000fe400078e00bb */
[----:B------:R-:W-:-:S03]  /*12220*/  IMAD.MOV.U32 R142, RZ, RZ, R186 ;  /* 0x000000ffff8e7224 */ /* 0x000fc600078e00ba */
[----:B------:R-:W-:Y:S01]  /*12230*/  HMMA.16816.F32 R64, R4, R16, R56 ;  /* 0x000000100440723c */ /* 0x000fe20000001838 */
[----:B-1----:R-:W-:-:S04]  /*12240*/  FFMA.FTZ R8, R165, c[0x0][0x2d0], -R12 ;  /* 0x0000b400a5087a23 */ /* 0x002fc8000001080c */
[----:B------:R1:W-:Y:S03]  /*12250*/  MUFU.EX2 R192, R8 ;  /* 0x0000000800c07308 */ /* 0x0003e60000000800 */
[C---:B------:R-:W-:Y:S01]  /*12260*/  HMMA.16816.F32 R44, R4.reuse, R18, R132 ;  /* 0x00000012042c723c */ /* 0x040fe20000001884 */
[----:B------:R-:W4:Y:S01]  /*12270*/  LDSM.16.MT88.4 R16, [R225+0x900] ;  /* 0x00090000e110783b */ /* 0x000f220000004200 */
[--C-:B---3--:R-:W-:Y:S02]  /*12280*/  FFMA.FTZ R13, R157, c[0x0][0x2d0], -R3.reuse ;  /* 0x0000b4009d0d7a23 */ /* 0x108fe40000010803 */
[----:B------:R-:W-:Y:S02]  /*12290*/  IMAD.MOV.U32 R157, RZ, RZ, R178 ;  /* 0x000000ffff9d7224 */ /* 0x000fe400078e00b2 */
[----:B------:R3:W-:Y:S02]  /*122a0*/  MUFU.EX2 R185, R13 ;  /* 0x0000000d00b97308 */ /* 0x0007e40000000800 */
[----:B------:R-:W-:Y:S01]  /*122b0*/  HMMA.16816.F32 R60, R4, R28, R52 ;  /* 0x0000001c043c723c */ /* 0x000fe20000001834 */
[----:B-1----:R-:W-:-:S07]  /*122c0*/  FFMA.FTZ R8, R100, c[0x0][0x2d0], -R3 ;  /* 0x0000b40064087a23 */ /* 0x002fce0000010803 */
[----:B------:R-:W-:Y:S01]  /*122d0*/  HMMA.16816.F32 R40, R4, R30, R152 ;  /* 0x0000001e0428723c */ /* 0x000fe20000001898 */
[----:B------:R-:W1:Y:S01]  /*122e0*/  LDSM.16.MT88.4 R28, [R225+0x2900] ;  /* 0x00290000e11c783b */ /* 0x000e620000004200 */
[----:B------:R5:W-:Y:S01]  /*122f0*/  MUFU.EX2 R187, R8 ;  /* 0x0000000800bb7308 */ /* 0x000be20000000800 */
[----:B---3--:R-:W-:-:S05]  /*12300*/  FFMA.FTZ R13, R149, c[0x0][0x2d0], -R0 ;  /* 0x0000b400950d7a23 */ /* 0x008fca0000010800 */
[C---:B------:R-:W-:Y:S01]  /*12310*/  HMMA.16816.F32 R76, R4.reuse, R24, R128 ;  /* 0x00000018044c723c */ /* 0x040fe20000001880 */
[----:B------:R-:W-:Y:S01]  /*12320*/  IMAD.MOV.U32 R149, RZ, RZ, R177 ;  /* 0x000000ffff957224 */ /* 0x000fe200078e00b1 */
[----:B------:R3:W-:Y:S06]  /*12330*/  MUFU.EX2 R178, R13 ;  /* 0x0000000d00b27308 */ /* 0x0007ec0000000800 */
[----:B------:R-:W-:Y:S01]  /*12340*/  HMMA.16816.F32 R56, R4, R26, R144 ;  /* 0x0000001a0438723c */ /* 0x000fe20000001890 */
[----:B------:R-:W1:Y:S01]  /*12350*/  LDSM.16.MT88.4 R24, [R226+0x1900] ;  /* 0x00190000e218783b */ /* 0x000e620000004200 */
[----:B-----5:R-:W-:-:S04]  /*12360*/  FFMA.FTZ R8, R101, c[0x0][0x2d0], -R3 ;  /* 0x0000b40065087a23 */ /* 0x020fc80000010803 */
[----:B------:R5:W2:Y:S02]  /*12370*/  MUFU.EX2 R186, R8 ;  /* 0x0000000800ba7308 */ /* 0x000aa40000000800 */
[C---:B------:R-:W-:Y:S01]  /*12380*/  HMMA.16816.F32 R52, R4.reuse, R34, R160 ;  /* 0x000000220434723c */ /* 0x040fe200000018a0 */
[----:B------:R-:W-:Y:S01]  /*12390*/  LDSM.16.MT88.4 R32, [R226+0x2900] ;  /* 0x00290000e220783b */ /* 0x000fe20000004200 */
[----:B---3--:R-:W-:Y:S02]  /*123a0*/  FFMA.FTZ R13, R156, c[0x0][0x2d0], -R0 ;  /* 0x0000b4009c0d7a23 */ /* 0x008fe40000010800 */
[----:B------:R-:W-:Y:S02]  /*123b0*/  IMAD.MOV.U32 R156, RZ, RZ, R176 ;  /* 0x000000ffff9c7224 */ /* 0x000fe400078e00b0 */
[----:B------:R3:W1:Y:S02]  /*123c0*/  MUFU.EX2 R176, R13 ;  /* 0x0000000d00b07308 */ /* 0x0006640000000800 */
[----:B------:R-:W-:Y:S01]  /*123d0*/  HMMA.16816.F32 R36, R4, R38, R168 ;  /* 0x000000260424723c */ /* 0x000fe200000018a8 */
[----:B-----5:R-:W5:Y:S06]  /*123e0*/  LDSM.16.MT88.4 R8, [R226+0x900] ;  /* 0x00090000e208783b */ /* 0x020f6c0000004200 */
[----:B--2---:R-:W-:-:S02]  /*123f0*/  F2FP.PACK_AB R4, R194, R195 ;  /* 0x000000c3c204723e */ /* 0x004fc400000000ff */
[----:B------:R-:W-:Y:S02]  /*12400*/  F2FP.PACK_AB R5, R186, R187 ;  /* 0x000000bbba05723e */ /* 0x000fe400000000ff */
[----:B------:R-:W-:Y:S02]  /*12410*/  F2FP.PACK_AB R6, R192, R193 ;  /* 0x000000c1c006723e */ /* 0x000fe400000000ff */
[----:B------:R-:W-:Y:S01]  /*12420*/  F2FP.PACK_AB R7, R185, R184 ;  /* 0x000000b8b907723e */ /* 0x000fe200000000ff */
[----:B---3--:R-:W-:-:S04]  /*12430*/  FFMA.FTZ R13, R166, c[0x0][0x2d0], -R0 ;  /* 0x0000b400a60d7a23 */ /* 0x008fc80000010800 */
[----:B------:R2:W-:Y:S02]  /*12440*/  MUFU.EX2 R177, R13 ;  /* 0x0000000d00b17308 */ /* 0x0005e40000000800 */
[C---:B----4-:R-:W-:Y:S08]  /*12450*/  HMMA.16816.F32 R116, R4.reuse, R16, R180 ;  /* 0x000000100474723c */ /* 0x050ff000000018b4 */
[----:B------:R-:W-:Y:S01]  /*12460*/  HMMA.16816.F32 R152, R4, R20, R112 ;  /* 0x000000140498723c */ /* 0x000fe20000001870 */
[----:B--2---:R-:W-:-:S07]  /*12470*/  FFMA.FTZ R13, R167, c[0x0][0x2d0], -R0 ;  /* 0x0000b400a70d7a23 */ /* 0x004fce0000010800 */
[C---:B-1----:R-:W-:Y:S01]  /*12480*/  HMMA.16816.F32 R180, R4.reuse, R28, R96 ;  /* 0x0000001c04b4723c */ /* 0x042fe20000001860 */
[----:B------:R1:W-:Y:S07]  /*12490*/  MUFU.EX2 R179, R13 ;  /* 0x0000000d00b37308 */ /* 0x0003ee0000000800 */
[C---:B------:R-:W-:Y:S08]  /*124a0*/  HMMA.16816.F32 R164, R4.reuse, R24, R108 ;  /* 0x0000001804a4723c */ /* 0x040ff0000000186c */
[----:B-----5:R-:W-:Y:S01]  /*124b0*/  HMMA.16816.F32 R132, R4, R8, R172 ;  /* 0x000000080484723c */ /* 0x020fe200000018ac */
[----:B------:R-:W-:Y:S01]  /*124c0*/  LDSM.16.MT88.4 R172, [R226+0x1d00] ;  /* 0x001d0000e2ac783b */ /* 0x000fe20000004200 */
[----:B-1----:R-:W-:-:S04]  /*124d0*/  FFMA.FTZ R13, R148, c[0x0][0x2d0], -R2 ;  /* 0x0000b400940d7a23 */ /* 0x002fc80000010802 */
[----:B------:R1:W-:Y:S02]  /*124e0*/  MUFU.EX2 R100, R13 ;  /* 0x0000000d00647308 */ /* 0x0003e40000000800 */
[C---:B------:R-:W-:Y:S08]  /*124f0*/  HMMA.16816.F32 R188, R4.reuse, R32, R92 ;  /* 0x0000002004bc723c */ /* 0x040ff0000000185c */
[----:B------:R-:W-:Y:S01]  /*12500*/  HMMA.16816.F32 R120, R4, R18, R120 ;  /* 0x000000120478723c */ /* 0x000fe20000001878 */
[----:B-1----:R-:W-:-:S07]  /*12510*/  FFMA.FTZ R13, R107, c[0x0][0x2d0], -R2 ;  /* 0x0000b4006b0d7a23 */ /* 0x002fce0000010802 */
[C---:B------:R-:W-:Y:S01]  /*12520*/  HMMA.16816.F32 R136, R4.reuse, R10, R136 ;  /* 0x0000000a0488723c */ /* 0x040fe20000001888 */
[----:B------:R1:W2:Y:S07]  /*12530*/  MUFU.EX2 R107, R13 ;  /* 0x0000000d006b7308 */ /* 0x0002ae0000000800 */
[C---:B------:R-:W-:Y:S08]  /*12540*/  HMMA.16816.F32 R88, R4.reuse, R22, R88 ;  /* 0x000000160458723c */ /* 0x040ff00000001858 */
[----:B------:R-:W-:Y:S01]  /*12550*/  HMMA.16816.F32 R168, R4, R26, R84 ;  /* 0x0000001a04a8723c */ /* 0x000fe20000001854 */
[----:B-1----:R-:W-:-:S04]  /*12560*/  FFMA.FTZ R13, R103, c[0x0][0x2d0], -R2 ;  /* 0x0000b400670d7a23 */ /* 0x002fc80000010802 */
[----:B------:R1:W-:Y:S03]  /*12570*/  MUFU.EX2 R103, R13 ;  /* 0x0000000d00677308 */ /* 0x0003e60000000800 */
[C---:B------:R-:W-:Y:S01]  /*12580*/  HMMA.16816.F32 R112, R4.reuse, R30, R80 ;  /* 0x0000001e0470723c */ /* 0x040fe20000001850 */
[----:B------:R-:W-:Y:S07]  /*12590*/  LDSM.16.MT88.4 R80, [R225+0x2d00] ;  /* 0x002d0000e150783b */ /* 0x000fee0000004200 */
[----:B------:R-:W-:Y:S01]  /*125a0*/  HMMA.16816.F32 R96, R4, R34, R68 ;  /* 0x000000220460723c */ /* 0x000fe20000001844 */
[----:B-1----:R-:W-:-:S06]  /*125b0*/  FFMA.FTZ R13, R150, c[0x0][0x2d0], -R2 ;  /* 0x0000b400960d7a23 */ /* 0x002fcc0000010802 */
[----:B------:R-:W-:Y:S02]  /*125c0*/  F2FP.PACK_AB R4, R176, R178 ;  /* 0x000000b2b004723e */ /* 0x000fe400000000ff */
[----:B--2---:R-:W-:Y:S01]  /*125d0*/  F2FP.PACK_AB R5, R107, R100 ;  /* 0x000000646b05723e */ /* 0x004fe200000000ff */
[----:B------:R-:W1:Y:S01]  /*125e0*/  MUFU.EX2 R101, R13 ;  /* 0x0000000d00657308 */ /* 0x000e620000000800 */
[----:B------:R-:W-:Y:S02]  /*125f0*/  F2FP.PACK_AB R6, R179, R177 ;  /* 0x000000b1b306723e */ /* 0x000fe400000000ff */
[----:B-1----:R-:W-:-:S07]  /*12600*/  F2FP.PACK_AB R7, R101, R103 ;  /* 0x000000676507723e */ /* 0x002fce00000000ff */
[C---:B------:R-:W-:Y:S07]  /*12610*/  HMMA.16816.F32 R128, R4.reuse, R8, R72 ;  /* 0x000000080480723c */ /* 0x040fee0000001848 */
[----:B------:R-:W-:Y:S01]  /*12620*/  FFMA.FTZ R8, R212, c[0x0][0x2d0], -R12 ;  /* 0x0000b400d4087a23 */ /* 0x000fe2000001080c */
[----:B------:R-:W-:Y:S01]  /*12630*/  HMMA.16816.F32 R108, R4, R10, R48 ;  /* 0x0000000a046c723c */ /* 0x000fe20000001830 */
[----:B------:R-:W-:Y:S02]  /*12640*/  IMAD.MOV.U32 R212, RZ, RZ, R157 ;  /* 0x000000ffffd47224 */ /* 0x000fe400078e009d */
[----:B------:R1:W-:Y:S01]  /*12650*/  MUFU.EX2 R49, R8 ;  /* 0x0000000800317308 */ /* 0x0003e20000000800 */
[----:B------:R-:W-:-:S03]  /*12660*/  IMAD.MOV.U32 R9, RZ, RZ, R140 ;  /* 0x000000ffff097224 */ /* 0x000fc600078e008c */
[----:B------:R-:W-:Y:S01]  /*12670*/  IMAD.MOV.U32 R51, RZ, RZ, R156 ;  /* 0x000000ffff337224 */ /* 0x000fe200078e009c */
[----:B------:R-:W-:Y:S01]  /*12680*/  HMMA.16816.F32 R144, R4, R18, R56 ;  /* 0x000000120490723c */ /* 0x000fe20000001838 */
[----:B------:R-:W-:Y:S02]  /*12690*/  IMAD.MOV.U32 R10, RZ, RZ, R141 ;  /* 0x000000ffff0a7224 */ /* 0x000fe400078e008d */
[----:B------:R-:W-:Y:S02]  /*126a0*/  IMAD.MOV.U32 R11, RZ, RZ, R142 ;  /* 0x000000ffff0b7224 */ /* 0x000fe400078e008e */
[----:B------:R-:W-:-:S03]  /*126b0*/  IMAD.MOV.U32 R50, RZ, RZ, R149 ;  /* 0x000000ffff327224 */ /* 0x000fc600078e0095 */
[C---:B------:R-:W-:Y:S01]  /*126c0*/  HMMA.16816.F32 R56, R4.reuse, R22, R44 ;  /* 0x000000160438723c */ /* 0x040fe2000000182c */
[----:B-1----:R-:W-:Y:S02]  /*126d0*/  FFMA.FTZ R8, R218, c[0x0][0x2d0], -R12 ;  /* 0x0000b400da087a23 */ /* 0x002fe4000001080c */
[----:B------:R-:W-:Y:S02]  /*126e0*/  IMAD.MOV.U32 R218, RZ, RZ, R151 ;  /* 0x000000ffffda7224 */ /* 0x000fe400078e0097 */
[----:B------:R1:W2:Y:S03]  /*126f0*/  MUFU.EX2 R48, R8 ;  /* 0x0000000800307308 */ /* 0x0002a60000000800 */
[----:B------:R-:W-:Y:S01]  /*12700*/  HMMA.16816.F32 R60, R4, R24, R60 ;  /* 0x00000018043c723c */ /* 0x000fe2000000183c */
[----:B------:R-:W-:Y:S02]  /*12710*/  IMAD.MOV.U32 R46, RZ, RZ, R158 ;  /* 0x000000ffff2e7224 */ /* 0x000fe400078e009e */
[----:B------:R-:W-:-:S02]  /*12720*/  IMAD.MOV.U32 R45, RZ, RZ, R159 ;  /* 0x000000ffff2d7224 */ /* 0x000fc400078e009f */
[----:B------:R-:W3:Y:S01]  /*12730*/  LDSM.16.MT88.4 R156, [R225+0x1d00] ;  /* 0x001d0000e19c783b */ /* 0x000ee20000004200 */
[----:B------:R-:W-:Y:S02]  /*12740*/  IMAD.MOV.U32 R47, RZ, RZ, R143 ;  /* 0x000000ffff2f7224 */ /* 0x000fe400078e008f */
[----:B------:R-:W-:Y:S01]  /*12750*/  HMMA.16816.F32 R64, R4, R20, R64 ;  /* 0x000000140440723c */ /* 0x000fe20000001840 */
[----:B------:R-:W-:Y:S01]  /*12760*/  LDSM.16.MT88.4 R140, [R226+0xd00] ;  /* 0x000d0000e28c783b */ /* 0x000fe20000004200 */
[----:B------:R-:W-:Y:S02]  /*12770*/  IMAD.MOV.U32 R25, RZ, RZ, R14 ;  /* 0x000000ffff197224 */ /* 0x000fe400078e000e */
[----:B-1----:R-:W-:-:S04]  /*12780*/  FFMA.FTZ R8, R214, c[0x0][0x2d0], -R12 ;  /* 0x0000b400d6087a23 */ /* 0x002fc8000001080c */
[C---:B------:R-:W-:Y:S01]  /*12790*/  HMMA.16816.F32 R160, R4.reuse, R16, R76 ;  /* 0x0000001004a0723c */ /* 0x040fe2000000184c */
[----:B------:R-:W-:Y:S01]  /*127a0*/  IMAD.MOV.U32 R214, RZ, RZ, R15 ;  /* 0x000000ffffd67224 */ /* 0x000fe200078e000f */
[----:B--2---:R-:W-:Y:S01]  /*127b0*/  F2FP.PACK_AB R92, R48, R49 ;  /* 0x00000031305c723e */ /* 0x004fe200000000ff */
[----:B------:R1:W-:Y:S05]  /*127c0*/  MUFU.EX2 R44, R8 ;  /* 0x00000008002c7308 */ /* 0x0003ea0000000800 */
[C---:B------:R-:W-:Y:S08]  /*127d0*/  HMMA.16816.F32 R40, R4.reuse, R26, R40 ;  /* 0x0000001a0428723c */ /* 0x040ff00000001828 */
[----:B------:R-:W-:Y:S01]  /*127e0*/  HMMA.16816.F32 R68, R4, R28, R124 ;  /* 0x0000001c0444723c */ /* 0x000fe2000000187c */
[----:B------:R-:W2:Y:S01]  /*127f0*/  LDSM.16.MT88.4 R124, [R225+0xd00] ;  /* 0x000d0000e17c783b */ /* 0x000ea20000004200 */
[----:B-1----:R-:W-:-:S04]  /*12800*/  FFMA.FTZ R8, R219, c[0x0][0x2d0], -R12 ;  /* 0x0000b400db087a23 */ /* 0x002fc8000001080c */
[----:B------:R1:W4:Y:S02]  /*12810*/  MUFU.EX2 R24, R8 ;  /* 0x0000000800187308 */ /* 0x0003240000000800 */
[C---:B------:R-:W-:Y:S08]  /*12820*/  HMMA.16816.F32 R52, R4.reuse, R30, R52 ;  /* 0x0000001e0434723c */ /* 0x040ff00000001834 */
[----:B------:R-:W-:Y:S01]  /*12830*/  HMMA.16816.F32 R84, R4, R32, R196 ;  /* 0x000000200454723c */ /* 0x000fe200000018c4 */
[----:B-1----:R-:W-:-:S07]  /*12840*/  FFMA.FTZ R8, R201, c[0x0][0x2d0], -R3 ;  /* 0x0000b400c9087a23 */ /* 0x002fce0000010803 */
[----:B------:R-:W-:Y:S01]  /*12850*/  HMMA.16816.F32 R36, R4, R34, R36 ;  /* 0x000000220424723c */ /* 0x000fe20000001824 */
[----:B------:R-:W1:Y:S01]  /*12860*/  LDSM.16.MT88.4 R4, [R226+0x2d00] ;  /* 0x002d0000e204783b */ /* 0x000e620000004200 */
        /* <DEDUP_REMOVED lines=13> */
[C---:B---3--:R-:W-:Y:S08]  /*12940*/  HMMA.16816.F32 R148, R92.reuse, R156, R152 ;  /* 0x0000009c5c94723c */ /* 0x048ff00000001898 */
[----:B------:R-:W-:Y:S01]  /*12950*/  HMMA.16816.F32 R152, R92, R158, R88 ;  /* 0x0000009e5c98723c */ /* 0x000fe20000001858 */
[----:B-1----:R-:W-:-:S04]  /*12960*/  FFMA.FTZ R3, R209, c[0x0][0x2d0], -R0 ;  /* 0x0000b400d1037a23 */ /* 0x002fc80000010800 */
[----:B------:R1:W3:Y:S03]  /*12970*/  MUFU.EX2 R18, R3 ;  /* 0x0000000300127308 */ /* 0x0002e60000000800 */
[C---:B--2---:R-:W-:Y:S08]  /*12980*/  HMMA.16816.F32 R116, R92.reuse, R124, R116 ;  /* 0x0000007c5c74723c */ /* 0x044ff00000001874 */
[----:B------:R-:W-:Y:S01]  /*12990*/  HMMA.16816.F32 R120, R92, R126, R120 ;  /* 0x0000007e5c78723c */ /* 0x000fe20000001878 */
[----:B-1----:R-:W-:-:S07]  /*129a0*/  FFMA.FTZ R3, R222, c[0x0][0x2d0], -R0 ;  /* 0x0000b400de037a23 */ /* 0x002fce0000010800 */
[C---:B------:R-:W-:Y:S01]  /*129b0*/  HMMA.16816.F32 R132, R92.reuse, R140, R132 ;  /* 0x0000008c5c84723c */ /* 0x040fe20000001884 */
[----:B------:R-:W-:Y:S01]  /*129c0*/  FFMA.FTZ R0, R223, c[0x0][0x2d0], -R0 ;  /* 0x0000b400df007a23 */ /* 0x000fe20000010800 */
[----:B------:R1:W-:Y:S06]  /*129d0*/  MUFU.EX2 R17, R3 ;  /* 0x0000000300117308 */ /* 0x0003ec0000000800 */
[C---:B------:R-:W-:Y:S02]  /*129e0*/  HMMA.16816.F32 R136, R92.reuse, R142, R136 ;  /* 0x0000008e5c88723c */ /* 0x040fe40000001888 */
[----:B------:R2:W4:Y:S06]  /*129f0*/  MUFU.EX2 R16, R0 ;  /* 0x0000000000107308 */ /* 0x00052c0000000800 */
[----:B------:R-:W-:Y:S01]  /*12a00*/  HMMA.16816.F32 R164, R92, R172, R164 ;  /* 0x000000ac5ca4723c */ /* 0x000fe200000018a4 */
[----:B-1----:R-:W-:-:S04]  /*12a10*/  FADD.FTZ R3, R45, R214 ;  /* 0x000000d62d037221 */ /* 0x002fc80000010000 */
[----:B------:R-:W-:-:S03]  /*12a20*/  FADD.FTZ R10, R10, R3 ;  /* 0x000000030a0a7221 */ /* 0x000fc60000010000 */
[----:B------:R-:W-:Y:S01]  /*12a30*/  HMMA.16816.F32 R168, R92, R174, R168 ;  /* 0x000000ae5ca8723c */ /* 0x000fe200000018a8 */
[----:B--2---:R-:W-:-:S04]  /*12a40*/  FFMA.FTZ R0, R210, c[0x0][0x2d0], -R2 ;  /* 0x0000b400d2007a23 */ /* 0x004fc80000010802 */
        /* <DEDUP_REMOVED lines=8> */
[----:B----4-:R-:W-:Y:S01]  /*12ad0*/  F2FP.PACK_AB R98, R16, R17 ;  /* 0x000000111062723e */ /* 0x010fe200000000ff */
        /* <DEDUP_REMOVED lines=9> */
[----:B------:R-:W-:Y:S02]  /*12b70*/  FADD.FTZ R11, R248, R8 ;  /* 0x00000008f80b7221 */ /* 0x000fe40000010000 */
[----:B--2---:R-:W-:Y:S01]  /*12b80*/  FADD.FTZ R2, R47, R46 ;  /* 0x0000002e2f027221 */ /* 0x004fe20000010000 */
[----:B---3--:R-:W-:Y:S01]  /*12b90*/  F2FP.PACK_AB R99, R15, R14 ;  /* 0x0000000e0f63723e */ /* 0x008fe200000000ff */
[----:B------:R-:W-:Y:S02]  /*12ba0*/  FADD.FTZ R8, R218, R0 ;  /* 0x00000000da087221 */ /* 0x000fe40000010000 */
[----:B------:R-:W-:Y:S02]  /*12bb0*/  FADD.FTZ R9, R9, R2 ;  /* 0x0000000209097221 */ /* 0x000fe40000010000 */
[----:B------:R-:W-:-:S02]  /*12bc0*/  FADD.FTZ R3, R212, R11 ;  /* 0x0000000bd4037221 */ /* 0x000fc40000010000 */
        /* <DEDUP_REMOVED lines=69> */
[----:B------:R-:W3:Y:S01]  /*13020*/  LDL R50, [R1+0x64] ;  /* 0x0000640001327983 */ /* 0x000ee20000100800 */
[----:B-1----:R-:W-:Y:S01]  /*13030*/  SEL R3, RZ, 0x10, P6 ;  /* 0x00000010ff037807 */ /* 0x002fe20003000000 */
[----:B------:R-:W-:Y:S01]  /*13040*/  IMAD.MOV.U32 R103, RZ, RZ, R105 ;  /* 0x000000ffff677224 */ /* 0x000fe200078e0069 */
[----:B------:R-:W-:Y:S01]  /*13050*/  MOV R100, R106 ;  /* 0x0000006a00647202 */ /* 0x000fe20000000f00 */
[----:B------:R-:W-:Y:S01]  /*13060*/  IMAD.MOV.U32 R108, RZ, RZ, R102 ;  /* 0x000000ffff6c7224 */ /* 0x000fe200078e0066 */
[----:B------:R-:W-:Y:S01]  /*13070*/  MOV R107, R104 ;  /* 0x00000068006b7202 */ /* 0x000fe20000000f00 */
[----:B------:R-:W-:Y:S01]  /*13080*/  IMAD.MOV.U32 R243, RZ, RZ, R220 ;  /* 0x000000fffff37224 */ /* 0x000fe200078e00dc */
[----:B------:R-:W-:-:S02]  /*13090*/  ULDC UR5, c[0x0][0x210] ;  /* 0x0000840000057ab9 */ /* 0x000fc40000000800 */
[----:B------:R-:W-:Y:S02]  /*130a0*/  ULDC UR4, c[0x0][0x1e8] ;  /* 0x00007a0000047ab9 */ /* 0x000fe40000000800 */
[----:B------:R-:W-:Y:S02]  /*130b0*/  UIMAD UR5, UR11, UR5, URZ ;  /* 0x000000050b0572a4 */ /* 0x000fe4000f8e023f */
[----:B------:R-:W-:Y:S01]  /*130c0*/  UIMAD UR4, UR11, UR4, URZ ;  /* 0x000000040b0472a4 */ /* 0x000fe2000f8e023f */
[----:B--2---:R-:W-:-:S05]  /*130d0*/  SHF.L.U32 R0, R212, 0x1, RZ ;  /* 0x00000001d4007819 */ /* 0x004fca00000006ff */
[----:B------:R1:W-:Y:S01]  /*130e0*/  STL [R1+0x1c], R0 ;  /* 0x00001c0001007387 */ /* 0x0003e20000100800 */
[----:B---3--:R-:W-:-:S03]  /*130f0*/  SHF.L.U64.HI R2, R51, 0x1, R50 ;  /* 0x0000000133027819 */ /* 0x008fc60000010232 */
[----:B------:R2:W-:Y:S01]  /*13100*/  STL [R1+0x28], R3 ;  /* 0x0000280301007387 */ /* 0x0005e20000100800 */
[----:B-1----:R-:W-:-:S05]  /*13110*/  IMAD.SHL.U32 R0, R51, 0x2, RZ ;  /* 0x0000000233007824 */ /* 0x002fca00078e00ff */
[----:B------:R2:W-:Y:S04]  /*13120*/  STL [R1+0x14], R0 ;  /* 0x0000140001007387 */ /* 0x0005e80000100800 */
[----:B------:R2:W-:Y:S02]  /*13130*/  STL [R1+0x18], R2 ;  /* 0x0000180201007387 */ /* 0x0005e40000100800 */
.L_x_832:
[----:B-1----:R1:W5:Y:S01]  /*13140*/  LDL R250, [R1+0x5c] ;  /* 0x00005c0001fa7983 */ /* 0x0023620000100800 */
[----:B------:R-:W-:Y:S04]  /*13150*/  DEPBAR.LE SB0, 0x0 ;  /* 0x000080000000791a */ /* 0x000fe80000000000 */
[----:B------:R-:W-:Y:S01]  /*13160*/  BAR.SYNC.DEFER_BLOCKING 0x0 ;  /* 0x0000000000007b1d */ /* 0x000fe20000010000 */
[----:B------:R-:W-:Y:S05]  /*13170*/  ISETP.GE.AND P0, PT, R243, RZ, PT ;  /* 0x000000fff300720c */ /* 0x000fea0003f06270 */
[----:B------:R1:W5:Y:S04]  /*13180*/  LDL R249, [R1+0x58] ;  /* 0x0000580001f97983 */ /* 0x0003680000100800 */
[----:B------:R1:W5:Y:S04]  /*13190*/  LDL R248, [R1+0x30] ;  /* 0x0000300001f87983 */ /* 0x0003680000100800 */
[----:B------:R1:W5:Y:S04]  /*131a0*/  LDL R247, [R1+0x20] ;  /* 0x0000200001f77983 */ /* 0x0003680000100800 */
[----:B------:R1:W5:Y:S04]  /*131b0*/  LDL R246, [R1+0x1c] ;  /* 0x00001c0001f67983 */ /* 0x0003680000100800 */
[----:B------:R1:W5:Y:S04]  /*131c0*/  LDL R245, [R1+0x14] ;  /* 0x0000140001f57983 */ /* 0x0003680000100800 */
[----:B------:R1:W3:Y:S04]  /*131d0*/  LDSM.16.M88.4 R64, [R227+0x6100] ;  /* 0x00610000e340783b */ /* 0x0002e80000000200 */
[----:B------:R1:W5:Y:S04]  /*131e0*/  LDL R244, [R1+0x28] ;  /* 0x0000280001f47983 */ /* 0x0003680000100800 */
[----:B------:R1:W4:Y:S04]  /*131f0*/  LDSM.16.M88.4 R60, [R227+0x7100] ;  /* 0x00710000e33c783b */ /* 0x0003280000000200 */
[----:B------:R1:W5:Y:S04]  /*13200*/  LDL R242, [R1+0x18] ;  /* 0x0000180001f27983 */ /* 0x0003680000100800 */
[----:B------:R1:W2:Y:S04]  /*13210*/  LDSM.16.M88.4 R16, [R224+0x3100] ;  /* 0x00310000e010783b */ /* 0x0002a80000000200 */
[----:B------:R1:W5:Y:S04]  /*13220*/  LDL R241, [R1] ;  /* 0x0000000001f17983 */ /* 0x0003680000100800 */
        /* <DEDUP_REMOVED lines=10> */
[----:B--2345:R-:W-:Y:S01]  /*132d0*/  IADD3 R14, -R244, 0x10, RZ ;  /* 0x00000010f40e7810 */ /* 0x03cfe20007ffe1ff */
[----:B------:R-:W2:Y:S01]  /*132e0*/  LDL R4, [R1+0x10] ;  /* 0x0000100001047983 */ /* 0x000ea20000100800 */
[----:B------:R-:W-:Y:S01]  /*132f0*/  SEL R20, RZ, 0x10, P4 ;  /* 0x00000010ff147807 */ /* 0x000fe20002000000 */
[----:B------:R-:W-:Y:S01]  /*13300*/  IMAD.SHL.U32 R10, R247, 0x2, RZ ;  /* 0x00000002f70a7824 */ /* 0x000fe200078e00ff */
[----:B------:R-:W-:Y:S01]  /*13310*/  LOP3.LUT R14, R14, 0xf, RZ, 0xc0, !PT ;  /* 0x0000000f0e0e7812 */ /* 0x000fe200078ec0ff */
[----:B------:R-:W3:Y:S01]  /*13320*/  LDL R5, [R1+0xc] ;  /* 0x00000c0001057983 */ /* 0x000ee20000100800 */
[----:B------:R-:W-:Y:S02]  /*13330*/  IADD3 R12, -R20, 0x10, RZ ;  /* 0x00000010140c7810 */ /* 0x000fe40007ffe1ff */
[----:B------:R-:W-:Y:S02]  /*13340*/  SHF.L.U64.HI R7, R249, 0x1, R250 ;  /* 0x00000001f9077819 */ /* 0x000fe400000102fa */
[----:B------:R-:W-:Y:S02]  /*13350*/  LOP3.LUT R12, R12, 0xf, RZ, 0xc0, !PT ;  /* 0x0000000f0c0c7812 */ /* 0x000fe400078ec0ff */
[----:B--2---:R-:W-:Y:S01]  /*13360*/  SHF.R.S32.HI R0, RZ, 0x1f, R4 ;  /* 0x0000001fff007819 */ /* 0x004fe20000011404 */
[----:B------:R-:W-:Y:S04]  /*13370*/  IMAD.WIDE.U32 R2, R4, c[0x0][0x208], RZ ;  /* 0x0000820004027a25 */ /* 0x000fe800078e00ff */
[----:B------:R-:W-:Y:S04]  /*13380*/  IMAD R0, R0, c[0x0][0x208], RZ ;  /* 0x0000820000007a24 */ /* 0x000fe800078e02ff */
[----:B------:R-:W-:Y:S01]  /*13390*/  IMAD R0, R4, c[0x0][0x20c], R0 ;  /* 0x0000830004007a24 */ /* 0x000fe200078e0200 */
[----:B---3--:R-:W-:Y:S03]  /*133a0*/  SHF.R.S32.HI R4, RZ, 0x1f, R5 ;  /* 0x0000001fff047819 */ /* 0x008fe60000011405 */
[----:B------:R-:W-:Y:S02]  /*133b0*/  IMAD.IADD R3, R3, 0x1, R0 ;  /* 0x0000000103037824 */ /* 0x000fe400078e0200 */
[----:B------:R-:W-:Y:S02]  /*133c0*/  IMAD R4, R4, c[0x0][0x218], RZ ;  /* 0x0000860004047a24 */ /* 0x000fe400078e02ff */
[C---:B------:R-:W-:Y:S04]  /*133d0*/  IMAD.WIDE.U32 R2, R5.reuse, c[0x0][0x218], R2 ;  /* 0x0000860005027a25 */ /* 0x040fe800078e0002 */
[----:B------:R-:W-:Y:S01]  /*133e0*/  IMAD R4, R5, c[0x0][0x21c], R4 ;  /* 0x0000870005047a24 */ /* 0x000fe200078e0204 */
[----:B------:R-:W-:Y:S02]  /*133f0*/  IADD3 R0, P0, R2, UR5, RZ ;  /* 0x0000000502007c10 */ /* 0x000fe4000ff1e0ff */
[----:B------:R-:W-:Y:S02]  /*13400*/  SHF.L.U64.HI R5, R247, 0x1, R248 ;  /* 0x00000001f7057819 */ /* 0x000fe400000102f8 */
[----:B------:R-:W-:Y:S02]  /*13410*/  IADD3.X R4, R3, UR10, R4, P0, !PT ;  /* 0x0000000a03047c10 */ /* 0x000fe400087fe404 */
[C---:B------:R-:W-:Y:S04]  /*13420*/  LEA R3, P0, R0.reuse, c[0x0][0x1f8], 0x1 ;  /* 0x00007e0000037a11 */ /* 0x040fe800078008ff */
[----:B------:R-:W-:Y:S02]  /*13430*/  LEA.HI.X R4, R0, c[0x0][0x1fc], R4, 0x1, P0 ;  /* 0x00007f0000047a11 */ /* 0x000fe400000f0c04 */
[----:B------:R-:W2:Y:S04]  /*13440*/  SHFL.IDX PT, R0, R3, 0x1, 0x1c1f ;  /* 0x003c1f0003007f89 */ /* 0x000ea800000e0000 */
[----:B------:R-:W3:Y:S04]  /*13450*/  SHFL.IDX PT, R2, R4, 0x1, 0x1c1f ;  /* 0x003c1f0004027f89 */ /* 0x000ee800000e0000 */
[----:B------:R-:W4:Y:S04]  /*13460*/  SHFL.IDX PT, R3, R3, RZ, 0x1c1f ;  /* 0x001c1fff03037589 */ /* 0x000f2800000e0000 */
[----:B------:R-:W1:Y:S01]  /*13470*/  SHFL.IDX PT, R4, R4, RZ, 0x1c1f ;  /* 0x001c1fff04047589 */ /* 0x000e6200000e0000 */
[----:B--2---:R-:W-:Y:S04]  /*13480*/  IADD3 R14, P1, P0, R14, R0, R246 ;  /* 0x000000000e0e7210 */ /* 0x004fe8000783e0f6 */
[----:B---3--:R-:W-:Y:S02]  /*13490*/  IADD3.X R15, RZ, R2, R7, P1, P0 ;  /* 0x00000002ff0f7210 */ /* 0x008fe40000fe0407 */
[----:B------:R-:W-:Y:S04]  /*134a0*/  IADD3 R12, P1, P0, R12, R0, R245 ;  /* 0x000000000c0c7210 */ /* 0x000fe8000783e0f5 */
[--C-:B------:R-:W-:Y:S02]  /*134b0*/  IADD3.X R13, RZ, R2, R242.reuse, P1, P0 ;  /* 0x00000002ff0d7210 */ /* 0x100fe40000fe04f2 */
[-C--:B------:R-:W-:Y:S02]  /*134c0*/  IADD3 R8, P0, R0, R10.reuse, RZ ;  /* 0x0000000a00087210 */ /* 0x080fe40007f1e0ff */
[C---:B----4-:R-:W-:Y:S02]  /*134d0*/  IADD3 R10, P2, R3.reuse, R10, RZ ;  /* 0x0000000a030a7210 */ /* 0x050fe40007f5e0ff */
[----:B------:R-:W-:Y:S01]  /*134e0*/  IADD3 R6, P1, R3, R246, RZ ;  /* 0x000000f603067210 */ /* 0x000fe20007f3e0ff */
[--C-:B------:R-:W-:Y:S01]  /*134f0*/  IMAD.X R9, R2, 0x1, R5.reuse, P0 ;  /* 0x0000000102097824 */ /* 0x100fe200000e0605 */
[----:B------:R-:W-:Y:S01]  /*13500*/  IADD3 R0, R241, 0x100, RZ ;  /* 0x00000100f1007810 */ /* 0x000fe20007ffe0ff */
[C---:B-1----:R-:W-:Y:S01]  /*13510*/  IMAD.X R11, R4.reuse, 0x1, R5, P2 ;  /* 0x00000001040b7824 */ /* 0x042fe200010e0605 */
[----:B------:R-:W-:Y:S01]  /*13520*/  IADD3 R2, P0, R3, R245, RZ ;  /* 0x000000f503027210 */ /* 0x000fe20007f1e0ff */
[----:B------:R-:W-:Y:S01]  /*13530*/  IMAD.X R7, R4, 0x1, R7, P1 ;  /* 0x0000000104077824 */ /* 0x000fe200008e0607 */
[----:B------:R-:W-:Y:S02]  /*13540*/  ISETP.NE.U32.AND P1, PT, R244, RZ, PT ;  /* 0x000000fff400720c */ /* 0x000fe40003f25070 */
[----:B------:R1:W-:Y:S01]  /*13550*/  LDGSTS.E.BYPASS.LTC128B.128 [R0], [R10.64], !P5 ;  /* 0x000000000a007fae */ /* 0x0003e2000e901d54 */
[----:B------:R-:W-:Y:S01]  /*13560*/  IMAD.X R3, R4, 0x1, R242, P0 ;  /* 0x0000000104037824 */ /* 0x000fe200000e06f2 */
[----:B------:R-:W-:Y:S02]  /*13570*/  ISETP.NE.U32.AND P0, PT, R20, RZ, PT ;  /* 0x000000ff1400720c */ /* 0x000fe40003f05070 */
[----:B------:R1:W-:Y:S04]  /*13580*/  LDGSTS.E.BYPASS.LTC128B.128 [R0+0x1000], [R6.64], !P6 ;  /* 0x0100000006007fae */ /* 0x0003e8000f101d54 */
[----:B------:R1:W-:Y:S04]  /*13590*/  LDGSTS.E.BYPASS.LTC128B.128 [R0+0x2000], [R2.64], !P4 ;  /* 0x0200000002007fae */ /* 0x0003e8000e101d54 */
[----:B------:R1:W-:Y:S04]  /*135a0*/  LDGSTS.E.BYPASS.LTC128B.128 [R0+0x800], [R8.64], !P5 ;  /* 0x0080000008007fae */ /* 0x0003e8000e901d54 */
[----:B------:R1:W-:Y:S04]  /*135b0*/  LDGSTS.E.BYPASS.LTC128B.128.ZFILL [R0+0x1800], [R14.64], P1 ;  /* 0x018000000e007fae */ /* 0x0003e80008941d54 */
[----:B------:R1:W-:Y:S02]  /*135c0*/  LDGSTS.E.BYPASS.LTC128B.128.ZFILL [R0+0x2800], [R12.64], P0 ;  /* 0x028000000c007fae */ /* 0x0003e40008141d54 */
.L_x_830:
[-C--:B-1234-:R-:W-:Y:S01]  /*135d0*/  HMMA.16816.F32 R4, R64, R16.reuse, RZ ;  /* 0x000000104004723c */ /* 0x09efe200000018ff */
        /* <DEDUP_REMOVED lines=9> */
[----:B------:R-:W-:Y:S07]  /*13670*/  LDSM.16.M88.4 R216, [R228+0x9100] ;  /* 0x00910000e4d8783b */ /* 0x000fee0000000200 */
[C---:B------:R-:W-:Y:S01]  /*13680*/  HMMA.16816.F32 R24, R60.reuse, R32, RZ ;  /* 0x000000203c18723c */ /* 0x040fe200000018ff */
[----:B------:R-:W-:Y:S07]  /*13690*/  LDSM.16.M88.4 R220, [R233] ;  /* 0x00000000e9dc783b */ /* 0x000fee0000000200 */
        /* <DEDUP_REMOVED lines=26> */
[-C--:B------:R-:W-:Y:S08]  /*13840*/  HMMA.16816.F32 R52, R180, R200.reuse, R52 ;  /* 0x000000c8b434723c */ /* 0x080ff00000001834 */
[C---:B------:R-:W-:Y:S08]  /*13850*/  HMMA.16816.F32 R56, R188.reuse, R200, R56 ;  /* 0x000000c8bc38723c */ /* 0x040ff00000001838 */
[-C--:B------:R-:W-:Y:S01]  /*13860*/  HMMA.16816.F32 R60, R188, R202.reuse, R60 ;  /* 0x000000cabc3c723c */ /* 0x080fe2000000183c */
[----:B------:R-:W2:Y:S07]  /*13870*/  LDSM.16.M88.4 R188, [R228+0x8100] ;  /* 0x00810000e4bc783b */ /* 0x000eae0000000200 */
[----:B------:R-:W-:Y:S01]  /*13880*/  HMMA.16816.F32 R64, R180, R202, R64 ;  /* 0x000000cab440723c */ /* 0x000fe20000001840 */
[----:B------:R-:W2:Y:S08]  /*13890*/  LDSM.16.M88.4 R180, [R236] ;  /* 0x00000000ecb4783b */ /* 0x000eb00000000200 */
[----:B------:R-:W3:Y:S01]  /*138a0*/  LDSM.16.M88.4 R200, [R235] ;  /* 0x00000000ebc8783b */ /* 0x000ee20000000200 */
[-C--:B-1----:R-:W-:Y:S08]  /*138b0*/  HMMA.16816.F32 R4, R176, R204.reuse, R4 ;  /* 0x000000ccb004723c */ /* 0x082ff00000001804 */
[C---:B------:R-:W-:Y:S08]  /*138c0*/  HMMA.16816.F32 R8, R208.reuse, R204, R8 ;  /* 0x000000ccd008723c */ /* 0x040ff00000001808 */
[-C--:B------:R-:W-:Y:S08]  /*138d0*/  HMMA.16816.F32 R12, R208, R206.reuse, R12 ;  /* 0x000000ced00c723c */ /* 0x080ff0000000180c */
[C---:B------:R-:W-:Y:S01]  /*138e0*/  HMMA.16816.F32 R16, R176.reuse, R206, R16 ;  /* 0x000000ceb010723c */ /* 0x040fe20000001810 */
[----:B------:R-:W-:Y:S07]  /*138f0*/  LDSM.16.M88.4 R204, [R224+0x5900] ;  /* 0x00590000e0cc783b */ /* 0x000fee0000000200 */
[-C--:B--2---:R-:W-:Y:S08]  /*13900*/  HMMA.16816.F32 R20, R176, R184.reuse, R20 ;  /* 0x000000b8b014723c */ /* 0x084ff00000001814 */
[C---:B------:R-:W-:Y:S08]  /*13910*/  HMMA.16816.F32 R24, R208.reuse, R184, R24 ;  /* 0x000000b8d018723c */ /* 0x040ff00000001818 */
[-C--:B------:R-:W-:Y:S08]  /*13920*/  HMMA.16816.F32 R28, R208, R186.reuse, R28 ;  /* 0x000000bad01c723c */ /* 0x080ff0000000181c */
[C---:B------:R-:W-:Y:S01]  /*13930*/  HMMA.16816.F32 R32, R176.reuse, R186, R32 ;  /* 0x000000bab020723c */ /* 0x040fe20000001820 */
[----:B------:R-:W-:Y:S07]  /*13940*/  LDSM.16.M88.4 R184, [R227+0xa100] ;  /* 0x00a10000e3b8783b */ /* 0x000fee0000000200 */
        /* <DEDUP_REMOVED lines=10> */
[----:B------:R-:W1:Y:S07]  /*139f0*/  LDSM.16.M88.4 R176, [R234] ;  /* 0x00000000eab0783b */ /* 0x000e6e0000000200 */
[-C--:B------:R-:W-:Y:S01]  /*13a00*/  HMMA.16816.F32 R4, R188, R212.reuse, R4 ;  /* 0x000000d4bc04723c */ /* 0x080fe20000001804 */
[----:B------:R-:W2:Y:S07]  /*13a10*/  LDSM.16.M88.4 R196, [R227+0xb100] ;  /* 0x00b10000e3c4783b */ /* 0x000eae0000000200 */
        /* <DEDUP_REMOVED lines=12> */
[C---:B------:R-:W-:Y:S08]  /*13ae0*/  HMMA.16816.F32 R48, R188.reuse, R202, R48 ;  /* 0x000000cabc30723c */ /* 0x040ff00000001830 */
[-C--:B-1----:R-:W-:Y:S08]  /*13af0*/  HMMA.16816.F32 R52, R188, R176.reuse, R52 ;  /* 0x000000b0bc34723c */ /* 0x082ff00000001834 */
[C---:B------:R-:W-:Y:S08]  /*13b00*/  HMMA.16816.F32 R56, R216.reuse, R176, R56 ;  /* 0x000000b0d838723c */ /* 0x040ff00000001838 */
[-C--:B------:R-:W-:Y:S08]  /*13b10*/  HMMA.16816.F32 R60, R216, R178.reuse, R60 ;  /* 0x000000b2d83c723c */ /* 0x080ff0000000183c */
[----:B------:R-:W-:Y:S01]  /*13b20*/  HMMA.16816.F32 R64, R188, R178, R64 ;  /* 0x000000b2bc40723c */ /* 0x000fe20000001840 */
[----:B------:R-:W1:Y:S07]  /*13b30*/  LDSM.16.M88.4 R176, [R228+0xb100] ;  /* 0x00b10000e4b0783b */ /* 0x000e6e0000000200 */
[-C--:B------:R-:W-:Y:S08]  /*13b40*/  HMMA.16816.F32 R4, R184, R192.reuse, R4 ;  /* 0x000000c0b804723c */ /* 0x080ff00000001804 */
        /* <DEDUP_REMOVED lines=96> */
[----:B--2---:R-:W-:Y:S02]  /*14150*/  FMUL.FTZ R25, R48, c[0x0][0x320] ;  /* 0x0000c80030197a20 */ /* 0x004fe40000410000 */
        /* <DEDUP_REMOVED lines=68> */
[----:B--2345:R-:W-:Y:S01]  /*145a0*/  IADD3 R14, -R244, 0x10, RZ ;  /* 0x00000010f40e7810 */ /* 0x03cfe20007ffe1ff */
[----:B------:R-:W2:Y:S01]  /*145b0*/  LDL R0, [R1+0x54] ;  /* 0x0000540001007983 */ /* 0x000ea20000100800 */
[----:B-1----:R-:W-:Y:S01]  /*145c0*/  SEL R16, RZ, 0x10, P4 ;  /* 0x00000010ff107807 */ /* 0x002fe20002000000 */
[----:B------:R-:W-:Y:S01]  /*145d0*/  IMAD.MOV.U32 R2, RZ, RZ, c[0x0][0x2b8] ;  /* 0x0000ae00ff027624 */ /* 0x000fe200078e00ff */
[----:B------:R-:W-:Y:S01]  /*145e0*/  LOP3.LUT R14, R14, 0xf, RZ, 0xc0, !PT ;  /* 0x0000000f0e0e7812 */ /* 0x000fe200078ec0ff */
[----:B------:R-:W-:Y:S01]  /*145f0*/  IMAD.MOV.U32 R6, RZ, RZ, RZ ;  /* 0x000000ffff067224 */ /* 0x000fe200078e00ff */
[----:B------:R-:W-:Y:S01]  /*14600*/  IADD3 R12, -R16, 0x10, RZ ;  /* 0x00000010100c7810 */ /* 0x000fe20007ffe1ff */
[----:B------:R-:W-:Y:S01]  /*14610*/  IMAD.SHL.U32 R10, R247, 0x2, RZ ;  /* 0x00000002f70a7824 */ /* 0x000fe200078e00ff */
[----:B------:R-:W-:Y:S02]  /*14620*/  ISETP.NE.AND P1, PT, R2, 0x1, PT ;  /* 0x000000010200780c */ /* 0x000fe40003f25270 */
[----:B------:R-:W-:Y:S02]  /*14630*/  LEA R2, R243, UR13, 0x6 ;  /* 0x0000000df3027c11 */ /* 0x000fe4000f8e30ff */
[----:B------:R-:W-:Y:S02]  /*14640*/  LOP3.LUT R12, R12, 0xf, RZ, 0xc0, !PT ;  /* 0x0000000f0c0c7812 */ /* 0x000fe400078ec0ff */
[----:B--2---:R-:W-:Y:S07]  /*14650*/  IADD3 R2, R2, -0x40, R0 ;  /* 0xffffffc002027810 */ /* 0x004fee0007ffe000 */
        /* <DEDUP_REMOVED lines=10> */
[----:B------:R1:W-:Y:S01]  /*14700*/  STL [R1+0x10], R7 ;  /* 0x0000100701007387 */ /* 0x0003e20000100800 */
[----:B------:R-:W-:Y:S03]  /*14710*/  SHF.R.S32.HI R0, RZ, 0x1f, R7 ;  /* 0x0000001fff007819 */ /* 0x000fe60000011407 */
[----:B------:R2:W3:Y:S02]  /*14720*/  @!P3 LDG.E R6, [R4.64] ;  /* 0x000000140406b981 */ /* 0x0004e4000c1e1900 */
[----:B------:R-:W-:Y:S04]  /*14730*/  IMAD R0, R0, c[0x0][0x1e0], RZ ;  /* 0x0000780000007a24 */ /* 0x000fe800078e02ff */
[----:B------:R-:W-:Y:S04]  /*14740*/  IMAD R0, R7, c[0x0][0x1e4], R0 ;  /* 0x0000790007007a24 */ /* 0x000fe800078e0200 */
[----:B------:R-:W-:Y:S01]  /*14750*/  IMAD.IADD R3, R3, 0x1, R0 ;  /* 0x0000000103037824 */ /* 0x000fe200078e0200 */
[----:B-1----:R-:W-:Y:S02]  /*14760*/  SHF.L.U64.HI R7, R249, 0x1, R250 ;  /* 0x00000001f9077819 */ /* 0x002fe400000102fa */
[----:B--2---:R-:W-:Y:S01]  /*14770*/  SHF.L.U64.HI R5, R247, 0x1, R248 ;  /* 0x00000001f7057819 */ /* 0x004fe200000102f8 */
[----:B---3--:R-:W-:Y:S01]  /*14780*/  STL [R1+0xc], R6 ;  /* 0x00000c0601007387 */ /* 0x008fe20000100800 */
[----:B------:R-:W-:Y:S01]  /*14790*/  SHF.R.S32.HI R4, RZ, 0x1f, R6 ;  /* 0x0000001fff047819 */ /* 0x000fe20000011406 */
[----:B------:R-:W-:Y:S04]  /*147a0*/  IMAD.WIDE.U32 R2, R6, c[0x0][0x1f0], R2 ;  /* 0x00007c0006027a25 */ /* 0x000fe800078e0002 */
[----:B------:R-:W-:Y:S01]  /*147b0*/  IMAD R4, R4, c[0x0][0x1f0], RZ ;  /* 0x00007c0004047a24 */ /* 0x000fe200078e02ff */
[----:B------:R-:W-:Y:S03]  /*147c0*/  IADD3 R0, P0, R2, UR4, RZ ;  /* 0x0000000402007c10 */ /* 0x000fe6000ff1e0ff */
[----:B------:R-:W-:Y:S05]  /*147d0*/  IMAD R4, R6, c[0x0][0x1f4], R4 ;  /* 0x00007d0006047a24 */ /* 0x000fea00078e0204 */
[----:B------:R-:W-:Y:S02]  /*147e0*/  IADD3.X R4, R3, UR16, R4, P0, !PT ;  /* 0x0000001003047c10 */ /* 0x000fe400087fe404 */
[C---:B------:R-:W-:Y:S04]  /*147f0*/  LEA R3, P0, R0.reuse, c[0x0][0x1c8], 0x1 ;  /* 0x0000720000037a11 */ /* 0x040fe800078008ff */
[----:B------:R-:W-:Y:S02]  /*14800*/  LEA.HI.X R4, R0, c[0x0][0x1cc], R4, 0x1, P0 ;  /* 0x0000730000047a11 */ /* 0x000fe400000f0c04 */
[----:B------:R-:W1:Y:S04]  /*14810*/  SHFL.IDX PT, R0, R3, 0x1, 0x1c1f ;  /* 0x003c1f0003007f89 */ /* 0x000e6800000e0000 */
[----:B------:R-:W2:Y:S04]  /*14820*/  SHFL.IDX PT, R2, R4, 0x1, 0x1c1f ;  /* 0x003c1f0004027f89 */ /* 0x000ea800000e0000 */
[----:B------:R-:W3:Y:S04]  /*14830*/  SHFL.IDX PT, R3, R3, RZ, 0x1c1f ;  /* 0x001c1fff03037589 */ /* 0x000ee800000e0000 */
[----:B------:R-:W4:Y:S01]  /*14840*/  SHFL.IDX PT, R4, R4, RZ, 0x1c1f ;  /* 0x001c1fff04047589 */ /* 0x000f2200000e0000 */
[----:B-1----:R-:W-:Y:S04]  /*14850*/  IADD3 R14, P1, P0, R14, R0, R246 ;  /* 0x000000000e0e7210 */ /* 0x002fe8000783e0f6 */
[----:B--2---:R-:W-:Y:S02]  /*14860*/  IADD3.X R15, RZ, R2, R7, P1, P0 ;  /* 0x00000002ff0f7210 */ /* 0x004fe40000fe0407 */
[----:B------:R-:W-:Y:S04]  /*14870*/  IADD3 R12, P1, P0, R12, R0, R245 ;  /* 0x000000000c0c7210 */ /* 0x000fe8000783e0f5 */
[--C-:B------:R-:W-:Y:S02]  /*14880*/  IADD3.X R13, RZ, R2, R242.reuse, P1, P0 ;  /* 0x00000002ff0d7210 */ /* 0x100fe40000fe04f2 */
[-C--:B------:R-:W-:Y:S02]  /*14890*/  IADD3 R8, P0, R0, R10.reuse, RZ ;  /* 0x0000000a00087210 */ /* 0x080fe40007f1e0ff */
[C---:B---3--:R-:W-:Y:S02]  /*148a0*/  IADD3 R10, P2, R3.reuse, R10, RZ ;  /* 0x0000000a030a7210 */ /* 0x048fe40007f5e0ff */
[C---:B------:R-:W-:Y:S01]  /*148b0*/  IADD3 R6, P1, R3.reuse, R246, RZ ;  /* 0x000000f603067210 */ /* 0x040fe20007f3e0ff */
[--C-:B------:R-:W-:Y:S01]  /*148c0*/  IMAD.X R9, R2, 0x1, R5.reuse, P0 ;  /* 0x0000000102097824 */ /* 0x100fe200000e0605 */
[----:B------:R-:W-:Y:S01]  /*148d0*/  IADD3 R2, P0, R3, R245, RZ ;  /* 0x000000f503027210 */ /* 0x000fe20007f1e0ff */
[C---:B----4-:R-:W-:Y:S02]  /*148e0*/  IMAD.X R11, R4.reuse, 0x1, R5, P2 ;  /* 0x00000001040b7824 */ /* 0x050fe400010e0605 */
[----:B------:R-:W-:Y:S01]  /*148f0*/  IMAD.X R7, R4, 0x1, R7, P1 ;  /* 0x0000000104077824 */ /* 0x000fe200008e0607 */
[----:B------:R-:W-:Y:S01]  /*14900*/  ISETP.NE.U32.AND P1, PT, R244, RZ, PT ;  /* 0x000000fff400720c */ /* 0x000fe20003f25070 */
[----:B------:R-:W-:Y:S01]  /*14910*/  IMAD.X R3, R4, 0x1, R242, P0 ;  /* 0x0000000104037824 */ /* 0x000fe200000e06f2 */
[----:B------:R1:W-:Y:S01]  /*14920*/  LDGSTS.E.BYPASS.LTC128B.128 [R241+0x3100], [R10.64], !P5 ;  /* 0x031000000af17fae */ /* 0x0003e2000e901d54 */
[----:B------:R-:W-:Y:S03]  /*14930*/  ISETP.NE.U32.AND P0, PT, R16, RZ, PT ;  /* 0x000000ff1000720c */ /* 0x000fe60003f05070 */
[----:B------:R1:W-:Y:S04]  /*14940*/  LDGSTS.E.BYPASS.LTC128B.128 [R241+0x4100], [R6.64], !P6 ;  /* 0x0410000006f17fae */ /* 0x0003e8000f101d54 */
[----:B------:R1:W-:Y:S04]  /*14950*/  LDGSTS.E.BYPASS.LTC128B.128 [R241+0x5100], [R2.64], !P4 ;  /* 0x0510000002f17fae */ /* 0x0003e8000e101d54 */
[----:B------:R1:W-:Y:S04]  /*14960*/  LDGSTS.E.BYPASS.LTC128B.128 [R241+0x3900], [R8.64], !P5 ;  /* 0x0390000008f17fae */ /* 0x0003e8000e901d54 */
[----:B------:R1:W-:Y:S04]  /*14970*/  LDGSTS.E.BYPASS.LTC128B.128.ZFILL [R241+0x4900], [R14.64], P1 ;  /* 0x049000000ef17fae */ /* 0x0003e80008941d54 */
[----:B------:R1:W-:Y:S02]  /*14980*/  LDGSTS.E.BYPASS.LTC128B.128.ZFILL [R241+0x5900], [R12.64], P0 ;  /* 0x059000000cf17fae */ /* 0x0003e40008141d54 */
.L_x_831:
[----:B-1234-:R-:W2:Y:S01]  /*14990*/  LDL R3, [R1+0x24] ;  /* 0x0000240001037983 */ /* 0x01eea20000100800 */
        /* <DEDUP_REMOVED lines=10> */
[----:B------:R-:W1:Y:S08]  /*14a40*/  SHFL.IDX PT, R0, R3, RZ, 0x1c1f ;  /* 0x001c1fff03007589 */ /* 0x000e7000000e0000 */
[----:B------:R-:W-:Y:S08]  /*14a50*/  SHFL.IDX PT, R6, R3, 0x1, 0x1c1f ;  /* 0x003c1f0003067f89 */ /* 0x000ff000000e0000 */
[----:B------:R-:W-:Y:S01]  /*14a60*/  SHFL.IDX PT, R7, R3, 0x2, 0x1c1f ;  /* 0x005c1f0003077f89 */ /* 0x000fe200000e0000 */
[----:B-1----:R-:W-:Y:S07]  /*14a70*/  IMAD.IADD R0, R4, 0x1, R0 ;  /* 0x0000000104007824 */ /* 0x002fee00078e0200 */
        /* <DEDUP_REMOVED lines=42> */
[----:B------:R-:W-:Y:S02]  /*14d20*/  FSEL R212, R17, -INF , P1 ;  /* 0xff80000011d47808 */ /* 0x000fe40000800000 */
[----:B------:R-:W-:Y:S02]  /*14d30*/  ISETP.GT.AND P1, PT, R2, 0x1, PT ;  /* 0x000000010200780c */ /* 0x000fe40003f24270 */
[----:B------:R-:W-:Y:S02]  /*14d40*/  FMNMX.FTZ R0, R200, R0, !PT ;  /* 0x00000000c8007209 */ /* 0x000fe40007810000 */
[----:B------:R-:W-:Y:S02]  /*14d50*/  FSEL R52, R18, -INF , P0 ;  /* 0xff80000012347808 */ /* 0x000fe40000000000 */
[----:B------:R-:W-:Y:S02]  /*14d60*/  FSEL R15, R184, -INF , P1 ;  /* 0xff800000b80f7808 */ /* 0x000fe40000800000 */
[C---:B------:R-:W-:Y:S02]  /*14d70*/  ISETP.GT.AND P1, PT, R2.reuse, 0x9, PT ;  /* 0x000000090200780c */ /* 0x040fe40003f24270 */
[----:B------:R-:W-:Y:S02]  /*14d80*/  ISETP.GT.AND P0, PT, R2, RZ, PT ;  /* 0x000000ff0200720c */ /* 0x000fe40003f04270 */
[----:B------:R-:W-:Y:S02]  /*14d90*/  FMNMX.FTZ R0, R204, R0, !PT ;  /* 0x00000000cc007209 */ /* 0x000fe40007810000 */
[----:B------:R-:W-:Y:S02]  /*14da0*/  FSEL R20, R180, -INF , P1 ;  /* 0xff800000b4147808 */ /* 0x000fe40000800000 */
[----:B------:R-:W-:Y:S02]  /*14db0*/  FSEL R6, R185, -INF , P0 ;  /* 0xff800000b9067808 */ /* 0x000fe40000000000 */
[C---:B------:R-:W-:Y:S02]  /*14dc0*/  ISETP.GT.AND P0, PT, R2.reuse, 0x8, PT ;  /* 0x000000080200780c */ /* 0x040fe40003f04270 */
[----:B------:R-:W-:Y:S02]  /*14dd0*/  ISETP.GT.AND P1, PT, R2, 0x11, PT ;  /* 0x000000110200780c */ /* 0x000fe40003f24270 */
[----:B------:R-:W-:Y:S01]  /*14de0*/  FMNMX.FTZ R106, R205, R0, !PT ;  /* 0x00000000cd6a7209 */ /* 0x000fe20007810000 */
[----:B------:R-:W-:Y:S01]  /*14df0*/  IMAD.IADD R0, R4, 0x1, R7 ;  /* 0x0000000104007824 */ /* 0x000fe200078e0207 */
[----:B------:R-:W-:Y:S02]  /*14e00*/  FSEL R18, R181, -INF , P0 ;  /* 0xff800000b5127808 */ /* 0x000fe40000000000 */
[----:B------:R-:W-:Y:S02]  /*14e10*/  FSEL R45, R110, -INF , P1 ;  /* 0xff8000006e2d7808 */ /* 0x000fe40000800000 */
[C---:B------:R-:W-:Y:S02]  /*14e20*/  ISETP.GT.AND P1, PT, R2.reuse, 0x19, PT ;  /* 0x000000190200780c */ /* 0x040fe40003f24270 */
[----:B------:R-:W-:Y:S02]  /*14e30*/  ISETP.GT.AND P0, PT, R2, 0x10, PT ;  /* 0x000000100200780c */ /* 0x000fe40003f04270 */
[----:B------:R-:W-:Y:S02]  /*14e40*/  FMNMX.FTZ R106, R64, R106, !PT ;  /* 0x0000006a406a7209 */ /* 0x000fe40007810000 */
[----:B------:R-:W-:Y:S02]  /*14e50*/  FSEL R44, R111, -INF , P0 ;  /* 0xff8000006f2c7808 */ /* 0x000fe40000000000 */
[C---:B------:R-:W-:Y:S02]  /*14e60*/  ISETP.GT.AND P0, PT, R2.reuse, 0x18, PT ;  /* 0x000000180200780c */ /* 0x040fe40003f04270 */
        /* <DEDUP_REMOVED lines=11> */
[----:B------:R-:W-:Y:S01]  /*14f20*/  FSEL R210, R54, -INF , P1 ;  /* 0xff80000036d27808 */ /* 0x000fe20000800000 */
[----:B------:R-:W-:Y:S01]  /*14f30*/  LDSM.16.MT88.4 R36, [R226+0x100] ;  /* 0x00010000e224783b */ /* 0x000fe20000004200 */
[----:B------:R-:W-:Y:S02]  /*14f40*/  ISETP.GT.AND P1, PT, R2, 0x31, PT ;  /* 0x000000310200780c */ /* 0x000fe40003f24270 */
[----:B------:R-:W-:Y:S02]  /*14f50*/  FMNMX.FTZ R7, R18, R7, !PT ;  /* 0x0000000712077209 */ /* 0x000fe40007810000 */
[----:B------:R-:W-:Y:S02]  /*14f60*/  ISETP.GT.AND P0, PT, R2, 0x28, PT ;  /* 0x000000280200780c */ /* 0x000fe40003f04270 */
[----:B------:R-:W-:Y:S02]  /*14f70*/  FMNMX.FTZ R106, R212, R106, !PT ;  /* 0x0000006ad46a7209 */ /* 0x000fe40007810000 */
[----:B------:R-:W-:Y:S02]  /*14f80*/  FMNMX.FTZ R7, R20, R7, !PT ;  /* 0x0000000714077209 */ /* 0x000fe40007810000 */
[----:B------:R-:W-:Y:S01]  /*14f90*/  FSEL R202, R50, -INF , P0 ;  /* 0xff80000032ca7808 */ /* 0x000fe20000000000 */
[----:B------:R-:W1:Y:S01]  /*14fa0*/  SHFL.BFLY PT, R8, R106, 0x2, 0x1f ;  /* 0x0c401f006a087f89 */ /* 0x000e6200000e0000 */
[----:B------:R-:W-:Y:S02]  /*14fb0*/  FSEL R50, R55, -INF , P1 ;  /* 0xff80000037327808 */ /* 0x000fe40000800000 */
[C---:B------:R-:W-:Y:S02]  /*14fc0*/  ISETP.GT.AND P1, PT, R2.reuse, 0x38, PT ;  /* 0x000000380200780c */ /* 0x040fe40003f24270 */
[----:B------:R-:W-:Y:S02]  /*14fd0*/  ISETP.GT.AND P2, PT, R2, 0x29, PT ;  /* 0x000000290200780c */ /* 0x000fe40003f44270 */
[----:B------:R-:W-:Y:S02]  /*14fe0*/  FSEL R48, R22, -INF , P1 ;  /* 0xff80000016307808 */ /* 0x000fe40000800000 */
[----:B------:R-:W-:Y:S02]  /*14ff0*/  ISETP.GT.AND P1, PT, R2, 0x39, PT ;  /* 0x000000390200780c */ /* 0x000fe40003f24270 */
[----:B------:R-:W-:Y:S02]  /*15000*/  FMNMX.FTZ R2, R44, R7, !PT ;  /* 0x000000072c027209 */ /* 0x000fe40007810000 */
[----:B------:R-:W-:Y:S02]  /*15010*/  ISETP.GT.AND P0, PT, R0, RZ, PT ;  /* 0x000000ff0000720c */ /* 0x000fe40003f04270 */
[----:B------:R-:W-:Y:S02]  /*15020*/  FMNMX.FTZ R2, R45, R2, !PT ;  /* 0x000000022d027209 */ /* 0x000fe40007810000 */
[----:B------:R-:W-:Y:S02]  /*15030*/  FSEL R4, R207, -INF , P0 ;  /* 0xff800000cf047808 */ /* 0x000fe40000000000 */
[----:B------:R-:W-:Y:S02]  /*15040*/  FMNMX.FTZ R2, R60, R2, !PT ;  /* 0x000000023c027209 */ /* 0x000fe40007810000 */
[----:B------:R-:W-:Y:S02]  /*15050*/  ISETP.GT.AND P0, PT, R0, 0x1, PT ;  /* 0x000000010000780c */ /* 0x000fe40003f04270 */
[----:B------:R-:W-:Y:S02]  /*15060*/  FMNMX.FTZ R2, R61, R2, !PT ;  /* 0x000000023d027209 */ /* 0x000fe40007810000 */
[----:B------:R-:W-:Y:S02]  /*15070*/  FSEL R17, R199, -INF , P0 ;  /* 0xff800000c7117808 */ /* 0x000fe40000000000 */
[----:B------:R-:W-:Y:S02]  /*15080*/  FMNMX.FTZ R2, R194, R2, !PT ;  /* 0x00000002c2027209 */ /* 0x000fe40007810000 */
[----:B------:R-:W-:Y:S02]  /*15090*/  ISETP.GT.AND P0, PT, R0, 0x8, PT ;  /* 0x000000080000780c */ /* 0x000fe40003f04270 */
[----:B------:R-:W-:Y:S02]  /*150a0*/  FMNMX.FTZ R2, R195, R2, !PT ;  /* 0x00000002c3027209 */ /* 0x000fe40007810000 */
[----:B-1----:R-:W-:Y:S02]  /*150b0*/  FMNMX.FTZ R106, R8, R106, !PT ;  /* 0x0000006a086a7209 */ /* 0x002fe40007810000 */
[----:B------:R-:W-:Y:S02]  /*150c0*/  FSEL R8, R198, -INF , P0 ;  /* 0xff800000c6087808 */ /* 0x000fe40000000000 */
[----:B------:R-:W-:Y:S01]  /*150d0*/  ISETP.GT.AND P0, PT, R0, 0x9, PT ;  /* 0x000000090000780c */ /* 0x000fe20003f04270 */
[----:B------:R-:W1:Y:S01]  /*150e0*/  SHFL.BFLY PT, R22, R106, 0x1, 0x1f ;  /* 0x0c201f006a167f89 */ /* 0x000e6200000e0000 */
[----:B------:R-:W-:Y:S02]  /*150f0*/  FSEL R203, R51, -INF , P2 ;  /* 0xff80000033cb7808 */ /* 0x000fe40001000000 */
[----:B------:R-:W-:Y:S02]  /*15100*/  FMNMX.FTZ R2, R202, R2, !PT ;  /* 0x00000002ca027209 */ /* 0x000fe40007810000 */
[----:B------:R-:W-:Y:S02]  /*15110*/  FSEL R14, R196, -INF , P0 ;  /* 0xff800000c40e7808 */ /* 0x000fe40000000000 */
[----:B------:R-:W-:Y:S02]  /*15120*/  ISETP.GT.AND P0, PT, R3, RZ, PT ;  /* 0x000000ff0300720c */ /* 0x000fe40003f04270 */
[----:B-----5:R-:W-:Y:S01]  /*15130*/  FSEL R248, R67, -INF , P1 ;  /* 0xff80000043f87808 */ /* 0x020fe20000800000 */
[----:B------:R-:W-:Y:S01]  /*15140*/  IMAD.MOV.U32 R67, RZ, RZ, R53 ;  /* 0x000000ffff437224 */ /* 0x000fe200078e0035 */
        /* <DEDUP_REMOVED lines=9> */
[----:B------:R-:W-:Y:S01]  /*151e0*/  IMAD.MOV.U32 R209, RZ, RZ, R52 ;  /* 0x000000ffffd17224 */ /* 0x000fe200078e0034 */
[----:B------:R-:W-:Y:S01]  /*151f0*/  ISETP.GT.AND P0, PT, R3, 0x8, PT ;  /* 0x000000080300780c */ /* 0x000fe20003f04270 */
[----:B------:R-:W-:Y:S01]  /*15200*/  LDSM.16.MT88.4 R52, [R225+0x1100] ;  /* 0x00110000e134783b */ /* 0x000fe20000004200 */
        /* <DEDUP_REMOVED lines=10> */
[----:B------:R-:W-:Y:S02]  /*152b0*/  ISETP.GT.AND P2, PT, R0, 0x10, PT ;  /* 0x000000100000780c */ /* 0x000fe40003f44270 */
[----:B------:R-:W-:Y:S02]  /*152c0*/  FSEL R9, R206, -INF , P0 ;  /* 0xff800000ce097808 */ /* 0x000fe40000000000 */
[C---:B------:R-:W-:Y:S02]  /*152d0*/  ISETP.GT.AND P0, PT, R3.reuse, 0x10, PT ;  /* 0x000000100300780c */ /* 0x040fe40003f04270 */
[----:B------:R-:W-:Y:S02]  /*152e0*/  FSEL R199, R102, -INF , P1 ;  /* 0xff80000066c77808 */ /* 0x000fe40000800000 */
[----:B------:R-:W-:Y:S02]  /*152f0*/  ISETP.GT.AND P1, PT, R0, 0x21, PT ;  /* 0x000000210000780c */ /* 0x000fe40003f24270 */
[----:B------:R-:W-:Y:S02]  /*15300*/  FMNMX.FTZ R2, R248, R2, !PT ;  /* 0x00000002f8027209 */ /* 0x000fe40007810000 */
[----:B------:R-:W-:Y:S02]  /*15310*/  FSEL R186, R186, -INF , P2 ;  /* 0xff800000baba7808 */ /* 0x000fe40001000000 */
[----:B------:R-:W-:Y:S01]  /*15320*/  FMNMX.FTZ R12, R14, R12, !PT ;  /* 0x0000000c0e0c7209 */ /* 0x000fe20007810000 */
[----:B------:R-:W2:Y:S01]  /*15330*/  SHFL.BFLY PT, R105, R2, 0x2, 0x1f ;  /* 0x0c401f0002697f89 */ /* 0x000ea200000e0000 */
        /* <DEDUP_REMOVED lines=31> */
[----:B------:R-:W-:Y:S02]  /*15530*/  ISETP.GT.AND P0, PT, R3, 0x28, PT ;  /* 0x000000280300780c */ /* 0x000fe40003f04270 */
        /* <DEDUP_REMOVED lines=20> */
[C---:B------:R-:W-:Y:S02]  /*15680*/  ISETP.GT.AND P2, PT, R3.reuse, 0x29, PT ;  /* 0x000000290300780c */ /* 0x040fe40003f44270 */
[----:B------:R-:W-:Y:S02]  /*15690*/  FSEL R62, R62, -INF , P1 ;  /* 0xff8000003e3e7808 */ /* 0x000fe40000800000 */
[----:B------:R-:W-:Y:S01]  /*156a0*/  ISETP.GT.AND P1, PT, R3, 0x39, PT ;  /* 0x000000390300780c */ /* 0x000fe20003f24270 */
[--C-:B------:R-:W-:Y:S01]  /*156b0*/  FFMA.FTZ R3, R16, c[0x0][0x2d0], -R110.reuse ;  /* 0x0000b40010037a23 */ /* 0x100fe2000001086e */
[----:B------:R-:W-:Y:S02]  /*156c0*/  FMNMX.FTZ R12, R192, R2, !PT ;  /* 0x00000002c00c7209 */ /* 0x000fe40007810000 */
[----:B------:R-:W-:Y:S01]  /*156d0*/  FMNMX.FTZ R2, R213, R0, !PT ;  /* 0x00000000d5027209 */ /* 0x000fe20007810000 */
[----:B------:R1:W-:Y:S01]  /*156e0*/  MUFU.EX2 R218, R3 ;  /* 0x0000000300da7308 */ /* 0x0003e20000000800 */
[----:B------:R-:W-:Y:S02]  /*156f0*/  FMNMX.FTZ R0, R193, R12, !PT ;  /* 0x0000000cc1007209 */ /* 0x000fe40007810000 */
[----:B------:R-:W-:Y:S01]  /*15700*/  FMNMX.FTZ R2, R222, R2, !PT ;  /* 0x00000002de027209 */ /* 0x000fe20007810000 */
[----:B------:R-:W2:Y:S01]  /*15710*/  SHFL.BFLY PT, R12, R105, 0x1, 0x1f ;  /* 0x0c201f00690c7f89 */ /* 0x000ea200000e0000 */
[----:B------:R-:W-:Y:S02]  /*15720*/  FMNMX.FTZ R0, R198, R0, !PT ;  /* 0x00000000c6007209 */ /* 0x000fe40007810000 */
[----:B------:R-:W-:Y:S02]  /*15730*/  FMNMX.FTZ R2, R208, R2, !PT ;  /* 0x00000002d0027209 */ /* 0x000fe40007810000 */
[----:B------:R-:W-:Y:S02]  /*15740*/  FMNMX.FTZ R0, R196, R0, !PT ;  /* 0x00000000c4007209 */ /* 0x000fe40007810000 */
[----:B------:R-:W-:Y:S02]  /*15750*/  FMNMX.FTZ R2, R214, R2, !PT ;  /* 0x00000002d6027209 */ /* 0x000fe40007810000 */
[----:B------:R-:W-:Y:S02]  /*15760*/  FSEL R216, R47, -INF , P2 ;  /* 0xff8000002fd87808 */ /* 0x000fe40001000000 */
[----:B------:R-:W-:Y:S01]  /*15770*/  FMNMX.FTZ R0, R215, R0, !PT ;  /* 0x00000000d7007209 */ /* 0x000fe20007810000 */
[----:B------:R-:W3:Y:S01]  /*15780*/  SHFL.BFLY PT, R104, R2, 0x2, 0x1f ;  /* 0x0c401f0002687f89 */ /* 0x000ee200000e0000 */
[----:B------:R-:W-:Y:S02]  /*15790*/  FSEL R109, R63, -INF , P1 ;  /* 0xff8000003f6d7808 */ /* 0x000fe40000800000 */
[----:B------:R-:W-:Y:S04]  /*157a0*/  FMNMX.FTZ R0, R216, R0, !PT ;  /* 0x00000000d8007209 */ /* 0x000fe80007810000 */
[----:B------:R-:W-:Y:S01]  /*157b0*/  FMNMX.FTZ R0, R252, R0, !PT ;  /* 0x00000000fc007209 */ /* 0x000fe20007810000 */
[--C-:B-1----:R-:W-:Y:S03]  /*157c0*/  FFMA.FTZ R3, R19, c[0x0][0x2d0], -R110.reuse ;  /* 0x0000b40013037a23 */ /* 0x102fe6000001086e */
[----:B------:R-:W-:Y:S01]  /*157d0*/  FMNMX.FTZ R0, R49, R0, !PT ;  /* 0x0000000031007209 */ /* 0x000fe20007810000 */
[----:B------:R1:W-:Y:S01]  /*157e0*/  MUFU.EX2 R207, R3 ;  /* 0x0000000300cf7308 */ /* 0x0003e20000000800 */
[----:B--2---:R-:W-:Y:S02]  /*157f0*/  FMNMX.FTZ R105, R105, R12, !PT ;  /* 0x0000000c69697209 */ /* 0x004fe40007810000 */
[----:B------:R-:W-:Y:S02]  /*15800*/  FMNMX.FTZ R0, R62, R0, !PT ;  /* 0x000000003e007209 */ /* 0x000fe40007810000 */
[C---:B------:R-:W-:Y:S01]  /*15810*/  FSETP.NEU.FTZ.AND P1, PT, R105.reuse, -INF , PT ;  /* 0xff8000006900780b */ /* 0x040fe20003f3d000 */
[----:B------:R-:W-:Y:S01]  /*15820*/  FMUL.FTZ R111, R105, c[0x0][0x2d0] ;  /* 0x0000b400696f7a20 */ /* 0x000fe20000410000 */
[----:B------:R-:W-:Y:S04]  /*15830*/  FMNMX.FTZ R0, R109, R0, !PT ;  /* 0x000000006d007209 */ /* 0x000fe80007810000 */
[----:B------:R-:W-:Y:S02]  /*15840*/  FSEL R111, R111, RZ, P1 ;  /* 0x000000ff6f6f7208 */ /* 0x000fe40000800000 */
[----:B---3--:R-:W-:Y:S02]  /*15850*/  FMNMX.FTZ R104, R2, R104, !PT ;  /* 0x0000006802687209 */ /* 0x008fe40007810000 */
[----:B------:R-:W2:Y:S01]  /*15860*/  SHFL.BFLY PT, R2, R0, 0x2, 0x1f ;  /* 0x0c401f0000027f89 */ /* 0x000ea200000e0000 */
[--C-:B------:R-:W-:Y:S04]  /*15870*/  FFMA.FTZ R6, R6, c[0x0][0x2d0], -R111.reuse ;  /* 0x0000b40006067a23 */ /* 0x100fe8000001086f */
[----:B------:R-:W-:Y:S03]  /*15880*/  MUFU.EX2 R176, R6 ;  /* 0x0000000600b07308 */ /* 0x000fe60000000800 */
[----:B------:R-:W3:Y:S01]  /*15890*/  SHFL.BFLY PT, R5, R104, 0x1, 0x1f ;  /* 0x0c201f0068057f89 */ /* 0x000ee200000e0000 */
[----:B-1----:R-:W-:Y:S06]  /*158a0*/  FFMA.FTZ R3, R21, c[0x0][0x2d0], -R110 ;  /* 0x0000b40015037a23 */ /* 0x002fec000001086e */
[----:B------:R1:W4:Y:S01]  /*158b0*/  MUFU.EX2 R245, R3 ;  /* 0x0000000300f57308 */ /* 0x0003220000000800 */
[----:B--2---:R-:W-:Y:S01]  /*158c0*/  FMNMX.FTZ R0, R0, R2, !PT ;  /* 0x0000000200007209 */ /* 0x004fe20007810000 */
[--C-:B------:R-:W-:Y:S08]  /*158d0*/  FFMA.FTZ R2, R18, c[0x0][0x2d0], -R111.reuse ;  /* 0x0000b40012027a23 */ /* 0x100ff0000001086f */
[----:B------:R2:W-:Y:S01]  /*158e0*/  MUFU.EX2 R66, R2 ;  /* 0x0000000200427308 */ /* 0x0005e20000000800 */
[----:B---3--:R-:W-:Y:S01]  /*158f0*/  FMNMX.FTZ R104, R104, R5, !PT ;  /* 0x0000000568687209 */ /* 0x008fe20007810000 */
[--C-:B------:R-:W-:Y:S02]  /*15900*/  FFMA.FTZ R5, R20, c[0x0][0x2d0], -R111.reuse ;  /* 0x0000b40014057a23 */ /* 0x100fe4000001086f */
[----:B------:R-:W-:Y:S02]  /*15910*/  LDSM.16.MT88.4 R20, [R225+0x100] ;  /* 0x00010000e114783b */ /* 0x000fe40000004200 */
[----:B------:R-:W-:Y:S02]  /*15920*/  FMUL.FTZ R184, R104, c[0x0][0x2d0] ;  /* 0x0000b40068b87a20 */ /* 0x000fe40000410000 */
[----:B-1----:R-:W-:Y:S02]  /*15930*/  FFMA.FTZ R3, R15, c[0x0][0x2d0], -R111 ;  /* 0x0000b4000f037a23 */ /* 0x002fe4000001086f */
[----:B------:R-:W1:Y:S01]  /*15940*/  MUFU.EX2 R244, R5 ;  /* 0x0000000500f47308 */ /* 0x000e620000000800 */
[----:B----4-:R-:W-:Y:S09]  /*15950*/  F2FP.PACK_AB R178, R245, R207 ;  /* 0x000000cff5b2723e */ /* 0x010ff200000000ff */
[----:B------:R3:W-:Y:S01]  /*15960*/  MUFU.EX2 R217, R3 ;  /* 0x0000000300d97308 */ /* 0x0007e20000000800 */
[----:B--2---:R-:W2:Y:S01]  /*15970*/  SHFL.BFLY PT, R2, R0, 0x1, 0x1f ;  /* 0x0c201f0000027f89 */ /* 0x004ea200000e0000 */
[----:B-1----:R-:W-:Y:S02]  /*15980*/  F2FP.PACK_AB R179, R244, R66 ;  /* 0x00000042f4b3723e */ /* 0x002fe400000000ff */
[----:B---3--:R-:W-:Y:S02]  /*15990*/  FSEL R3, R106, RZ, P0 ;  /* 0x000000ff6a037208 */ /* 0x008fe40000000000 */
[----:B------:R-:W-:Y:S02]  /*159a0*/  FSETP.NEU.FTZ.AND P0, PT, R104, -INF , PT ;  /* 0xff8000006800780b */ /* 0x000fe40003f1d000 */
[----:B--2---:R-:W-:Y:S02]  /*159b0*/  FMNMX.FTZ R102, R2, R0, !PT ;  /* 0x0000000002667209 */ /* 0x004fe40007810000 */
[----:B------:R-:W-:Y:S02]  /*159c0*/  FSEL R184, R184, RZ, P0 ;  /* 0x000000ffb8b87208 */ /* 0x000fe40000000000 */
[----:B------:R-:W-:Y:S01]  /*159d0*/  FSEL R2, R105, RZ, P1 ;  /* 0x000000ff69027208 */ /* 0x000fe20000800000 */
[C---:B------:R-:W-:Y:S01]  /*159e0*/  FMUL.FTZ R185, R102.reuse, c[0x0][0x2d0] ;  /* 0x0000b40066b97a20 */ /* 0x040fe20000410000 */
[----:B------:R-:W-:Y:S01]  /*159f0*/  FSETP.NEU.FTZ.AND P1, PT, R102, -INF , PT ;  /* 0xff8000006600780b */ /* 0x000fe20003f3d000 */
[--C-:B------:R-:W-:Y:S02]  /*15a00*/  FFMA.FTZ R0, R14, c[0x0][0x2d0], -R184.reuse ;  /* 0x0000b4000e007a23 */ /* 0x100fe400000108b8 */
[--C-:B------:R-:W-:Y:S01]  /*15a10*/  FFMA.FTZ R4, R4, c[0x0][0x2d0], -R184.reuse ;  /* 0x0000b40004047a23 */ /* 0x100fe200000108b8 */
[----:B------:R-:W-:Y:S01]  /*15a20*/  FSEL R185, R185, RZ, P1 ;  /* 0x000000ffb9b97208 */ /* 0x000fe20000800000 */
[----:B------:R1:W-:Y:S01]  /*15a30*/  MUFU.EX2 R242, R0 ;  /* 0x0000000000f27308 */ /* 0x0003e20000000800 */
[----:B------:R-:W-:Y:S03]  /*15a40*/  FFMA.FTZ R8, R8, c[0x0][0x2d0], -R184 ;  /* 0x0000b40008087a23 */ /* 0x000fe600000108b8 */
[--C-:B------:R-:W-:Y:S02]  /*15a50*/  FFMA.FTZ R7, R7, c[0x0][0x2d0], -R185.reuse ;  /* 0x0000b40007077a23 */ /* 0x100fe400000108b9 */
[--C-:B------:R-:W-:Y:S02]  /*15a60*/  FFMA.FTZ R11, R11, c[0x0][0x2d0], -R185.reuse ;  /* 0x0000b4000b0b7a23 */ /* 0x100fe400000108b9 */
[--C-:B------:R-:W-:Y:S02]  /*15a70*/  FFMA.FTZ R10, R10, c[0x0][0x2d0], -R185.reuse ;  /* 0x0000b4000a0a7a23 */ /* 0x100fe400000108b9 */
[----:B------:R2:W-:Y:S01]  /*15a80*/  MUFU.EX2 R211, R4 ;  /* 0x0000000400d37308 */ /* 0x0005e20000000800 */
[----:B------:R-:W-:Y:S09]  /*15a90*/  FFMA.FTZ R9, R9, c[0x0][0x2d0], -R185 ;  /* 0x0000b40009097a23 */ /* 0x000ff200000108b9 */
[----:B------:R-:W-:Y:S01]  /*15aa0*/  MUFU.EX2 R220, R7 ;  /* 0x0000000700dc7308 */ /* 0x000fe20000000800 */
[----:B-1----:R-:W-:Y:S04]  /*15ab0*/  FADD.FTZ R0, -R3, R100 ;  /* 0x0000006403007221 */ /* 0x002fe80000010100 */
[----:B------:R-:W-:Y:S05]  /*15ac0*/  FMUL.FTZ R0, R0, c[0x0][0x2d0] ;  /* 0x0000b40000007a20 */ /* 0x000fea0000410000 */
[----:B------:R-:W1:Y:S01]  /*15ad0*/  MUFU.EX2 R65, R8 ;  /* 0x0000000800417308 */ /* 0x000e620000000800 */
[----:B--2---:R-:W-:Y:S09]  /*15ae0*/  FFMA.FTZ R4, R17, c[0x0][0x2d0], -R184 ;  /* 0x0000b40011047a23 */ /* 0x004ff200000108b8 */
[----:B------:R2:W3:Y:S10]  /*15af0*/  MUFU.EX2 R101, R0 ;  /* 0x0000000000657308 */ /* 0x0004f40000000800 */
[----:B------:R-:W4:Y:S01]  /*15b00*/  MUFU.EX2 R223, R4 ;  /* 0x0000000400df7308 */ /* 0x000f220000000800 */
[----:B-1----:R-:W-:Y:S09]  /*15b10*/  F2FP.PACK_AB R182, R242, R65 ;  /* 0x00000041f2b6723e */ /* 0x002ff200000000ff */
[----:B------:R-:W1:Y:S01]  /*15b20*/  MUFU.EX2 R51, R11 ;  /* 0x0000000b00337308 */ /* 0x000e620000000800 */
[----:B--2---:R-:W-:Y:S01]  /*15b30*/  FADD.FTZ R0, -R2, R103 ;  /* 0x0000006702007221 */ /* 0x004fe20000010100 */
[----:B------:R-:W-:Y:S01]  /*15b40*/  FSEL R2, R104, RZ, P0 ;  /* 0x000000ff68027208 */ /* 0x000fe20000000000 */
[----:B---3--:R-:W-:Y:S01]  /*15b50*/  FMUL.FTZ R5, R101, R113 ;  /* 0x0000007165057220 */ /* 0x008fe20000410000 */
[----:B------:R-:W-:Y:S01]  /*15b60*/  ISETP.GT.AND P0, PT, R243, UR7, PT ;  /* 0x00000007f3007c0c */ /* 0x000fe2000bf04270 */
[----:B------:R-:W-:Y:S05]  /*15b70*/  FMUL.FTZ R0, R0, c[0x0][0x2d0] ;  /* 0x0000b40000007a20 */ /* 0x000fea0000410000 */
[----:B------:R-:W-:Y:S01]  /*15b80*/  MUFU.EX2 R246, R10 ;  /* 0x0000000a00f67308 */ /* 0x000fe20000000800 */
[C---:B------:R-:W-:Y:S02]  /*15b90*/  FMUL.FTZ R16, R101.reuse, R124 ;  /* 0x0000007c65107220 */ /* 0x040fe40000410000 */
[----:B------:R-:W-:Y:S01]  /*15ba0*/  FMUL.FTZ R17, R101, R125 ;  /* 0x0000007d65117220 */ /* 0x000fe20000410000 */
[----:B----4-:R-:W-:Y:S01]  /*15bb0*/  F2FP.PACK_AB R180, R223, R211 ;  /* 0x000000d3dfb4723e */ /* 0x010fe200000000ff */
[C---:B------:R-:W-:Y:S02]  /*15bc0*/  FMUL.FTZ R4, R101.reuse, R112 ;  /* 0x0000007065047220 */ /* 0x040fe40000410000 */
[C---:B------:R-:W-:Y:S01]  /*15bd0*/  FMUL.FTZ R32, R101.reuse, R140 ;  /* 0x0000008c65207220 */ /* 0x040fe20000410000 */
[----:B------:R-:W-:Y:S01]  /*15be0*/  MOV R140, R65 ;  /* 0x00000041008c7202 */ /* 0x000fe20000000f00 */
[----:B------:R-:W-:Y:S01]  /*15bf0*/  FMUL.FTZ R33, R101, R141 ;  /* 0x0000008d65217220 */ /* 0x000fe20000410000 */
[----:B------:R2:W3:Y:S01]  /*15c00*/  MUFU.EX2 R100, R0 ;  /* 0x0000000000647308 */ /* 0x0004e20000000800 */
[----:B------:R-:W-:Y:S02]  /*15c10*/  FFMA.FTZ R103, R205, c[0x0][0x2d0], -R110 ;  /* 0x0000b400cd677a23 */ /* 0x000fe4000001086e */
[----:B------:R-:W-:Y:S01]  /*15c20*/  FMUL.FTZ R65, R101, R173 ;  /* 0x000000ad65417220 */ /* 0x000fe20000410000 */
[----:B-1----:R-:W-:Y:S01]  /*15c30*/  F2FP.PACK_AB R181, R51, R220 ;  /* 0x000000dc33b5723e */ /* 0x002fe200000000ff */
[----:B------:R-:W-:Y:S02]  /*15c40*/  IMAD.MOV.U32 R141, RZ, RZ, R66 ;  /* 0x000000ffff8d7224 */ /* 0x000fe400078e0042 */
[C---:B------:R-:W-:Y:S02]  /*15c50*/  FMUL.FTZ R68, R101.reuse, R68 ;  /* 0x0000004465447220 */ /* 0x040fe40000410000 */
[C---:B------:R-:W-:Y:S01]  /*15c60*/  FMUL.FTZ R69, R101.reuse, R69 ;  /* 0x0000004565457220 */ /* 0x040fe20000410000 */
[----:B------:R-:W1:Y:S01]  /*15c70*/  MUFU.EX2 R241, R9 ;  /* 0x0000000900f17308 */ /* 0x000e620000000800 */
[C---:B------:R-:W-:Y:S02]  /*15c80*/  FMUL.FTZ R80, R101.reuse, R80 ;  /* 0x0000005065507220 */ /* 0x040fe40000410000 */
[C---:B------:R-:W-:Y:S02]  /*15c90*/  FMUL.FTZ R81, R101.reuse, R81 ;  /* 0x0000005165517220 */ /* 0x040fe40000410000 */
[C---:B------:R-:W-:Y:S02]  /*15ca0*/  FMUL.FTZ R84, R101.reuse, R84 ;  /* 0x0000005465547220 */ /* 0x040fe40000410000 */
[C---:B------:R-:W-:Y:S02]  /*15cb0*/  FMUL.FTZ R85, R101.reuse, R85 ;  /* 0x0000005565557220 */ /* 0x040fe40000410000 */
[C---:B------:R-:W-:Y:S02]  /*15cc0*/  FMUL.FTZ R96, R101.reuse, R96 ;  /* 0x0000006065607220 */ /* 0x040fe40000410000 */
[----:B------:R-:W-:Y:S02]  /*15cd0*/  FMUL.FTZ R97, R101, R97 ;  /* 0x0000006165617220 */ /* 0x000fe40000410000 */
[----:B--2---:R-:W-:Y:S01]  /*15ce0*/  FADD.FTZ R0, -R2, R107 ;  /* 0x0000006b02007221 */ /* 0x004fe20000010100 */
[----:B------:R-:W-:Y:S01]  /*15cf0*/  FSEL R2, R102, RZ, P1 ;  /* 0x000000ff66027208 */ /* 0x000fe20000800000 */
[----:B---3--:R-:W-:Y:S02]  /*15d00*/  FMUL.FTZ R6, R100, R114 ;  /* 0x0000007264067220 */ /* 0x008fe40000410000 */
[----:B------:R-:W-:Y:S02]  /*15d10*/  FMUL.FTZ R0, R0, c[0x0][0x2d0] ;  /* 0x0000b40000007a20 */ /* 0x000fe40000410000 */
[C---:B------:R-:W-:Y:S02]  /*15d20*/  FMUL.FTZ R7, R100.reuse, R115 ;  /* 0x0000007364077220 */ /* 0x040fe40000410000 */
[----:B------:R2:W3:Y:S01]  /*15d30*/  MUFU.EX2 R3, R0 ;  /* 0x0000000000037308 */ /* 0x0004e20000000800 */
[C---:B------:R-:W-:Y:S01]  /*15d40*/  FMUL.FTZ R18, R100.reuse, R126 ;  /* 0x0000007e64127220 */ /* 0x040fe20000410000 */
[----:B-1----:R-:W-:Y:S01]  /*15d50*/  F2FP.PACK_AB R183, R241, R246 ;  /* 0x000000f6f1b7723e */ /* 0x002fe200000000ff */
[C---:B------:R-:W-:Y:S01]  /*15d60*/  FMUL.FTZ R19, R100.reuse, R127 ;  /* 0x0000007f64137220 */ /* 0x040fe20000410000 */
[----:B------:R-:W1:Y:S01]  /*15d70*/  LDSM.16.MT88.4 R112, [R226+0x1100] ;  /* 0x00110000e270783b */ /* 0x000e620000004200 */
[C---:B------:R-:W-:Y:S02]  /*15d80*/  FMUL.FTZ R34, R100.reuse, R142 ;  /* 0x0000008e64227220 */ /* 0x040fe40000410000 */
[C---:B------:R-:W-:Y:S02]  /*15d90*/  FMUL.FTZ R35, R100.reuse, R143 ;  /* 0x0000008f64237220 */ /* 0x040fe40000410000 */
[----:B------:R-:W-:Y:S02]  /*15da0*/  IMAD.MOV.U32 R107, RZ, RZ, R208 ;  /* 0x000000ffff6b7224 */ /* 0x000fe400078e00d0 */
[----:B------:R-:W-:Y:S01]  /*15db0*/  IMAD.MOV.U32 R142, RZ, RZ, R207 ;  /* 0x000000ffff8e7224 */ /* 0x000fe200078e00cf */
[----:B------:R-:W-:Y:S01]  /*15dc0*/  LDSM.16.MT88.4 R124, [R226+0x500] ;  /* 0x00050000e27c783b */ /* 0x000fe20000004200 */
[----:B------:R-:W-:Y:S02]  /*15dd0*/  IMAD.MOV.U32 R143, RZ, RZ, R51 ;  /* 0x000000ffff8f7224 */ /* 0x000fe400078e0033 */
[C---:B------:R-:W-:Y:S02]  /*15de0*/  FMUL.FTZ R51, R100.reuse, R159 ;  /* 0x0000009f64337220 */ /* 0x040fe40000410000 */
[----:B------:R-:W-:Y:S02]  /*15df0*/  IMAD.MOV.U32 R159, RZ, RZ, R64 ;  /* 0x000000ffff9f7224 */ /* 0x000fe400078e0040 */
[----:B------:R-:W-:Y:S02]  /*15e00*/  FMUL.FTZ R64, R101, R172 ;  /* 0x000000ac65407220 */ /* 0x000fe40000410000 */
[C---:B------:R-:W-:Y:S02]  /*15e10*/  FMUL.FTZ R66, R100.reuse, R174 ;  /* 0x000000ae64427220 */ /* 0x040fe40000410000 */
[----:B------:R-:W-:Y:S02]  /*15e20*/  FMUL.FTZ R70, R100, R70 ;  /* 0x0000004664467220 */ /* 0x000fe40000410000 */
[----:B--2---:R-:W-:Y:S01]  /*15e30*/  FADD.FTZ R0, -R2, R108 ;  /* 0x0000006c02007221 */ /* 0x004fe20000010100 */
[----:B------:R-:W-:Y:S01]  /*15e40*/  MOV R108, R176 ;  /* 0x000000b0006c7202 */ /* 0x000fe20000000f00 */
[--C-:B------:R-:W-:Y:S01]  /*15e50*/  FFMA.FTZ R2, R40, c[0x0][0x2d0], -R110.reuse ;  /* 0x0000b40028027a23 */ /* 0x100fe2000001086e */
[----:B------:R-:W-:Y:S01]  /*15e60*/  F2FP.PACK_AB R176, R218, R247 ;  /* 0x000000f7dab0723e */ /* 0x000fe200000000ff */
[----:B------:R-:W-:Y:S01]  /*15e70*/  FMUL.FTZ R0, R0, c[0x0][0x2d0] ;  /* 0x0000b40000007a20 */ /* 0x000fe20000410000 */
[----:B------:R-:W-:Y:S01]  /*15e80*/  F2FP.PACK_AB R177, R217, R108 ;  /* 0x0000006cd9b1723e */ /* 0x000fe200000000ff */
[----:B------:R2:W-:Y:S01]  /*15e90*/  MUFU.EX2 R251, R2 ;  /* 0x0000000200fb7308 */ /* 0x0005e20000000800 */
[C---:B---3--:R-:W-:Y:S02]  /*15ea0*/  FMUL.FTZ R8, R3.reuse, R116 ;  /* 0x0000007403087220 */ /* 0x048fe40000410000 */
[C---:B------:R-:W-:Y:S02]  /*15eb0*/  FMUL.FTZ R9, R3.reuse, R117 ;  /* 0x0000007503097220 */ /* 0x040fe40000410000 */
[C---:B------:R-:W-:Y:S01]  /*15ec0*/  FMUL.FTZ R12, R3.reuse, R120 ;  /* 0x00000078030c7220 */ /* 0x040fe20000410000 */
[-C--:B------:R-:W-:Y:S01]  /*15ed0*/  HMMA.16816.F32 R4, R176, R20.reuse, R4 ;  /* 0x00000014b004723c */ /* 0x080fe20000001804 */
[C---:B------:R-:W-:Y:S02]  /*15ee0*/  FMUL.FTZ R13, R3.reuse, R121 ;  /* 0x00000079030d7220 */ /* 0x040fe40000410000 */
[C---:B------:R-:W-:Y:S01]  /*15ef0*/  FMUL.FTZ R28, R3.reuse, R136 ;  /* 0x00000088031c7220 */ /* 0x040fe20000410000 */
[----:B------:R-:W3:Y:S01]  /*15f00*/  MUFU.EX2 R0, R0 ;  /* 0x0000000000007308 */ /* 0x000ee20000000800 */
[----:B------:R-:W-:Y:S01]  /*15f10*/  MOV R136, R247 ;  /* 0x000000f700887202 */ /* 0x000fe20000000f00 */
[C---:B------:R-:W-:Y:S01]  /*15f20*/  FMUL.FTZ R24, R3.reuse, R132 ;  /* 0x0000008403187220 */ /* 0x040fe20000410000 */
[----:B------:R-:W-:Y:S01]  /*15f30*/  MOV R132, R214 ;  /* 0x000000d600847202 */ /* 0x000fe20000000f00 */
[C---:B------:R-:W-:Y:S04]  /*15f40*/  FMUL.FTZ R25, R3.reuse, R133 ;  /* 0x0000008503197220 */ /* 0x040fe80000410000 */
[C---:B------:R-:W-:Y:S02]  /*15f50*/  FMUL.FTZ R29, R3.reuse, R137 ;  /* 0x00000089031d7220 */ /* 0x040fe40000410000 */
[----:B------:R-:W-:Y:S02]  /*15f60*/  FMUL.FTZ R40, R3, R148 ;  /* 0x0000009403287220 */ /* 0x000fe40000410000 */
[----:B------:R-:W-:Y:S02]  /*15f70*/  IMAD.MOV.U32 R148, RZ, RZ, R241 ;  /* 0x000000ffff947224 */ /* 0x000fe400078e00f1 */
[----:B--2---:R-:W-:Y:S02]  /*15f80*/  FFMA.FTZ R2, R41, c[0x0][0x2d0], -R110 ;  /* 0x0000b40029027a23 */ /* 0x004fe4000001086e */
[----:B------:R-:W-:Y:S02]  /*15f90*/  IMAD.MOV.U32 R137, RZ, RZ, R211 ;  /* 0x000000ffff897224 */ /* 0x000fe400078e00d3 */
[----:B------:R2:W4:Y:S01]  /*15fa0*/  MUFU.EX2 R250, R2 ;  /* 0x0000000200fa7308 */ /* 0x0005220000000800 */
[----:B------:R-:W-:Y:S01]  /*15fb0*/  FMUL.FTZ R41, R3, R149 ;  /* 0x0000009503297220 */ /* 0x000fe20000410000 */
[----:B------:R-:W-:Y:S01]  /*15fc0*/  MOV R149, R62 ;  /* 0x0000003e00957202 */ /* 0x000fe20000000f00 */
[----:B------:R-:W-:Y:S02]  /*15fd0*/  IMAD.MOV.U32 R133, RZ, RZ, R49 ;  /* 0x000000ffff857224 */ /* 0x000fe400078e0031 */
[C---:B------:R-:W-:Y:S01]  /*15fe0*/  FMUL.FTZ R49, R101.reuse, R157 ;  /* 0x0000009d65317220 */ /* 0x040fe20000410000 */
[----:B------:R-:W-:Y:S01]  /*15ff0*/  MOV R157, R210 ;  /* 0x000000d2009d7202 */ /* 0x000fe20000000f00 */
[C---:B---3--:R-:W-:Y:S02]  /*16000*/  FMUL.FTZ R10, R0.reuse, R118 ;  /* 0x00000076000a7220 */ /* 0x048fe40000410000 */
[C---:B------:R-:W-:Y:S01]  /*16010*/  FMUL.FTZ R11, R0.reuse, R119 ;  /* 0x00000077000b7220 */ /* 0x040fe20000410000 */
[----:B------:R-:W-:Y:S01]  /*16020*/  MUFU.EX2 R210, R103 ;  /* 0x0000006700d27308 */ /* 0x000fe20000000800 */
[----:B------:R-:W3:Y:S01]  /*16030*/  LDSM.16.MT88.4 R116, [R225+0x2100] ;  /* 0x00210000e174783b */ /* 0x000ee20000004200 */
[C---:B------:R-:W-:Y:S02]  /*16040*/  FMUL.FTZ R14, R0.reuse, R122 ;  /* 0x0000007a000e7220 */ /* 0x040fe40000410000 */
[C---:B------:R-:W-:Y:S02]  /*16050*/  FMUL.FTZ R15, R0.reuse, R123 ;  /* 0x0000007b000f7220 */ /* 0x040fe40000410000 */
[C---:B------:R-:W-:Y:S01]  /*16060*/  HMMA.16816.F32 R8, R180.reuse, R20, R8 ;  /* 0x00000014b408723c */ /* 0x040fe20000001808 */
[C---:B------:R-:W-:Y:S02]  /*16070*/  FMUL.FTZ R26, R0.reuse, R134 ;  /* 0x00000086001a7220 */ /* 0x040fe40000410000 */
[----:B------:R-:W-:Y:S02]  /*16080*/  IMAD.MOV.U32 R134, RZ, RZ, R217 ;  /* 0x000000ffff867224 */ /* 0x000fe400078e00d9 */
[----:B------:R-:W-:Y:S02]  /*16090*/  FMUL.FTZ R27, R0, R135 ;  /* 0x00000087001b7220 */ /* 0x000fe40000410000 */
[----:B------:R-:W-:Y:S01]  /*160a0*/  FMUL.FTZ R20, R101, R128 ;  /* 0x0000008065147220 */ /* 0x000fe20000410000 */
[-C--:B------:R-:W-:Y:S01]  /*160b0*/  HMMA.16816.F32 R12, R180, R22.reuse, R12 ;  /* 0x00000016b40c723c */ /* 0x080fe2000000180c */
[--C-:B--2---:R-:W-:Y:S03]  /*160c0*/  FFMA.FTZ R2, R44, c[0x0][0x2d0], -R111.reuse ;  /* 0x0000b4002c027a23 */ /* 0x104fe6000001086f */
[----:B------:R-:W-:Y:S01]  /*160d0*/  FMUL.FTZ R44, R3, R152 ;  /* 0x00000098032c7220 */ /* 0x000fe20000410000 */
[----:B------:R2:W-:Y:S01]  /*160e0*/  MUFU.EX2 R249, R2 ;  /* 0x0000000200f97308 */ /* 0x0005e20000000800 */
[----:B------:R-:W-:Y:S02]  /*160f0*/  IMAD.MOV.U32 R152, RZ, RZ, R248 ;  /* 0x000000ffff987224 */ /* 0x000fe400078e00f8 */
[C---:B------:R-:W-:Y:S01]  /*16100*/  HMMA.16816.F32 R16, R176.reuse, R22, R16 ;  /* 0x00000016b010723c */ /* 0x040fe20000001810 */
[----:B------:R-:W-:Y:S03]  /*16110*/  FMUL.FTZ R21, R101, R129 ;  /* 0x0000008165157220 */ /* 0x000fe60000410000 */
[C---:B------:R-:W-:Y:S02]  /*16120*/  FMUL.FTZ R30, R0.reuse, R138 ;  /* 0x0000008a001e7220 */ /* 0x040fe40000410000 */
[----:B------:R-:W-:Y:S01]  /*16130*/  FMUL.FTZ R31, R0, R139 ;  /* 0x0000008b001f7220 */ /* 0x000fe20000410000 */
[----:B------:R-:W-:Y:S01]  /*16140*/  MOV R139, R220 ;  /* 0x000000dc008b7202 */ /* 0x000fe20000000f00 */
[C---:B------:R-:W-:Y:S04]  /*16150*/  FMUL.FTZ R22, R100.reuse, R130 ;  /* 0x0000008264167220 */ /* 0x040fe80000410000 */
[----:B------:R-:W-:Y:S02]  /*16160*/  FMUL.FTZ R23, R100, R131 ;  /* 0x0000008364177220 */ /* 0x000fe40000410000 */
[----:B------:R-:W-:Y:S01]  /*16170*/  LDSM.16.MT88.4 R128, [R225+0x1500] ;  /* 0x00150000e180783b */ /* 0x000fe20000004200 */
[----:B------:R-:W-:Y:S02]  /*16180*/  IMAD.MOV.U32 R135, RZ, RZ, R218 ;  /* 0x000000ffff877224 */ /* 0x000fe400078e00da */
[C---:B------:R-:W-:Y:S02]  /*16190*/  FMUL.FTZ R42, R0.reuse, R150 ;  /* 0x00000096002a7220 */ /* 0x040fe40000410000 */
[-C--:B------:R-:W-:Y:S01]  /*161a0*/  HMMA.16816.F32 R20, R176, R36.reuse, R20 ;  /* 0x00000024b014723c */ /* 0x080fe20000001814 */
[C---:B------:R-:W-:Y:S01]  /*161b0*/  FMUL.FTZ R46, R0.reuse, R154 ;  /* 0x0000009a002e7220 */ /* 0x040fe20000410000 */
[----:B------:R-:W-:Y:S01]  /*161c0*/  MOV R154, R212 ;  /* 0x000000d4009a7202 */ /* 0x000fe20000000f00 */
[----:B--2---:R-:W-:Y:S02]  /*161d0*/  FFMA.FTZ R2, R45, c[0x0][0x2d0], -R111 ;  /* 0x0000b4002d027a23 */ /* 0x004fe4000001086f */
[C---:B------:R-:W-:Y:S02]  /*161e0*/  FMUL.FTZ R43, R0.reuse, R151 ;  /* 0x00000097002b7220 */ /* 0x040fe40000410000 */
[----:B------:R2:W1:Y:S01]  /*161f0*/  MUFU.EX2 R248, R2 ;  /* 0x0000000200f87308 */ /* 0x0004620000000800 */
[C---:B------:R-:W-:Y:S01]  /*16200*/  HMMA.16816.F32 R24, R180.reuse, R36, R24 ;  /* 0x00000024b418723c */ /* 0x040fe20000001818 */
[----:B------:R-:W-:Y:S03]  /*16210*/  FMUL.FTZ R47, R0, R155 ;  /* 0x0000009b002f7220 */ /* 0x000fe60000410000 */
[----:B------:R-:W-:Y:S01]  /*16220*/  FMUL.FTZ R45, R3, R153 ;  /* 0x00000099032d7220 */ /* 0x000fe20000410000 */
[----:B------:R-:W-:Y:S01]  /*16230*/  MOV R153, R48 ;  /* 0x0000003000997202 */ /* 0x000fe20000000f00 */
[C---:B------:R-:W-:Y:S01]  /*16240*/  FMUL.FTZ R48, R101.reuse, R156 ;  /* 0x0000009c65307220 */ /* 0x040fe20000410000 */
[----:B------:R-:W-:Y:S01]  /*16250*/  MOV R155, R209 ;  /* 0x000000d1009b7202 */ /* 0x000fe20000000f00 */
[-C--:B------:R-:W-:Y:S01]  /*16260*/  HMMA.16816.F32 R28, R180, R38.reuse, R28 ;  /* 0x00000026b41c723c */ /* 0x080fe2000000181c */
[C---:B------:R-:W-:Y:S03]  /*16270*/  FMUL.FTZ R36, R101.reuse, R144 ;  /* 0x0000009065247220 */ /* 0x040fe60000410000 */
[----:B------:R-:W-:Y:S02]  /*16280*/  IMAD.MOV.U32 R144, RZ, RZ, R246 ;  /* 0x000000ffff907224 */ /* 0x000fe400078e00f6 */
[----:B------:R-:W-:Y:S02]  /*16290*/  FMUL.FTZ R37, R101, R145 ;  /* 0x0000009165257220 */ /* 0x000fe40000410000 */
[C---:B------:R-:W-:Y:S01]  /*162a0*/  HMMA.16816.F32 R32, R176.reuse, R38, R32 ;  /* 0x00000026b020723c */ /* 0x040fe20000001820 */
[----:B------:R-:W-:Y:S03]  /*162b0*/  IMAD.MOV.U32 R145, RZ, RZ, R245 ;  /* 0x000000ffff917224 */ /* 0x000fe600078e00f5 */
[----:B------:R-:W-:Y:S02]  /*162c0*/  IMAD.MOV.U32 R138, RZ, RZ, R223 ;  /* 0x000000ffff8a7224 */ /* 0x000fe400078e00df */
[----:B------:R-:W-:Y:S02]  /*162d0*/  IMAD.MOV.U32 R150, RZ, RZ, R222 ;  /* 0x000000ffff967224 */ /* 0x000fe400078e00de */
[----:B--2---:R-:W-:Y:S04]  /*162e0*/  FFMA.FTZ R2, R56, c[0x0][0x2d0], -R110 ;  /* 0x0000b40038027a23 */ /* 0x004fe8000001086e */
[----:B------:R2:W-:Y:S01]  /*162f0*/  MUFU.EX2 R247, R2 ;  /* 0x0000000200f77308 */ /* 0x0005e20000000800 */
[C---:B------:R-:W-:Y:S01]  /*16300*/  FMUL.FTZ R38, R100.reuse, R146 ;  /* 0x0000009264267220 */ /* 0x040fe20000410000 */
[----:B------:R-:W-:Y:S01]  /*16310*/  MOV R146, R244 ;  /* 0x000000f400927202 */ /* 0x000fe20000000f00 */
[C---:B------:R-:W-:Y:S02]  /*16320*/  FMUL.FTZ R39, R100.reuse, R147 ;  /* 0x0000009364277220 */ /* 0x040fe40000410000 */
[----:B------:R-:W-:Y:S02]  /*16330*/  IMAD.MOV.U32 R147, RZ, RZ, R242 ;  /* 0x000000ffff937224 */ /* 0x000fe400078e00f2 */
[----:B------:R-:W-:Y:S02]  /*16340*/  IMAD.MOV.U32 R151, RZ, RZ, R213 ;  /* 0x000000ffff977224 */ /* 0x000fe400078e00d5 */
[----:B------:R-:W-:Y:S01]  /*16350*/  IMAD.MOV.U32 R156, RZ, RZ, R50 ;  /* 0x000000ffff9c7224 */ /* 0x000fe200078e0032 */
[-C--:B------:R-:W-:Y:S01]  /*16360*/  HMMA.16816.F32 R36, R176, R52.reuse, R36 ;  /* 0x00000034b024723c */ /* 0x080fe20000001824 */
[C---:B------:R-:W-:Y:S01]  /*16370*/  FMUL.FTZ R50, R100.reuse, R158 ;  /* 0x0000009e64327220 */ /* 0x040fe20000410000 */
[----:B------:R-:W-:Y:S01]  /*16380*/  MOV R158, R67 ;  /* 0x00000043009e7202 */ /* 0x000fe20000000f00 */
[----:B------:R-:W-:Y:S02]  /*16390*/  FMUL.FTZ R67, R100, R175 ;  /* 0x000000af64437220 */ /* 0x000fe40000410000 */
[----:B------:R-:W-:Y:S01]  /*163a0*/  LDSM.16.MT88.4 R172, [R226+0x1d00] ;  /* 0x001d0000e2ac783b */ /* 0x000fe20000004200 */
[----:B------:R-:W-:Y:S02]  /*163b0*/  FMUL.FTZ R56, R3, R164 ;  /* 0x000000a403387220 */ /* 0x000fe40000410000 */
[C---:B------:R-:W-:Y:S01]  /*163c0*/  HMMA.16816.F32 R40, R180.reuse, R52, R40 ;  /* 0x00000034b428723c */ /* 0x040fe20000001828 */
[C---:B------:R-:W-:Y:S03]  /*163d0*/  FMUL.FTZ R58, R0.reuse, R166 ;  /* 0x000000a6003a7220 */ /* 0x040fe60000410000 */
[C---:B------:R-:W-:Y:S02]  /*163e0*/  FMUL.FTZ R59, R0.reuse, R167 ;  /* 0x000000a7003b7220 */ /* 0x040fe40000410000 */
[----:B--2---:R-:W-:Y:S02]  /*163f0*/  FFMA.FTZ R2, R57, c[0x0][0x2d0], -R110 ;  /* 0x0000b40039027a23 */ /* 0x004fe4000001086e */
[-C--:B------:R-:W-:Y:S01]  /*16400*/  HMMA.16816.F32 R44, R180, R54.reuse, R44 ;  /* 0x00000036b42c723c */ /* 0x080fe2000000182c */
[C---:B------:R-:W-:Y:S01]  /*16410*/  FMUL.FTZ R52, R101.reuse, R160 ;  /* 0x000000a065347220 */ /* 0x040fe20000410000 */
[----:B------:R2:W1:Y:S02]  /*16420*/  MUFU.EX2 R246, R2 ;  /* 0x0000000200f67308 */ /* 0x0004640000000800 */
[----:B------:R-:W-:Y:S02]  /*16430*/  FMUL.FTZ R53, R101, R161 ;  /* 0x000000a165357220 */ /* 0x000fe40000410000 */
[----:B------:R-:W-:Y:S02]  /*16440*/  FMUL.FTZ R57, R3, R165 ;  /* 0x000000a503397220 */ /* 0x000fe40000410000 */
[C---:B------:R-:W-:Y:S01]  /*16450*/  HMMA.16816.F32 R48, R176.reuse, R54, R48 ;  /* 0x00000036b030723c */ /* 0x040fe20000001830 */
[C---:B------:R-:W-:Y:S03]  /*16460*/  FMUL.FTZ R62, R0.reuse, R170 ;  /* 0x000000aa003e7220 */ /* 0x040fe60000410000 */
[----:B------:R-:W-:Y:S02]  /*16470*/  FMUL.FTZ R63, R0, R171 ;  /* 0x000000ab003f7220 */ /* 0x000fe40000410000 */
[--C-:B------:R-:W-:Y:S02]  /*16480*/  FFMA.FTZ R103, R201, c[0x0][0x2d0], -R184.reuse ;  /* 0x0000b400c9677a23 */ /* 0x100fe400000108b8 */
[C---:B------:R-:W-:Y:S04]  /*16490*/  FMUL.FTZ R54, R100.reuse, R162 ;  /* 0x000000a264367220 */ /* 0x040fe80000410000 */
[C---:B------:R-:W-:Y:S02]  /*164a0*/  FMUL.FTZ R55, R100.reuse, R163 ;  /* 0x000000a364377220 */ /* 0x040fe40000410000 */
[----:B------:R-:W-:Y:S02]  /*164b0*/  FMUL.FTZ R71, R100, R71 ;  /* 0x0000004764477220 */ /* 0x000fe40000410000 */
[C---:B------:R-:W-:Y:S02]  /*164c0*/  FMUL.FTZ R72, R3.reuse, R72 ;  /* 0x0000004803487220 */ /* 0x040fe40000410000 */
[--C-:B--2---:R-:W-:Y:S01]  /*164d0*/  FFMA.FTZ R2, R60, c[0x0][0x2d0], -R111.reuse ;  /* 0x0000b4003c027a23 */ /* 0x104fe2000001086f */
[-C--:B-1----:R-:W-:Y:S01]  /*164e0*/  HMMA.16816.F32 R52, R176, R112.reuse, R52 ;  /* 0x00000070b034723c */ /* 0x082fe20000001834 */
[C---:B------:R-:W-:Y:S02]  /*164f0*/  FMUL.FTZ R60, R3.reuse, R168 ;  /* 0x000000a8033c7220 */ /* 0x040fe40000410000 */
[----:B------:R1:W-:Y:S01]  /*16500*/  MUFU.EX2 R245, R2 ;  /* 0x0000000200f57308 */ /* 0x0003e20000000800 */
[C---:B------:R-:W-:Y:S02]  /*16510*/  FMUL.FTZ R73, R3.reuse, R73 ;  /* 0x0000004903497220 */ /* 0x040fe40000410000 */
[C---:B------:R-:W-:Y:S02]  /*16520*/  FMUL.FTZ R74, R0.reuse, R74 ;  /* 0x0000004a004a7220 */ /* 0x040fe40000410000 */
[C---:B------:R-:W-:Y:S01]  /*16530*/  HMMA.16816.F32 R56, R180.reuse, R112, R56 ;  /* 0x00000070b438723c */ /* 0x040fe20000001838 */
[C---:B------:R-:W-:Y:S03]  /*16540*/  FMUL.FTZ R75, R0.reuse, R75 ;  /* 0x0000004b004b7220 */ /* 0x040fe60000410000 */
[C---:B------:R-:W-:Y:S02]  /*16550*/  FMUL.FTZ R76, R3.reuse, R76 ;  /* 0x0000004c034c7220 */ /* 0x040fe40000410000 */
[----:B------:R-:W-:Y:S02]  /*16560*/  FMUL.FTZ R77, R3, R77 ;  /* 0x0000004d034d7220 */ /* 0x000fe40000410000 */
[C---:B------:R-:W-:Y:S04]  /*16570*/  FMUL.FTZ R78, R0.reuse, R78 ;  /* 0x0000004e004e7220 */ /* 0x040fe80000410000 */
[----:B------:R-:W-:Y:S02]  /*16580*/  FMUL.FTZ R79, R0, R79 ;  /* 0x0000004f004f7220 */ /* 0x000fe40000410000 */
[C---:B------:R-:W-:Y:S02]  /*16590*/  FMUL.FTZ R82, R100.reuse, R82 ;  /* 0x0000005264527220 */ /* 0x040fe40000410000 */
[C---:B------:R-:W-:Y:S02]  /*165a0*/  FMUL.FTZ R83, R100.reuse, R83 ;  /* 0x0000005364537220 */ /* 0x040fe40000410000 */
[----:B------:R-:W-:Y:S02]  /*165b0*/  FMUL.FTZ R86, R100, R86 ;  /* 0x0000005664567220 */ /* 0x000fe40000410000 */
[----:B-1----:R-:W-:Y:S02]  /*165c0*/  FFMA.FTZ R2, R61, c[0x0][0x2d0], -R111 ;  /* 0x0000b4003d027a23 */ /* 0x002fe4000001086f */
[C---:B------:R-:W-:Y:S02]  /*165d0*/  FMUL.FTZ R61, R3.reuse, R169 ;  /* 0x000000a9033d7220 */ /* 0x040fe40000410000 */
[----:B------:R1:W2:Y:S01]  /*165e0*/  MUFU.EX2 R244, R2 ;  /* 0x0000000200f47308 */ /* 0x0002a20000000800 */
[C---:B------:R-:W-:Y:S02]  /*165f0*/  FMUL.FTZ R88, R3.reuse, R88 ;  /* 0x0000005803587220 */ /* 0x040fe40000410000 */
[C---:B------:R-:W-:Y:S02]  /*16600*/  FMUL.FTZ R89, R3.reuse, R89 ;  /* 0x0000005903597220 */ /* 0x040fe40000410000 */
[-C--:B------:R-:W-:Y:S01]  /*16610*/  HMMA.16816.F32 R60, R180, R114.reuse, R60 ;  /* 0x00000072b43c723c */ /* 0x080fe2000000183c */
[C---:B------:R-:W-:Y:S02]  /*16620*/  FMUL.FTZ R90, R0.reuse, R90 ;  /* 0x0000005a005a7220 */ /* 0x040fe40000410000 */
[C---:B------:R-:W-:Y:S02]  /*16630*/  FMUL.FTZ R91, R0.reuse, R91 ;  /* 0x0000005b005b7220 */ /* 0x040fe40000410000 */
[C---:B------:R-:W-:Y:S02]  /*16640*/  FMUL.FTZ R92, R3.reuse, R92 ;  /* 0x0000005c035c7220 */ /* 0x040fe40000410000 */
[----:B------:R-:W-:Y:S01]  /*16650*/  FMUL.FTZ R93, R3, R93 ;  /* 0x0000005d035d7220 */ /* 0x000fe20000410000 */
[C---:B------:R-:W-:Y:S01]  /*16660*/  HMMA.16816.F32 R64, R176.reuse, R114, R64 ;  /* 0x00000072b040723c */ /* 0x040fe20000001840 */
[----:B------:R-:W2:Y:S03]  /*16670*/  LDSM.16.MT88.4 R112, [R226+0x2100] ;  /* 0x00210000e270783b */ /* 0x000ea60000004200 */
[C---:B------:R-:W-:Y:S02]  /*16680*/  FMUL.FTZ R94, R0.reuse, R94 ;  /* 0x0000005e005e7220 */ /* 0x040fe40000410000 */
[----:B------:R-:W-:Y:S02]  /*16690*/  FMUL.FTZ R95, R0, R95 ;  /* 0x0000005f005f7220 */ /* 0x000fe40000410000 */
[-C--:B---3--:R-:W-:Y:S01]  /*166a0*/  HMMA.16816.F32 R68, R176, R116.reuse, R68 ;  /* 0x00000074b044723c */ /* 0x088fe20000001844 */
[----:B------:R-:W-:Y:S03]  /*166b0*/  FMUL.FTZ R87, R100, R87 ;  /* 0x0000005764577220 */ /* 0x000fe60000410000 */
[--C-:B-1----:R-:W-:Y:S02]  /*166c0*/  FFMA.FTZ R2, R186, c[0x0][0x2d0], -R184.reuse ;  /* 0x0000b400ba027a23 */ /* 0x102fe400000108b8 */
[C---:B------:R-:W-:Y:S02]  /*166d0*/  FMUL.FTZ R98, R100.reuse, R98 ;  /* 0x0000006264627220 */ /* 0x040fe40000410000 */
[C---:B------:R-:W-:Y:S01]  /*166e0*/  HMMA.16816.F32 R72, R180.reuse, R116, R72 ;  /* 0x00000074b448723c */ /* 0x040fe20000001848 */
[----:B------:R1:W-:Y:S03]  /*166f0*/  MUFU.EX2 R242, R2 ;  /* 0x0000000200f27308 */ /* 0x0003e60000000800 */
[----:B------:R-:W-:Y:S04]  /*16700*/  FMUL.FTZ R99, R100, R99 ;  /* 0x0000006364637220 */ /* 0x000fe80000410000 */
[-C--:B------:R-:W-:Y:S08]  /*16710*/  HMMA.16816.F32 R76, R180, R118.reuse, R76 ;  /* 0x00000076b44c723c */ /* 0x080ff0000000184c */
[C---:B------:R-:W-:Y:S01]  /*16720*/  HMMA.16816.F32 R80, R176.reuse, R118, R80 ;  /* 0x00000076b050723c */ /* 0x040fe20000001850 */
[----:B------:R-:W3:Y:S07]  /*16730*/  LDSM.16.MT88.4 R116, [R225+0x500] ;  /* 0x00050000e174783b */ /* 0x000eee0000004200 */
[-C--:B--2---:R-:W-:Y:S01]  /*16740*/  HMMA.16816.F32 R84, R176, R112.reuse, R84 ;  /* 0x00000070b054723c */ /* 0x084fe20000001854 */
[--C-:B-1----:R-:W-:Y:S04]  /*16750*/  FFMA.FTZ R2, R187, c[0x0][0x2d0], -R184.reuse ;  /* 0x0000b400bb027a23 */ /* 0x102fe800000108b8 */
[----:B------:R1:W2:Y:S03]  /*16760*/  MUFU.EX2 R241, R2 ;  /* 0x0000000200f17308 */ /* 0x0002a60000000800 */
        /* <DEDUP_REMOVED lines=10> */
[----:B--2---:R-:W-:Y:S04]  /*16810*/  F2FP.PACK_AB R120, R241, R242 ;  /* 0x000000f2f178723e */ /* 0x004fe800000000ff */
[-C--:B---3--:R-:W-:Y:S01]  /*16820*/  HMMA.16816.F32 R4, R112, R116.reuse, R4 ;  /* 0x000000747004723c */ /* 0x088fe20000001804 */
        /* <DEDUP_REMOVED lines=98> */
[--C-:B---3--:R-:W-:Y:S02]  /*16e50*/  FFMA.FTZ R2, R156, c[0x0][0x2d0], -R111.reuse ;  /* 0x0000b4009c027a23 */ /* 0x108fe4000001086f */
[----:B------:R-:W-:Y:S05]  /*16e60*/  LDSM.16.MT88.4 R156, [R225+0x1d00] ;  /* 0x001d0000e19c783b */ /* 0x000fea0000004200 */
[C---:B------:R-:W-:Y:S01]  /*16e70*/  HMMA.16816.F32 R48, R112.reuse, R130, R48 ;  /* 0x000000827030723c */ /* 0x040fe20000001830 */
[----:B------:R3:W-:Y:S02]  /*16e80*/  MUFU.EX2 R193, R2 ;  /* 0x0000000200c17308 */ /* 0x0007e40000000800 */
[----:B------:R-:W4:Y:S05]  /*16e90*/  LDSM.16.MT88.4 R128, [R226+0x2900] ;  /* 0x00290000e280783b */ /* 0x000f2a0000004200 */
        /* <DEDUP_REMOVED lines=19> */
[--C-:B-1----:R-:W-:Y:S03]  /*16fd0*/  FFMA.FTZ R2, R151, c[0x0][0x2d0], -R184.reuse ;  /* 0x0000b40097027a23 */ /* 0x102fe600000108b8 */
[----:B------:R-:W-:Y:S01]  /*16fe0*/  MOV R151, R149 ;  /* 0x0000009500977202 */ /* 0x000fe20000000f00 */
[----:B------:R1:W-:Y:S01]  /*16ff0*/  MUFU.EX2 R189, R2 ;  /* 0x0000000200bd7308 */ /* 0x0003e20000000800 */
[----:B------:R-:W-:Y:S02]  /*17000*/  MOV R149, R147 ;  /* 0x0000009300957202 */ /* 0x000fe40000000f00 */
[-C--:B------:R-:W-:Y:S01]  /*17010*/  HMMA.16816.F32 R92, R120, R130.reuse, R92 ;  /* 0x00000082785c723c */ /* 0x080fe2000000185c */
[----:B------:R-:W-:Y:S03]  /*17020*/  MOV R147, R145 ;  /* 0x0000009100937202 */ /* 0x000fe60000000f00 */
[----:B------:R-:W-:Y:S02]  /*17030*/  MOV R145, R143 ;  /* 0x0000008f00917202 */ /* 0x000fe40000000f00 */
[----:B------:R-:W-:Y:S02]  /*17040*/  MOV R143, R141 ;  /* 0x0000008d008f7202 */ /* 0x000fe40000000f00 */
[----:B------:R-:W-:Y:S01]  /*17050*/  HMMA.16816.F32 R96, R112, R130, R96 ;  /* 0x000000827060723c */ /* 0x000fe20000001860 */
[----:B------:R-:W-:Y:S03]  /*17060*/  MOV R141, R139 ;  /* 0x0000008b008d7202 */ /* 0x000fe60000000f00 */
[----:B------:R-:W-:Y:S02]  /*17070*/  MOV R139, R134 ;  /* 0x00000086008b7202 */ /* 0x000fe40000000f00 */
[----:B------:R-:W-:Y:S02]  /*17080*/  MOV R216, R147 ;  /* 0x0000009300d87202 */ /* 0x000fe40000000f00 */
[----:B--2---:R-:W-:Y:S04]  /*17090*/  F2FP.PACK_AB R111, R190, R191 ;  /* 0x000000bfbe6f723e */ /* 0x004fe800000000ff */
[----:B------:R-:W-:Y:S01]  /*170a0*/  MOV R221, R149 ;  /* 0x0000009500dd7202 */ /* 0x000fe20000000f00 */
[----:B-1----:R-:W-:Y:S02]  /*170b0*/  FFMA.FTZ R2, R150, c[0x0][0x2d0], -R184 ;  /* 0x0000b40096027a23 */ /* 0x002fe400000108b8 */
[----:B------:R-:W-:Y:S02]  /*170c0*/  IMAD.MOV.U32 R150, RZ, RZ, R148 ;  /* 0x000000ffff967224 */ /* 0x000fe400078e0094 */
[----:B------:R1:W2:Y:S01]  /*170d0*/  MUFU.EX2 R188, R2 ;  /* 0x0000000200bc7308 */ /* 0x0002a20000000800 */
[----:B------:R-:W-:Y:S02]  /*170e0*/  IMAD.MOV.U32 R148, RZ, RZ, R146 ;  /* 0x000000ffff947224 */ /* 0x000fe400078e0092 */
[----:B------:R-:W-:Y:S02]  /*170f0*/  IMAD.MOV.U32 R146, RZ, RZ, R144 ;  /* 0x000000ffff927224 */ /* 0x000fe400078e0090 */
[----:B------:R-:W-:Y:S02]  /*17100*/  IMAD.MOV.U32 R144, RZ, RZ, R142 ;  /* 0x000000ffff907224 */ /* 0x000fe400078e008e */
[----:B------:R-:W-:Y:S02]  /*17110*/  IMAD.MOV.U32 R142, RZ, RZ, R140 ;  /* 0x000000ffff8e7224 */ /* 0x000fe400078e008c */
[----:B------:R-:W-:Y:S02]  /*17120*/  IMAD.MOV.U32 R140, RZ, RZ, R135 ;  /* 0x000000ffff8c7224 */ /* 0x000fe400078e0087 */
[----:B------:R-:W-:Y:S02]  /*17130*/  IMAD.MOV.U32 R147, RZ, RZ, R142 ;  /* 0x000000ffff937224 */ /* 0x000fe400078e008e */
[----:B------:R-:W-:Y:S01]  /*17140*/  IMAD.MOV.U32 R215, RZ, RZ, R148 ;  /* 0x000000ffffd77224 */ /* 0x000fe200078e0094 */
[----:B------:R-:W-:Y:S01]  /*17150*/  MOV R148, R143 ;  /* 0x0000008f00947202 */ /* 0x000fe20000000f00 */
[----:B------:R-:W-:Y:S01]  /*17160*/  IMAD.MOV.U32 R219, RZ, RZ, R150 ;  /* 0x000000ffffdb7224 */ /* 0x000fe200078e0096 */
[----:B------:R-:W-:Y:S01]  /*17170*/  MOV R150, R145 ;  /* 0x0000009100967202 */ /* 0x000fe20000000f00 */
[----:B------:R-:W-:Y:S02]  /*17180*/  IMAD.MOV.U32 R145, RZ, RZ, R140 ;  /* 0x000000ffff917224 */ /* 0x000fe400078e008c */
[----:B------:R-:W-:Y:S01]  /*17190*/  IMAD.MOV.U32 R149, RZ, RZ, R144 ;  /* 0x000000ffff957224 */ /* 0x000fe200078e0090 */
[----:B------:R-:W-:Y:S01]  /*171a0*/  MOV R144, R139 ;  /* 0x0000008b00907202 */ /* 0x000fe20000000f00 */
[----:B------:R-:W-:Y:S01]  /*171b0*/  IMAD.MOV.U32 R139, RZ, RZ, R138 ;  /* 0x000000ffff8b7224 */ /* 0x000fe200078e008a */
[----:B------:R-:W-:Y:S01]  /*171c0*/  MOV R138, R108 ;  /* 0x0000006c008a7202 */ /* 0x000fe20000000f00 */
[--C-:B-1----:R-:W-:Y:S01]  /*171d0*/  FFMA.FTZ R2, R252, c[0x0][0x2d0], -R185.reuse ;  /* 0x0000b400fc027a23 */ /* 0x102fe200000108b9 */
[----:B------:R-:W-:Y:S01]  /*171e0*/  F2FP.PACK_AB R108, R196, R197 ;  /* 0x000000c5c46c723e */ /* 0x000fe200000000ff */
[----:B------:R-:W-:Y:S01]  /*171f0*/  IMAD.MOV.U32 R252, RZ, RZ, R146 ;  /* 0x000000fffffc7224 */ /* 0x000fe200078e0092 */
[----:B------:R-:W-:Y:S01]  /*17200*/  MOV R146, R141 ;  /* 0x0000008d00927202 */ /* 0x000fe20000000f00 */
[----:B------:R1:W-:Y:S01]  /*17210*/  MUFU.EX2 R186, R2 ;  /* 0x0000000200ba7308 */ /* 0x0003e20000000800 */
[----:B------:R-:W-:Y:S01]  /*17220*/  LDSM.16.MT88.4 R140, [R226+0xd00] ;  /* 0x000d0000e28c783b */ /* 0x000fe20000004200 */
[----:B--2---:R-:W-:Y:S01]  /*17230*/  F2FP.PACK_AB R176, R188, R189 ;  /* 0x000000bdbcb0723e */ /* 0x004fe200000000ff */
[--C-:B-1----:R-:W-:Y:S07]  /*17240*/  FFMA.FTZ R2, R133, c[0x0][0x2d0], -R185.reuse ;  /* 0x0000b40085027a23 */ /* 0x102fee00000108b9 */
        /* <DEDUP_REMOVED lines=10> */
[----:B------:R1:W-:Y:S01]  /*172f0*/  MUFU.EX2 R103, R2 ;  /* 0x0000000200677308 */ /* 0x0003e20000000800 */
[----:B---3--:R-:W-:Y:S09]  /*17300*/  F2FP.PACK_AB R178, R184, R107 ;  /* 0x0000006bb8b2723e */ /* 0x008ff200000000ff */
[----:B------:R-:W3:Y:S01]  /*17310*/  MUFU.EX2 R185, R185 ;  /* 0x000000b900b97308 */ /* 0x000ee20000000800 */
[-C--:B--2---:R-:W-:Y:S01]  /*17320*/  HMMA.16816.F32 R112, R108, R132.reuse, R4 ;  /* 0x000000846c70723c */ /* 0x084fe20000001804 */
[----:B------:R-:W2:Y:S08]  /*17330*/  LDSM.16.MT88.4 R4, [R226+0x2d00] ;  /* 0x002d0000e204783b */ /* 0x000eb00000004200 */
[----:B-1----:R-:W4:Y:S03]  /*17340*/  LDL.LU R2, [R1+0x40] ;  /* 0x0000400001027983 */ /* 0x002f260000300800 */
[----:B---3--:R-:W-:Y:S07]  /*17350*/  F2FP.PACK_AB R179, R185, R103 ;  /* 0x00000067b9b3723e */ /* 0x008fee00000000ff */
[C---:B------:R-:W-:Y:S07]  /*17360*/  HMMA.16816.F32 R116, R176.reuse, R132, R8 ;  /* 0x00000084b074723c */ /* 0x040fee0000001808 */
[----:B------:R-:W-:Y:S01]  /*17370*/  MOV R11, R147 ;  /* 0x00000093000b7202 */ /* 0x000fe20000000f00 */
[-C--:B------:R-:W-:Y:S01]  /*17380*/  HMMA.16816.F32 R120, R176, R134.reuse, R12 ;  /* 0x00000086b078723c */ /* 0x080fe2000000180c */
[----:B------:R-:W-:Y:S03]  /*17390*/  IMAD.MOV.U32 R8, RZ, RZ, R150 ;  /* 0x000000ffff087224 */ /* 0x000fe600078e0096 */
[----:B------:R-:W-:Y:S01]  /*173a0*/  MOV R9, R149 ;  /* 0x0000009500097202 */ /* 0x000fe20000000f00 */
[----:B------:R-:W-:Y:S02]  /*173b0*/  IMAD.MOV.U32 R10, RZ, RZ, R148 ;  /* 0x000000ffff0a7224 */ /* 0x000fe400078e0094 */
[----:B------:R-:W-:Y:S01]  /*173c0*/  MOV R15, R139 ;  /* 0x0000008b000f7202 */ /* 0x000fe20000000f00 */
[C---:B------:R-:W-:Y:S01]  /*173d0*/  HMMA.16816.F32 R124, R108.reuse, R134, R16 ;  /* 0x000000866c7c723c */ /* 0x040fe20000001810 */
[----:B------:R-:W3:Y:S03]  /*173e0*/  LDL.LU R17, [R1+0x38] ;  /* 0x0000380001117983 */ /* 0x000ee60000300800 */
[----:B------:R-:W-:Y:S01]  /*173f0*/  IMAD.MOV.U32 R12, RZ, RZ, R146 ;  /* 0x000000ffff0c7224 */ /* 0x000fe200078e0092 */
[----:B------:R-:W3:Y:S01]  /*17400*/  LDL.LU R19, [R1+0x3c] ;  /* 0x00003c0001137983 */ /* 0x000ee20000300800 */
[----:B------:R-:W-:Y:S01]  /*17410*/  MOV R13, R145 ;  /* 0x00000091000d7202 */ /* 0x000fe20000000f00 */
[----:B------:R-:W-:Y:S01]  /*17420*/  IMAD.MOV.U32 R14, RZ, RZ, R144 ;  /* 0x000000ffff0e7224 */ /* 0x000fe200078e0090 */
[-C--:B------:R-:W-:Y:S01]  /*17430*/  HMMA.16816.F32 R128, R108, R140.reuse, R20 ;  /* 0x0000008c6c80723c */ /* 0x080fe20000001814 */
[----:B------:R-:W3:Y:S03]  /*17440*/  LDL.LU R23, [R1+0x34] ;  /* 0x0000340001177983 */ /* 0x000ee60000300800 */
[----:B------:R-:W-:Y:S01]  /*17450*/  MOV R18, R137 ;  /* 0x0000008900127202 */ /* 0x000fe20000000f00 */
[----:B------:R-:W-:Y:S02]  /*17460*/  IMAD.MOV.U32 R16, RZ, RZ, R138 ;  /* 0x000000ffff107224 */ /* 0x000fe400078e008a */
[----:B------:R-:W-:Y:S01]  /*17470*/  IMAD.MOV.U32 R22, RZ, RZ, R136 ;  /* 0x000000ffff167224 */ /* 0x000fe200078e0088 */
        /* <DEDUP_REMOVED lines=20> */
[----:B----4-:R-:W-:Y:S04]  /*175c0*/  FFMA.FTZ R2, R0, R2, R12 ;  /* 0x0000000200027223 */ /* 0x010fe8000001000c */
[----:B------:R-:W-:Y:S02]  /*175d0*/  FADD.FTZ R2, R8, R2 ;  /* 0x0000000208027221 */ /* 0x000fe40000010000 */
[----:B---3--:R-:W-:Y:S02]  /*175e0*/  FFMA.FTZ R100, R100, R17, R16 ;  /* 0x0000001164647223 */ /* 0x008fe40000010010 */
        /* <DEDUP_REMOVED lines=17> */
[----:B------:R-:W-:Y:S01]  /*17700*/  IADD3 R220, R243, -0x1, RZ ;  /* 0xfffffffff3dc7810 */ /* 0x000fe20007ffe0ff */
[----:B------:R-:W-:Y:S02]  /*17710*/  FADD.FTZ R3, R250, R11 ;  /* 0x0000000bfa037221 */ /* 0x000fe40000010000 */
        /* <DEDUP_REMOVED lines=52> */
.L_x_829:
[----:B------:R-:W-:-:S13]  /*17a60*/  ISETP.GE.AND P0, PT, R220, RZ, PT ;  /* 0x000000ffdc00720c */ /* 0x000fda0003f06270 */
[----:B------:R-:W-:Y:S05]  /*17a70*/  @!P0 BRA `(.L_x_833) ;  /* 0x0000401000008947 */ /* 0x000fea0003800000 */
[----:B-1----:R-:W2:Y:S04]  /*17a80*/  LDL.LU R3, [R1+0x30] ;  /* 0x0000300001037983 */ /* 0x002ea80000300800 */
[----:B------:R-:W2:Y:S04]  /*17a90*/  LDL.LU R2, [R1+0x20] ;  /* 0x0000200001027983 */ /* 0x000ea80000300800 */
[----:B------:R-:W3:Y:S04]  /*17aa0*/  LDL R6, [R1+0x5c] ;  /* 0x00005c0001067983 */ /* 0x000ee80000100800 */
[----:B------:R-:W3:Y:S04]  /*17ab0*/  LDL R5, [R1+0x58] ;  /* 0x0000580001057983 */ /* 0x000ee80000100800 */
[----:B------:R-:W4:Y:S04]  /*17ac0*/  LDL R4, [R1+0x64] ;  /* 0x0000640001047983 */ /* 0x000f280000100800 */
[----:B------:R-:W4:Y:S04]  /*17ad0*/  LDL R0, [R1+0x60] ;  /* 0x0000600001007983 */ /* 0x000f280000100800 */
[----:B------:R-:W5:Y:S01]  /*17ae0*/  LDL R7, [R1] ;  /* 0x0000000001077983 */ /* 0x000f620000100800 */
[----:B------:R-:W-:Y:S01]  /*17af0*/  IMAD.MOV.U32 R107, RZ, RZ, R102 ;  /* 0x000000ffff6b7224 */ /* 0x000fe200078e0066 */
[----:B------:R-:W-:Y:S01]  /*17b00*/  MOV R100, R104 ;  /* 0x0000006800647202 */ /* 0x000fe20000000f00 */
[----:B------:R-:W-:-:S02]  /*17b10*/  ULDC UR5, c[0x0][0x210] ;  /* 0x0000840000057ab9 */ /* 0x000fc40000000800 */
[----:B------:R-:W-:Y:S02]  /*17b20*/  ULDC UR4, c[0x0][0x1e8] ;  /* 0x00007a0000047ab9 */ /* 0x000fe40000000800 */
[----:B------:R-:W-:Y:S02]  /*17b30*/  UIMAD UR5, UR11, UR5, URZ ;  /* 0x000000050b0572a4 */ /* 0x000fe4000f8e023f */
[----:B------:R-:W-:Y:S01]  /*17b40*/  UIMAD UR4, UR11, UR4, URZ ;  /* 0x000000040b0472a4 */ /* 0x000fe2000f8e023f */
[C---:B--2---:R-:W-:Y:S01]  /*17b50*/  SHF.L.U64.HI R3, R2.reuse, 0x1, R3 ;  /* 0x0000000102037819 */ /* 0x044fe20000010203 */
[----:B------:R-:W-:-:S04]  /*17b60*/  IMAD.SHL.U32 R8, R2, 0x2, RZ ;  /* 0x0000000202087824 */ /* 0x000fc800078e00ff */
[----:B------:R1:W-:Y:S01]  /*17b70*/  STL [R1+0x8], R3 ;  /* 0x0000080301007387 */ /* 0x0003e20000100800 */
[C---:B---3--:R-:W-:Y:S01]  /*17b80*/  SHF.L.U64.HI R6, R5.reuse, 0x1, R6 ;  /* 0x0000000105067819 */ /* 0x048fe20000010206 */
[----:B------:R-:W-:Y:S02]  /*17b90*/  IMAD.SHL.U32 R5, R5, 0x2, RZ ;  /* 0x0000000205057824 */ /* 0x000fe400078e00ff */
[----:B------:R2:W-:Y:S01]  /*17ba0*/  STL [R1+0x4], R8 ;  /* 0x0000040801007387 */ /* 0x0005e20000100800 */
[C---:B----4-:R-:W-:Y:S02]  /*17bb0*/  SHF.L.U64.HI R4, R0.reuse, 0x1, R4 ;  /* 0x0000000100047819 */ /* 0x050fe40000010204 */
[----:B------:R-:W-:Y:S01]  /*17bc0*/  SHF.L.U32 R0, R0, 0x1, RZ ;  /* 0x0000000100007819 */ /* 0x000fe200000006ff */
[----:B------:R2:W-:Y:S04]  /*17bd0*/  STL [R1+0x50], R6 ;  /* 0x0000500601007387 */ /* 0x0005e80000100800 */
[----:B------:R2:W-:Y:S04]  /*17be0*/  STL [R1+0x4c], R5 ;  /* 0x00004c0501007387 */ /* 0x0005e80000100800 */
[----:B------:R2:W-:Y:S04]  /*17bf0*/  STL [R1+0x44], R0 ;  /* 0x0000440001007387 */ /* 0x0005e80000100800 */
[----:B------:R2:W-:Y:S01]  /*17c00*/  STL [R1+0x48], R4 ;  /* 0x0000480401007387 */ /* 0x0005e20000100800 */
[----:B-1----:R-:W-:Y:S01]  /*17c10*/  IMAD.MOV.U32 R3, RZ, RZ, R105 ;  /* 0x000000ffff037224 */ /* 0x002fe200078e0069 */
[----:B------:R-:W-:-:S02]  /*17c20*/  MOV R2, R106 ;  /* 0x0000006a00027202 */ /* 0x000fc40000000f00 */
[----:B-----5:R-:W-:Y:S01]  /*17c30*/  IADD3 R244, R7, 0x100, RZ ;  /* 0x0000010007f47810 */ /* 0x020fe20007ffe0ff */
[----:B------:R-:W-:Y:S05]  /*17c40*/  BRA `(.L_x_834) ;  /* 0x0000040000007947 */ /* 0x000fea0003800000 */
.L_x_836:
[----:B------:R-:W2:Y:S01]  /*17c50*/  LDL R105, [R1+0x54] ;  /* 0x0000540001697983 */ /* 0x000ea20000100800 */
[----:B------:R-:W-:Y:S01]  /*17c60*/  IMAD.MOV.U32 R104, RZ, RZ, c[0x0][0x2b8] ;  /* 0x0000ae00ff687624 */ /* 0x000fe200078e00ff */
[----:B------:R-:W-:Y:S01]  /*17c70*/  LEA R4, R220, UR13, 0x6 ;  /* 0x0000000ddc047c11 */ /* 0x000fe2000f8e30ff */
[----:B------:R-:W-:Y:S01]  /*17c80*/  IMAD.MOV.U32 R8, RZ, RZ, RZ ;  /* 0x000000ffff087224 */ /* 0x000fe200078e00ff */
[----:B------:R-:W3:Y:S02]  /*17c90*/  LDL R9, [R1+0x58] ;  /* 0x0000580001097983 */ /* 0x000ee40000100800 */
[----:B------:R-:W-:Y:S02]  /*17ca0*/  ISETP.NE.AND P2, PT, R104, 0x1, PT ;  /* 0x000000016800780c */ /* 0x000fe40003f45270 */
[----:B------:R-:W4:Y:S04]  /*17cb0*/  LDL R101, [R1+0x4] ;  /* 0x0000040001657983 */ /* 0x000f280000100800 */
[----:B------:R-:W5:Y:S04]  /*17cc0*/  LDL R12, [R1+0x5c] ;  /* 0x00005c00010c7983 */ /* 0x000f680000100800 */
[----:B------:R-:W3:Y:S04]  /*17cd0*/  LDL R10, [R1+0x60] ;  /* 0x00006000010a7983 */ /* 0x000ee80000100800 */
[----:B------:R-:W3:Y:S04]  /*17ce0*/  LDL R11, [R1+0x64] ;  /* 0x00006400010b7983 */ /* 0x000ee80000100800 */
[----:B------:R-:W4:Y:S01]  /*17cf0*/  LDL R23, [R1] ;  /* 0x0000000001177983 */ /* 0x000f220000100800 */
[----:B--2---:R-:W-:Y:S05]  /*17d00*/  IADD3 R4, R4, -0x40, R105 ;  /* 0xffffffc004047810 */ /* 0x004fea0007ffe069 */
[----:B------:R-:W-:Y:S04]  /*17d10*/  @P2 IMAD.HI.U32 R5, R4, c[0x0][0x2bc], RZ ;  /* 0x0000af0004052a27 */ /* 0x000fe800078e00ff */
[----:B------:R-:W-:Y:S01]  /*17d20*/  IMAD.MOV.U32 R0, RZ, RZ, R4 ;  /* 0x000000ffff007224 */ /* 0x000fe200078e0004 */
[----:B------:R-:W-:Y:S04]  /*17d30*/  @P2 SHF.R.U32.HI R0, RZ, c[0x0][0x2c0], R5 ;  /* 0x0000b000ff002a19 */ /* 0x000fe80000011605 */
[C---:B------:R-:W-:Y:S04]  /*17d40*/  @!P3 IADD3 R5, P0, R0.reuse, UR14, RZ ;  /* 0x0000000e0005bc10 */ /* 0x040fe8000ff1e0ff */
[----:B------:R-:W-:Y:S01]  /*17d50*/  @!P3 LEA.HI.X.SX32 R7, R0, UR6, 0x1, P0 ;  /* 0x000000060007bc11 */ /* 0x000fe200080f0eff */
[----:B------:R-:W-:Y:S01]  /*17d60*/  IMAD.MOV R0, RZ, RZ, -R0 ;  /* 0x000000ffff007224 */ /* 0x000fe200078e0a00 */
[C---:B------:R-:W-:Y:S02]  /*17d70*/  @!P3 LEA R6, P0, R5.reuse, c[0x0][0x2a0], 0x2 ;  /* 0x0000a8000506ba11 */ /* 0x040fe400078010ff */
[----:B---3--:R-:W-:Y:S01]  /*17d80*/  SHF.L.U64.HI R18, R10, 0x1, R11 ;  /* 0x000000010a127819 */ /* 0x008fe2000001020b */
[----:B------:R-:W-:Y:S01]  /*17d90*/  IMAD R13, R0, c[0x0][0x2b8], R4 ;  /* 0x0000ae00000d7a24 */ /* 0x000fe200078e0204 */
[----:B------:R-:W-:Y:S03]  /*17da0*/  @!P3 LEA.HI.X R7, R5, c[0x0][0x2a4], R7, 0x2, P0 ;  /* 0x0000a9000507ba11 */ /* 0x000fe600000f1407 */
[C---:B------:R-:W-:Y:S01]  /*17db0*/  IMAD.WIDE.U32 R4, R13.reuse, c[0x0][0x1e0], RZ ;  /* 0x000078000d047a25 */ /* 0x040fe200078e00ff */
[----:B------:R-:W-:Y:S01]  /*17dc0*/  STL [R1+0x10], R13 ;  /* 0x0000100d01007387 */ /* 0x000fe20000100800 */
[----:B------:R-:W-:Y:S03]  /*17dd0*/  SHF.R.S32.HI R0, RZ, 0x1f, R13 ;  /* 0x0000001fff007819 */ /* 0x000fe6000001140d */
[----:B------:R-:W2:Y:S02]  /*17de0*/  @!P3 LDG.E R8, [R6.64] ;  /* 0x000000140608b981 */ /* 0x000ea4000c1e1900 */
[----:B------:R-:W-:Y:S04]  /*17df0*/  IMAD R0, R0, c[0x0][0x1e0], RZ ;  /* 0x0000780000007a24 */ /* 0x000fe800078e02ff */
[----:B------:R-:W-:Y:S04]  /*17e00*/  IMAD R0, R13, c[0x0][0x1e4], R0 ;  /* 0x000079000d007a24 */ /* 0x000fe800078e0200 */
[----:B------:R-:W-:Y:S01]  /*17e10*/  IMAD.IADD R5, R5, 0x1, R0 ;  /* 0x0000000105057824 */ /* 0x000fe200078e0200 */
[----:B--2---:R1:W-:Y:S01]  /*17e20*/  STL [R1+0xc], R8 ;  /* 0x00000c0801007387 */ /* 0x0043e20000100800 */
[----:B------:R-:W-:Y:S02]  /*17e30*/  SHF.R.S32.HI R6, RZ, 0x1f, R8 ;  /* 0x0000001fff067819 */ /* 0x000fe40000011408 */
[----:B------:R-:W-:Y:S04]  /*17e40*/  IMAD.WIDE.U32 R4, R8, c[0x0][0x1f0], R4 ;  /* 0x00007c0008047a25 */ /* 0x000fe800078e0004 */
[----:B------:R-:W-:Y:S01]  /*17e50*/  IMAD R6, R6, c[0x0][0x1f0], RZ ;  /* 0x00007c0006067a24 */ /* 0x000fe200078e02ff */
[----:B------:R-:W-:Y:S03]  /*17e60*/  IADD3 R0, P0, R4, UR4, RZ ;  /* 0x0000000404007c10 */ /* 0x000fe6000ff1e0ff */
[----:B------:R-:W-:Y:S05]  /*17e70*/  IMAD R6, R8, c[0x0][0x1f4], R6 ;  /* 0x00007d0008067a24 */ /* 0x000fea00078e0206 */
[----:B------:R-:W-:Y:S02]  /*17e80*/  IADD3.X R4, R5, UR16, R6, P0, !PT ;  /* 0x0000001005047c10 */ /* 0x000fe400087fe406 */
[C---:B------:R-:W-:Y:S04]  /*17e90*/  LEA R7, P0, R0.reuse, c[0x0][0x1c8], 0x1 ;  /* 0x0000720000077a11 */ /* 0x040fe800078008ff */
[----:B------:R-:W-:Y:S01]  /*17ea0*/  LEA.HI.X R4, R0, c[0x0][0x1cc], R4, 0x1, P0 ;  /* 0x0000730000047a11 */ /* 0x000fe200000f0c04 */
[----:B------:R-:W4:Y:S01]  /*17eb0*/  SHFL.IDX PT, R5, R7, RZ, 0x1c1f ;  /* 0x001c1fff07057589 */ /* 0x000f2200000e0000 */
[----:B-1----:R-:W-:Y:S03]  /*17ec0*/  IMAD.SHL.U32 R8, R10, 0x2, RZ ;  /* 0x000000020a087824 */ /* 0x002fe600078e00ff */
[----:B------:R1:W-:Y:S04]  /*17ed0*/  SHFL.IDX PT, R0, R7, 0x1, 0x1c1f ;  /* 0x003c1f0007007f89 */ /* 0x0003e800000e0000 */
[----:B------:R-:W2:Y:S04]  /*17ee0*/  SHFL.IDX PT, R6, R4, RZ, 0x1c1f ;  /* 0x001c1fff04067589 */ /* 0x000ea800000e0000 */
[----:B------:R-:W3:Y:S01]  /*17ef0*/  SHFL.IDX PT, R4, R4, 0x1, 0x1c1f ;  /* 0x003c1f0004047f89 */ /* 0x000ee200000e0000 */
[----:B----4-:R-:W-:Y:S01]  /*17f00*/  IADD3 R16, P0, R5, R101, RZ ;  /* 0x0000006505107210 */ /* 0x010fe20007f1e0ff */
[C---:B-1----:R-:W-:Y:S01]  /*17f10*/  IMAD.SHL.U32 R7, R9.reuse, 0x2, RZ ;  /* 0x0000000209077824 */ /* 0x042fe200078e00ff */
[----:B-----5:R-:W-:Y:S04]  /*17f20*/  SHF.L.U64.HI R9, R9, 0x1, R12 ;  /* 0x0000000109097819 */ /* 0x020fe8000001020c */
[CC--:B------:R-:W-:Y:S01]  /*17f30*/  IADD3 R14, P1, R5.reuse, R7.reuse, RZ ;  /* 0x00000007050e7210 */ /* 0x0c0fe20007f3e0ff */
[C---:B--2---:R-:W-:Y:S01]  /*17f40*/  IMAD.X R17, R6.reuse, 0x1, R106, P0 ;  /* 0x0000000106117824 */ /* 0x044fe200000e066a */
[-C--:B------:R-:W-:Y:S03]  /*17f50*/  IADD3 R12, P0, R5, R8.reuse, RZ ;  /* 0x00000008050c7210 */ /* 0x080fe60007f1e0ff */
[--C-:B------:R-:W-:Y:S01]  /*17f60*/  IMAD.X R15, R6, 0x1, R9.reuse, P1 ;  /* 0x00000001060f7824 */ /* 0x100fe200008e0609 */
[----:B------:R1:W-:Y:S01]  /*17f70*/  LDGSTS.E.BYPASS.LTC128B.128 [R23+0x3100], [R16.64], !P5 ;  /* 0x0310000010177fae */ /* 0x0003e2000e901d54 */
[----:B------:R-:W-:Y:S01]  /*17f80*/  IADD3 R10, P1, R0, R7, RZ ;  /* 0x00000007000a7210 */ /* 0x000fe20007f3e0ff */
[--C-:B------:R-:W-:Y:S01]  /*17f90*/  IMAD.X R13, R6, 0x1, R18.reuse, P0 ;  /* 0x00000001060d7824 */ /* 0x100fe200000e0612 */
[----:B------:R-:W-:Y:S01]  /*17fa0*/  IADD3 R8, P0, R0, R8, RZ ;  /* 0x0000000800087210 */ /* 0x000fe20007f1e0ff */
[----:B------:R1:W-:Y:S02]  /*17fb0*/  LDGSTS.E.BYPASS.LTC128B.128 [R23+0x4100], [R14.64], !P6 ;  /* 0x041000000e177fae */ /* 0x0003e4000f101d54 */
[----:B---3--:R-:W-:Y:S01]  /*17fc0*/  IMAD.X R11, R4, 0x1, R9, P1 ;  /* 0x00000001040b7824 */ /* 0x008fe200008e0609 */
[----:B------:R-:W-:Y:S01]  /*17fd0*/  IADD3 R6, P1, R0, R101, RZ ;  /* 0x0000006500067210 */ /* 0x000fe20007f3e0ff */
[----:B------:R1:W-:Y:S01]  /*17fe0*/  LDGSTS.E.BYPASS.LTC128B.128 [R23+0x5100], [R12.64], !P4 ;  /* 0x051000000c177fae */ /* 0x0003e2000e101d54 */
[C---:B------:R-:W-:Y:S03]  /*17ff0*/  IMAD.X R9, R4.reuse, 0x1, R18, P0 ;  /* 0x0000000104097824 */ /* 0x040fe600000e0612 */
[----:B------:R-:W-:Y:S05]  /*18000*/  IMAD.X R7, R4, 0x1, R106, P1 ;  /* 0x0000000104077824 */ /* 0x000fea00008e066a */
[----:B------:R1:W-:Y:S04]  /*18010*/  LDGSTS.E.BYPASS.LTC128B.128 [R23+0x3900], [R6.64], !P5 ;  /* 0x0390000006177fae */ /* 0x0003e8000e901d54 */
[----:B------:R1:W-:Y:S04]  /*18020*/  LDGSTS.E.BYPASS.LTC128B.128 [R23+0x4900], [R10.64], !P6 ;  /* 0x049000000a177fae */ /* 0x0003e8000f101d54 */
[----:B------:R1:W-:Y:S01]  /*18030*/  LDGSTS.E.BYPASS.LTC128B.128 [R23+0x5900], [R8.64], !P4 ;  /* 0x0590000008177fae */ /* 0x0003e2000e101d54 */
[----:B------:R-:W-:-:S05]  /*18040*/  BRA `(.L_x_835) ;  /* 0x0000136000007947 */ /* 0x000fca0003800000 */
.L_x_834:
[----:B------:R-:W3:Y:S01]  /*18050*/  LDL R101, [R1+0x10] ;  /* 0x0000100001657983 */ /* 0x000ee20000100800 */
[----:B------:R-:W-:Y:S04]  /*18060*/  DEPBAR.LE SB0, 0x0 ;  /* 0x000080000000791a */ /* 0x000fe80000000000 */
[----:B------:R-:W4:Y:S04]  /*18070*/  LDL R104, [R1+0xc] ;  /* 0x00000c0001687983 */ /* 0x000f280000100800 */
[----:B------:R-:W5:Y:S04]  /*18080*/  LDL R198, [R1+0x4] ;  /* 0x0000040001c67983 */ /* 0x000f680000100800 */
[----:B--2---:R-:W2:Y:S04]  /*18090*/  LDL R106, [R1+0x8] ;  /* 0x00000800016a7983 */ /* 0x004ea80000100800 */
[----:B------:R-:W2:Y:S04]  /*180a0*/  LDL R197, [R1+0x4c] ;  /* 0x00004c0001c57983 */ /* 0x000ea80000100800 */
[----:B------:R-:W2:Y:S04]  /*180b0*/  LDL R195, [R1+0x50] ;  /* 0x0000500001c37983 */ /* 0x000ea80000100800 */
[----:B------:R-:W2:Y:S04]  /*180c0*/  LDL R196, [R1+0x44] ;  /* 0x0000440001c47983 */ /* 0x000ea80000100800 */
[----:B------:R-:W2:Y:S04]  /*180d0*/  LDL R194, [R1+0x48] ;  /* 0x0000480001c27983 */ /* 0x000ea80000100800 */
[----:B------:R-:W-:Y:S08]  /*180e0*/  BAR.SYNC.DEFER_BLOCKING 0x0 ;  /* 0x0000000000007b1d */ /* 0x000ff00000010000 */
        /* <DEDUP_REMOVED lines=37> */
[----:B------:R-:W-:Y:S01]  /*18340*/  SHF.R.S32.HI R0, RZ, 0x1f, R101 ;  /* 0x0000001fff007819 */ /* 0x000fe20000011465 */
[C---:B------:R-:W-:Y:S03]  /*18350*/  IMAD.WIDE.U32 R102, R101.reuse, c[0x0][0x208], RZ ;  /* 0x0000820065667a25 */ /* 0x040fe600078e00ff */
[C---:B------:R-:W-:Y:S04]  /*18360*/  HMMA.16816.F32 R40, R184.reuse, R108, R40 ;  /* 0x0000006cb828723c */ /* 0x040fe80000001828 */
[----:B------:R-:W-:Y:S04]  /*18370*/  IMAD R0, R0, c[0x0][0x208], RZ ;  /* 0x0000820000007a24 */ /* 0x000fe800078e02ff */
[----:B------:R-:W-:Y:S01]  /*18380*/  IMAD R0, R101, c[0x0][0x20c], R0 ;  /* 0x0000830065007a24 */ /* 0x000fe200078e0200 */
[----:B----4-:R-:W-:Y:S01]  /*18390*/  SHF.R.S32.HI R101, RZ, 0x1f, R104 ;  /* 0x0000001fff657819 */ /* 0x010fe20000011468 */
[-C--:B------:R-:W-:Y:S03]  /*183a0*/  HMMA.16816.F32 R44, R184, R110.reuse, R44 ;  /* 0x0000006eb82c723c */ /* 0x080fe6000000182c */
[----:B------:R-:W-:Y:S01]  /*183b0*/  IADD3 R103, R103, R0, RZ ;  /* 0x0000000067677210 */ /* 0x000fe20007ffe0ff */
[----:B------:R-:W-:Y:S04]  /*183c0*/  IMAD R101, R101, c[0x0][0x218], RZ ;  /* 0x0000860065657a24 */ /* 0x000fe800078e02ff */
[C---:B------:R-:W-:Y:S01]  /*183d0*/  IMAD.WIDE.U32 R102, R104.reuse, c[0x0][0x218], R102 ;  /* 0x0000860068667a25 */ /* 0x040fe200078e0066 */
[C---:B------:R-:W-:Y:S04]  /*183e0*/  HMMA.16816.F32 R48, R176.reuse, R110, R48 ;  /* 0x0000006eb030723c */ /* 0x040fe80000001830 */
[----:B------:R-:W-:Y:S01]  /*183f0*/  IMAD R101, R104, c[0x0][0x21c], R101 ;  /* 0x0000870068657a24 */ /* 0x000fe200078e0265 */
[----:B------:R-:W-:Y:S03]  /*18400*/  IADD3 R0, P0, R102, UR5, RZ ;  /* 0x0000000566007c10 */ /* 0x000fe6000ff1e0ff */
[-C--:B-1----:R-:W-:Y:S04]  /*18410*/  HMMA.16816.F32 R52, R176, R180.reuse, R52 ;  /* 0x000000b4b034723c */ /* 0x082fe80000001834 */
[----:B------:R-:W-:Y:S02]  /*18420*/  IADD3.X R102, R103, UR10, R101, P0, !PT ;  /* 0x0000000a67667c10 */ /* 0x000fe400087fe465 */
[C---:B------:R-:W-:Y:S02]  /*18430*/  LEA R101, P0, R0.reuse, c[0x0][0x1f8], 0x1 ;  /* 0x00007e0000657a11 */ /* 0x040fe400078008ff */
[C---:B------:R-:W-:Y:S03]  /*18440*/  HMMA.16816.F32 R56, R184.reuse, R180, R56 ;  /* 0x000000b4b838723c */ /* 0x040fe60000001838 */
[----:B------:R-:W5:Y:S01]  /*18450*/  SHFL.IDX PT, R103, R101, RZ, 0x1c1f ;  /* 0x001c1fff65677589 */ /* 0x000f6200000e0000 */
[----:B------:R-:W-:Y:S04]  /*18460*/  LEA.HI.X R0, R0, c[0x0][0x1fc], R102, 0x1, P0 ;  /* 0x00007f0000007a11 */ /* 0x000fe800000f0c66 */
[-C--:B------:R-:W-:Y:S03]  /*18470*/  HMMA.16816.F32 R60, R184, R182.reuse, R60 ;  /* 0x000000b6b83c723c */ /* 0x080fe6000000183c */
[----:B------:R-:W1:Y:S05]  /*18480*/  SHFL.IDX PT, R102, R0, RZ, 0x1c1f ;  /* 0x001c1fff00667589 */ /* 0x000e6a00000e0000 */
[----:B------:R-:W-:Y:S03]  /*18490*/  HMMA.16816.F32 R64, R176, R182, R64 ;  /* 0x000000b6b040723c */ /* 0x000fe60000001840 */
[----:B------:R-:W3:Y:S08]  /*184a0*/  SHFL.IDX PT, R101, R101, 0x1, 0x1c1f ;  /* 0x003c1f0065657f89 */ /* 0x000ef000000e0000 */
[----:B------:R-:W4:Y:S01]  /*184b0*/  SHFL.IDX PT, R0, R0, 0x1, 0x1c1f ;  /* 0x003c1f0000007f89 */ /* 0x000f2200000e0000 */
[C---:B-----5:R-:W-:Y:S02]  /*184c0*/  IADD3 R104, P1, R103.reuse, R198, RZ ;  /* 0x000000c667687210 */ /* 0x060fe40007f3e0ff */
[C---:B--2---:R-:W-:Y:S02]  /*184d0*/  IADD3 R192, P0, R103.reuse, R197, RZ ;  /* 0x000000c567c07210 */ /* 0x044fe40007f1e0ff */
[C---:B-1----:R-:W-:Y:S02]  /*184e0*/  IADD3.X R105, R102.reuse, R106, RZ, P1, !PT ;  /* 0x0000006a66697210 */ /* 0x042fe40000ffe4ff */
[C---:B------:R-:W-:Y:S02]  /*184f0*/  IADD3.X R193, R102.reuse, R195, RZ, P0, !PT ;  /* 0x000000c366c17210 */ /* 0x040fe400007fe4ff */
[----:B------:R-:W-:Y:S01]  /*18500*/  IADD3 R188, P0, R103, R196, RZ ;  /* 0x000000c467bc7210 */ /* 0x000fe20007f1e0ff */
[----:B------:R1:W-:Y:S03]  /*18510*/  LDGSTS.E.BYPASS.LTC128B.128 [R244], [R104.64], !P5 ;  /* 0x0000000068f47fae */ /* 0x0003e6000e901d54 */
[----:B------:R-:W-:Y:S02]  /*18520*/  IADD3.X R189, R102, R194, RZ, P0, !PT ;  /* 0x000000c266bd7210 */ /* 0x000fe400007fe4ff */
[C---:B---3--:R-:W-:Y:S03]  /*18530*/  IADD3 R102, P0, R101.reuse, R196, RZ ;  /* 0x000000c465667210 */ /* 0x048fe60007f1e0ff */
[----:B------:R2:W-:Y:S01]  /*18540*/  LDGSTS.E.BYPASS.LTC128B.128 [R244+0x1000], [R192.64], !P6 ;  /* 0x01000000c0f47fae */ /* 0x0005e2000f101d54 */
[----:B----4-:R-:W-:Y:S02]  /*18550*/  IADD3.X R103, R0, R194, RZ, P0, !PT ;  /* 0x000000c200677210 */ /* 0x010fe400007fe4ff */
[----:B------:R-:W-:Y:S05]  /*18560*/  ISETP.GE.AND P0, PT, R220, 0x1, PT ;  /* 0x00000001dc00780c */ /* 0x000fea0003f06270 */
[----:B------:R3:W-:Y:S01]  /*18570*/  LDGSTS.E.BYPASS.LTC128B.128 [R244+0x2000], [R188.64], !P4 ;  /* 0x02000000bcf47fae */ /* 0x0007e2000e101d54 */
[C---:B-1----:R-:W-:Y:S04]  /*18580*/  IADD3 R104, P1, R101.reuse, R197, RZ ;  /* 0x000000c565687210 */ /* 0x042fe80007f3e0ff */
[C---:B------:R-:W-:Y:S02]  /*18590*/  IADD3.X R105, R0.reuse, R195, RZ, P1, !PT ;  /* 0x000000c300697210 */ /* 0x040fe40000ffe4ff */
[----:B--2---:R-:W-:Y:S04]  /*185a0*/  IADD3 R192, P2, R101, R198, RZ ;  /* 0x000000c665c07210 */ /* 0x004fe80007f5e0ff */
[----:B------:R-:W-:Y:S05]  /*185b0*/  IADD3.X R193, R0, R106, RZ, P2, !PT ;  /* 0x0000006a00c17210 */ /* 0x000fea00017fe4ff */
[----:B------:R1:W-:Y:S08]  /*185c0*/  LDGSTS.E.BYPASS.LTC128B.128 [R244+0x800], [R192.64], !P5 ;  /* 0x00800000c0f47fae */ /* 0x0003f0000e901d54 */
[----:B------:R2:W-:Y:S08]  /*185d0*/  LDGSTS.E.BYPASS.LTC128B.128 [R244+0x1800], [R104.64], !P6 ;  /* 0x0180000068f47fae */ /* 0x0005f0000f101d54 */
[----:B------:R4:W-:Y:S08]  /*185e0*/  LDGSTS.E.BYPASS.LTC128B.128 [R244+0x2800], [R102.64], !P4 ;  /* 0x0280000066f47fae */ /* 0x0009f0000e101d54 */
[----:B---3--:R-:W-:Y:S08]  /*185f0*/  LDSM.16.M88.4 R188, [R227+0x8100] ;  /* 0x00810000e3bc783b */ /* 0x008ff00000000200 */
[----:B-1----:R-:W1:Y:S08]  /*18600*/  LDSM.16.M88.4 R192, [R224+0x4100] ;  /* 0x00410000e0c0783b */ /* 0x002e700000000200 */
[----:B------:R-:W3:Y:S08]  /*18610*/  LDSM.16.M88.4 R196, [R227+0x9100] ;  /* 0x00910000e3c4783b */ /* 0x000ef00000000200 */
[----:B------:R-:W0:Y:S08]  /*18620*/  LDGDEPBAR ;  /* 0x00000000000079af */ /* 0x000e300000000000 */
[----:B------:R-:W5:Y:S08]  /*18630*/  LDSM.16.M88.4 R108, [R224+0x4500] ;  /* 0x00450000e06c783b */ /* 0x000f700000000200 */
[----:B------:R-:W2:Y:S08]  /*18640*/  LDSM.16.M88.4 R200, [R224+0x4900] ;  /* 0x00490000e0c8783b */ /* 0x000eb00000000200 */
[----:B------:R-:W2:Y:S01]  /*18650*/  LDSM.16.M88.4 R204, [R224+0x4d00] ;  /* 0x004d0000e0cc783b */ /* 0x000ea20000000200 */
[-C--:B-1----:R-:W-:Y:S07]  /*18660*/  HMMA.16816.F32 R4, R188, R192.reuse, R4 ;  /* 0x000000c0bc04723c */ /* 0x082fee0000001804 */
[----:B------:R-:W-:Y:S01]  /*18670*/  LDSM.16.M88.4 R208, [R228+0x8100] ;  /* 0x00810000e4d0783b */ /* 0x000fe20000000200 */
[C---:B---3--:R-:W-:Y:S07]  /*18680*/  HMMA.16816.F32 R8, R196.reuse, R192, R8 ;  /* 0x000000c0c408723c */ /* 0x048fee0000001808 */
[----:B------:R-:W1:Y:S01]  /*18690*/  LDSM.16.M88.4 R212, [R237] ;  /* 0x00000000edd4783b */ /* 0x000e620000000200 */
[-C--:B------:R-:W-:Y:S07]  /*186a0*/  HMMA.16816.F32 R12, R196, R194.reuse, R12 ;  /* 0x000000c2c40c723c */ /* 0x080fee000000180c */
[----:B------:R-:W3:Y:S01]  /*186b0*/  LDSM.16.M88.4 R184, [R228+0x9100] ;  /* 0x00910000e4b8783b */ /* 0x000ee20000000200 */
[C---:B------:R-:W-:Y:S07]  /*186c0*/  HMMA.16816.F32 R16, R188.reuse, R194, R16 ;  /* 0x000000c2bc10723c */ /* 0x040fee0000001810 */
[----:B------:R-:W1:Y:S01]  /*186d0*/  LDSM.16.M88.4 R176, [R236] ;  /* 0x00000000ecb0783b */ /* 0x000e620000000200 */
[-C--:B-----5:R-:W-:Y:S07]  /*186e0*/  HMMA.16816.F32 R20, R188, R108.reuse, R20 ;  /* 0x0000006cbc14723c */ /* 0x0a0fee0000001814 */
[----:B------:R-:W-:Y:S01]  /*186f0*/  LDSM.16.M88.4 R180, [R234] ;  /* 0x00000000eab4783b */ /* 0x000fe20000000200 */
[C---:B------:R-:W-:Y:S07]  /*18700*/  HMMA.16816.F32 R24, R196.reuse, R108, R24 ;  /* 0x0000006cc418723c */ /* 0x040fee0000001818 */
[----:B------:R-:W-:Y:S01]  /*18710*/  LDSM.16.M88.4 R192, [R224+0x5100] ;  /* 0x00510000e0c0783b */ /* 0x000fe20000000200 */
[-C--:B------:R-:W-:Y:S07]  /*18720*/  HMMA.16816.F32 R28, R196, R110.reuse, R28 ;  /* 0x0000006ec41c723c */ /* 0x080fee000000181c */
[----:B------:R-:W-:Y:S01]  /*18730*/  LDSM.16.M88.4 R216, [R233] ;  /* 0x00000000e9d8783b */ /* 0x000fe20000000200 */
[C---:B------:R-:W-:Y:S07]  /*18740*/  HMMA.16816.F32 R32, R188.reuse, R110, R32 ;  /* 0x0000006ebc20723c */ /* 0x040fee0000001820 */
[----:B------:R-:W5:Y:S01]  /*18750*/  LDSM.16.M88.4 R108, [R235] ;  /* 0x00000000eb6c783b */ /* 0x000f620000000200 */
[-C--:B--2---:R-:W-:Y:S08]  /*18760*/  HMMA.16816.F32 R36, R188, R200.reuse, R36 ;  /* 0x000000c8bc24723c */ /* 0x084ff00000001824 */
        /* <DEDUP_REMOVED lines=10> */
[-C--:B-1----:R-:W-:Y:S01]  /*18810*/  HMMA.16816.F32 R4, R208, R212.reuse, R4 ;  /* 0x000000d4d004723c */ /* 0x082fe20000001804 */
[----:B------:R-:W1:Y:S07]  /*18820*/  LDSM.16.M88.4 R204, [R224+0x5900] ;  /* 0x00590000e0cc783b */ /* 0x000e6e0000000200 */
[C---:B---3--:R-:W-:Y:S08]  /*18830*/  HMMA.16816.F32 R8, R184.reuse, R212, R8 ;  /* 0x000000d4b808723c */ /* 0x048ff00000001808 */
[-C--:B------:R-:W-:Y:S08]  /*18840*/  HMMA.16816.F32 R12, R184, R214.reuse, R12 ;  /* 0x000000d6b80c723c */ /* 0x080ff0000000180c */
[C---:B------:R-:W-:Y:S01]  /*18850*/  HMMA.16816.F32 R16, R208.reuse, R214, R16 ;  /* 0x000000d6d010723c */ /* 0x040fe20000001810 */
[----:B------:R-:W3:Y:S07]  /*18860*/  LDSM.16.M88.4 R212, [R224+0x5d00] ;  /* 0x005d0000e0d4783b */ /* 0x000eee0000000200 */
[-C--:B------:R-:W-:Y:S08]  /*18870*/  HMMA.16816.F32 R20, R208, R176.reuse, R20 ;  /* 0x000000b0d014723c */ /* 0x080ff00000001814 */
[C---:B------:R-:W-:Y:S08]  /*18880*/  HMMA.16816.F32 R24, R184.reuse, R176, R24 ;  /* 0x000000b0b818723c */ /* 0x040ff00000001818 */
[-C--:B------:R-:W-:Y:S08]  /*18890*/  HMMA.16816.F32 R28, R184, R178.reuse, R28 ;  /* 0x000000b2b81c723c */ /* 0x080ff0000000181c */
[C---:B------:R-:W-:Y:S01]  /*188a0*/  HMMA.16816.F32 R32, R208.reuse, R178, R32 ;  /* 0x000000b2d020723c */ /* 0x040fe20000001820 */
[----:B------:R-:W1:Y:S07]  /*188b0*/  LDSM.16.M88.4 R176, [R228+0xa100] ;  /* 0x00a10000e4b0783b */ /* 0x000e6e0000000200 */
[-C--:B-----5:R-:W-:Y:S08]  /*188c0*/  HMMA.16816.F32 R36, R208, R108.reuse, R36 ;  /* 0x0000006cd024723c */ /* 0x0a0ff00000001824 */
        /* <DEDUP_REMOVED lines=8> */
[-C--:B--2---:R-:W-:Y:S08]  /*18950*/  HMMA.16816.F32 R4, R188, R192.reuse, R4 ;  /* 0x000000c0bc04723c */ /* 0x084ff00000001804 */
        /* <DEDUP_REMOVED lines=11> */
[-C--:B---3--:R-:W-:Y:S08]  /*18a10*/  HMMA.16816.F32 R52, R188, R212.reuse, R52 ;  /* 0x000000d4bc34723c */ /* 0x088ff00000001834 */
[C---:B------:R-:W-:Y:S08]  /*18a20*/  HMMA.16816.F32 R56, R196.reuse, R212, R56 ;  /* 0x000000d4c438723c */ /* 0x040ff00000001838 */
[-C--:B------:R-:W-:Y:S08]  /*18a30*/  HMMA.16816.F32 R60, R196, R214.reuse, R60 ;  /* 0x000000d6c43c723c */ /* 0x080ff0000000183c */
[----:B------:R-:W-:Y:S08]  /*18a40*/  HMMA.16816.F32 R64, R188, R214, R64 ;  /* 0x000000d6bc40723c */ /* 0x000ff00000001840 */
[-C--:B------:R-:W-:Y:S08]  /*18a50*/  HMMA.16816.F32 R4, R176, R216.reuse, R4 ;  /* 0x000000d8b004723c */ /* 0x080ff00000001804 */
        /* <DEDUP_REMOVED lines=25> */
[----:B-----5:R-:W5:Y:S09]  /*18bf0*/  LDSM.16.M88.4 R4, [R232] ;  /* 0x00000000e804783b */ /* 0x020f720000000200 */
[----:B------:R-:W1:Y:S10]  /*18c00*/  MUFU.TANH R186, R10 ;  /* 0x0000000a00ba7308 */ /* 0x000e740000002400 */
[----:B------:R1:W1:Y:S10]  /*18c10*/  MUFU.TANH R193, R11 ;  /* 0x0000000b00c17308 */ /* 0x0002740000002400 */
[----:B------:R2:W2:Y:S10]  /*18c20*/  MUFU.TANH R185, R12 ;  /* 0x0000000c00b97308 */ /* 0x0004b40000002400 */
[----:B------:R2:W2:Y:S01]  /*18c30*/  MUFU.TANH R184, R13 ;  /* 0x0000000d00b87308 */ /* 0x0004a20000002400 */
[----:B-1----:R-:W1:Y:S01]  /*18c40*/  LDSM.16.M88.4 R8, [R231] ;  /* 0x00000000e708783b */ /* 0x002e620000000200 */
[-C--:B-----5:R-:W-:Y:S08]  /*18c50*/  HMMA.16816.F32 R20, R176, R4.reuse, R20 ;  /* 0x00000004b014723c */ /* 0x0a0ff00000001814 */
[----:B------:R1:W1:Y:S01]  /*18c60*/  MUFU.TANH R191, R14 ;  /* 0x0000000e00bf7308 */ /* 0x0002620000002400 */
[C---:B------:R-:W-:Y:S09]  /*18c70*/  HMMA.16816.F32 R24, R108.reuse, R4, R24 ;  /* 0x000000046c18723c */ /* 0x040ff20000001818 */
[----:B------:R1:W1:Y:S01]  /*18c80*/  MUFU.TANH R190, R15 ;  /* 0x0000000f00be7308 */ /* 0x0002620000002400 */
[-C--:B------:R-:W-:Y:S08]  /*18c90*/  HMMA.16816.F32 R28, R108, R6.reuse, R28 ;  /* 0x000000066c1c723c */ /* 0x080ff0000000181c */
[C---:B------:R-:W-:Y:S01]  /*18ca0*/  HMMA.16816.F32 R32, R176.reuse, R6, R32 ;  /* 0x00000006b020723c */ /* 0x040fe20000001820 */
[----:B------:R2:W2:Y:S01]  /*18cb0*/  MUFU.TANH R181, R16 ;  /* 0x0000001000b57308 */ /* 0x0004a20000002400 */
[----:B------:R-:W5:Y:S01]  /*18cc0*/  LDSM.16.M88.4 R4, [R230] ;  /* 0x00000000e604783b */ /* 0x000f620000000200 */
[----:B------:R-:W-:Y:S04]  /*18cd0*/  DEPBAR.LE SB0, 0x0 ;  /* 0x000080000000791a */ /* 0x000fe80000000000 */
[----:B------:R-:W-:Y:S02]  /*18ce0*/  FMUL.FTZ R20, R20, c[0x0][0x320] ;  /* 0x0000c80014147a20 */ /* 0x000fe40000410000 */
[----:B------:R-:W-:Y:S02]  /*18cf0*/  FMUL.FTZ R21, R21, c[0x0][0x320] ;  /* 0x0000c80015157a20 */ /* 0x000fe40000410000 */
[----:B----4-:R4:W2:Y:S01]  /*18d00*/  MUFU.TANH R102, R17 ;  /* 0x0000001100667308 */ /* 0x0108a20000002400 */
        /* <DEDUP_REMOVED lines=106> */
.L_x_835:
        /* <DEDUP_REMOVED lines=37> */
[----:B-1----:R-:W1:Y:S01]  /*19600*/  SHFL.BFLY PT, R8, R0, 0x2, 0x1f ;  /* 0x0c401f0000087f89 */ /* 0x002e6200000e0000 */
        /* <DEDUP_REMOVED lines=79> */
[--C-:B-1----:R-:W-:Y:S01]  /*19b00*/  FFMA.FTZ R3, R183, c[0x0][0x2d0], -R111.reuse ;  /* 0x0000b400b7037a23 */ /* 0x102fe2000001086f */
[----:B------:R-:W-:Y:S01]  /*19b10*/  LDSM.16.MT88.4 R172, [R226+0x1d00] ;  /* 0x001d0000e2ac783b */ /* 0x000fe20000004200 */
[C---:B------:R-:W-:Y:S02]  /*19b20*/  FMUL.FTZ R70, R101.reuse, R70 ;  /* 0x0000004665467220 */ /* 0x040fe40000410000 */
[----:B------:R1:W4:Y:S01]  /*19b30*/  MUFU.EX2 R11, R3 ;  /* 0x00000003000b7308 */ /* 0x0003220000000800 */
[----:B------:R-:W-:Y:S02]  /*19b40*/  FMUL.FTZ R71, R101, R71 ;  /* 0x0000004765477220 */ /* 0x000fe40000410000 */
[C---:B------:R-:W-:Y:S02]  /*19b50*/  FMUL.FTZ R80, R103.reuse, R80 ;  /* 0x0000005067507220 */ /* 0x040fe40000410000 */
[----:B------:R-:W-:Y:S02]  /*19b60*/  FMUL.FTZ R81, R103, R81 ;  /* 0x0000005167517220 */ /* 0x000fe40000410000 */
[--C-:B--2---:R-:W-:Y:S01]  /*19b70*/  FFMA.FTZ R2, R187, c[0x0][0x2d0], -R110.reuse ;  /* 0x0000b400bb027a23 */ /* 0x104fe2000001086e */
[----:B------:R-:W-:Y:S01]  /*19b80*/  MOV R187, R21 ;  /* 0x0000001500bb7202 */ /* 0x000fe20000000f00 */
        /* <DEDUP_REMOVED lines=10> */
[C---:B------:R-:W-:Y:S02]  /*19c30*/  FMUL.FTZ R40, R100.reuse, R148 ;  /* 0x0000009464287220 */ /* 0x040fe40000410000 */
[----:B------:R1:W-:Y:S01]  /*19c40*/  MUFU.EX2 R224, R3 ;  /* 0x0000000300e07308 */ /* 0x0003e20000000800 */
[C---:B------:R-:W-:Y:S02]  /*19c50*/  FMUL.FTZ R44, R100.reuse, R152 ;  /* 0x00000098642c7220 */ /* 0x040fe40000410000 */
[C---:B------:R-:W-:Y:S02]  /*19c60*/  FMUL.FTZ R56, R100.reuse, R164 ;  /* 0x000000a464387220 */ /* 0x040fe40000410000 */
[C---:B------:R-:W-:Y:S02]  /*19c70*/  FMUL.FTZ R57, R100.reuse, R165 ;  /* 0x000000a564397220 */ /* 0x040fe40000410000 */
[----:B--2---:R-:W-:Y:S02]  /*19c80*/  FFMA.FTZ R2, R181, c[0x0][0x2d0], -R110 ;  /* 0x0000b400b5027a23 */ /* 0x004fe4000001086e */
[C---:B------:R-:W-:Y:S02]  /*19c90*/  FMUL.FTZ R60, R100.reuse, R168 ;  /* 0x000000a8643c7220 */ /* 0x040fe40000410000 */
[----:B------:R2:W-:Y:S01]  /*19ca0*/  MUFU.EX2 R10, R2 ;  /* 0x00000002000a7308 */ /* 0x0005e20000000800 */
[C---:B------:R-:W-:Y:S02]  /*19cb0*/  FMUL.FTZ R61, R100.reuse, R169 ;  /* 0x000000a9643d7220 */ /* 0x040fe40000410000 */
[C---:B------:R-:W-:Y:S02]  /*19cc0*/  FMUL.FTZ R72, R100.reuse, R72 ;  /* 0x0000004864487220 */ /* 0x040fe40000410000 */
[C---:B------:R-:W-:Y:S02]  /*19cd0*/  FMUL.FTZ R73, R100.reuse, R73 ;  /* 0x0000004964497220 */ /* 0x040fe40000410000 */
[C---:B------:R-:W-:Y:S02]  /*19ce0*/  FMUL.FTZ R76, R100.reuse, R76 ;  /* 0x0000004c644c7220 */ /* 0x040fe40000410000 */
[----:B------:R-:W-:Y:S02]  /*19cf0*/  FMUL.FTZ R77, R100, R77 ;  /* 0x0000004d644d7220 */ /* 0x000fe40000410000 */
[C---:B------:R-:W-:Y:S02]  /*19d00*/  FMUL.FTZ R82, R101.reuse, R82 ;  /* 0x0000005265527220 */ /* 0x040fe40000410000 */
[--C-:B-1----:R-:W-:Y:S02]  /*19d10*/  FFMA.FTZ R3, R180, c[0x0][0x2d0], -R111.reuse ;  /* 0x0000b400b4037a23 */ /* 0x102fe4000001086f */
[----:B------:R-:W-:Y:S02]  /*19d20*/  FMUL.FTZ R83, R101, R83 ;  /* 0x0000005365537220 */ /* 0x000fe40000410000 */
[----:B------:R-:W-:Y:S01]  /*19d30*/  MUFU.EX2 R28, R3 ;  /* 0x00000003001c7308 */ /* 0x000fe20000000800 */
[C---:B------:R-:W-:Y:S02]  /*19d40*/  FMUL.FTZ R84, R103.reuse, R84 ;  /* 0x0000005467547220 */ /* 0x040fe40000410000 */
[----:B------:R-:W-:Y:S02]  /*19d50*/  FMUL.FTZ R85, R103, R85 ;  /* 0x0000005567557220 */ /* 0x000fe40000410000 */
[C---:B------:R-:W-:Y:S01]  /*19d60*/  FMUL.FTZ R86, R101.reuse, R86 ;  /* 0x0000005665567220 */ /* 0x040fe20000410000 */
[----:B--2---:R-:W1:Y:S01]  /*19d70*/  SHFL.BFLY PT, R2, R0, 0x1, 0x1f ;  /* 0x0c201f0000027f89 */ /* 0x004e6200000e0000 */
[----:B------:R-:W-:Y:S02]  /*19d80*/  FMUL.FTZ R87, R101, R87 ;  /* 0x0000005765577220 */ /* 0x000fe40000410000 */
[C---:B------:R-:W-:Y:S02]  /*19d90*/  FMUL.FTZ R88, R100.reuse, R88 ;  /* 0x0000005864587220 */ /* 0x040fe40000410000 */
[C---:B------:R-:W-:Y:S02]  /*19da0*/  FMUL.FTZ R89, R100.reuse, R89 ;  /* 0x0000005964597220 */ /* 0x040fe40000410000 */
[C---:B------:R-:W-:Y:S02]  /*19db0*/  FMUL.FTZ R92, R100.reuse, R92 ;  /* 0x0000005c645c7220 */ /* 0x040fe40000410000 */
[----:B------:R-:W-:Y:S02]  /*19dc0*/  FMUL.FTZ R93, R100, R93 ;  /* 0x0000005d645d7220 */ /* 0x000fe40000410000 */
[C---:B------:R-:W-:Y:S02]  /*19dd0*/  FMUL.FTZ R96, R103.reuse, R96 ;  /* 0x0000006067607220 */ /* 0x040fe40000410000 */
[----:B------:R-:W-:Y:S02]  /*19de0*/  FMUL.FTZ R97, R103, R97 ;  /* 0x0000006167617220 */ /* 0x000fe40000410000 */
[C---:B------:R-:W-:Y:S02]  /*19df0*/  FMUL.FTZ R98, R101.reuse, R98 ;  /* 0x0000006265627220 */ /* 0x040fe40000410000 */
[----:B------:R-:W-:Y:S01]  /*19e00*/  FMUL.FTZ R99, R101, R99 ;  /* 0x0000006365637220 */ /* 0x000fe20000410000 */
[----:B-1----:R-:W-:Y:S01]  /*19e10*/  FMNMX.FTZ R102, R2, R0, !PT ;  /* 0x0000000002667209 */ /* 0x002fe20007810000 */
[--C-:B------:R-:W-:Y:S01]  /*19e20*/  FFMA.FTZ R2, R188, c[0x0][0x2d0], -R176.reuse ;  /* 0x0000b400bc027a23 */ /* 0x100fe200000108b0 */
[----:B------:R-:W-:Y:S01]  /*19e30*/  MOV R188, R12 ;  /* 0x0000000c00bc7202 */ /* 0x000fe20000000f00 */
[----:B------:R-:W-:Y:S02]  /*19e40*/  FFMA.FTZ R0, R19, c[0x0][0x2d0], -R111 ;  /* 0x0000b40013007a23 */ /* 0x000fe4000001086f */
[----:B------:R1:W-:Y:S01]  /*19e50*/  MUFU.EX2 R6, R2 ;  /* 0x0000000200067308 */ /* 0x0003e20000000800 */
[----:B------:R-:W-:Y:S02]  /*19e60*/  FMUL.FTZ R12, R100, R120 ;  /* 0x00000078640c7220 */ /* 0x000fe40000410000 */
[----:B------:R-:W-:Y:S02]  /*19e70*/  FMUL.FTZ R19, R101, R127 ;  /* 0x0000007f65137220 */ /* 0x000fe40000410000 */
[----:B------:R-:W-:Y:S05]  /*19e80*/  LDSM.16.MT88.4 R124, [R225+0x2100] ;  /* 0x00210000e17c783b */ /* 0x000fea0000004200 */
[----:B------:R2:W3:Y:S01]  /*19e90*/  MUFU.EX2 R182, R0 ;  /* 0x0000000000b67308 */ /* 0x0004e20000000800 */
[----:B-1----:R-:W-:Y:S01]  /*19ea0*/  FFMA.FTZ R2, R192, c[0x0][0x2d0], -R176 ;  /* 0x0000b400c0027a23 */ /* 0x002fe200000108b0 */
[----:B----4-:R-:W-:Y:S08]  /*19eb0*/  MOV R192, R11 ;  /* 0x0000000b00c07202 */ /* 0x010ff00000000f00 */
[----:B------:R1:W-:Y:S01]  /*19ec0*/  MUFU.EX2 R5, R2 ;  /* 0x0000000200057308 */ /* 0x0003e20000000800 */
[----:B--2---:R-:W-:Y:S01]  /*19ed0*/  FADD.FTZ R0, -R102, R107 ;  /* 0x0000006b66007221 */ /* 0x004fe20000010100 */
[----:B------:R-:W-:Y:S02]  /*19ee0*/  MOV R107, R20 ;  /* 0x00000014006b7202 */ /* 0x000fe40000000f00 */
[----:B------:R-:W2:Y:S01]  /*19ef0*/  LDSM.16.MT88.4 R20, [R225+0x100] ;  /* 0x00010000e114783b */ /* 0x000ea20000004200 */
[----:B------:R-:W-:Y:S01]  /*19f00*/  FMUL.FTZ R0, R0, c[0x0][0x2d0] ;  /* 0x0000b40000007a20 */ /* 0x000fe20000410000 */
[----:B---3--:R-:W-:Y:S02]  /*19f10*/  F2FP.PACK_AB R115, R182, R28 ;  /* 0x0000001cb673723e */ /* 0x008fe400000000ff */
[----:B------:R-:W-:Y:S01]  /*19f20*/  MOV R156, R107 ;  /* 0x0000006b009c7202 */ /* 0x000fe20000000f00 */
[----:B------:R-:W-:Y:S02]  /*19f30*/  FFMA.FTZ R107, R211, c[0x0][0x2d0], -R110 ;  /* 0x0000b400d36b7a23 */ /* 0x000fe4000001086e */
[----:B------:R-:W3:Y:S01]  /*19f40*/  MUFU.EX2 R0, R0 ;  /* 0x0000000000007308 */ /* 0x000ee20000000800 */
[--C-:B-1----:R-:W-:Y:S01]  /*19f50*/  FFMA.FTZ R2, R185, c[0x0][0x2d0], -R176.reuse ;  /* 0x0000b400b9027a23 */ /* 0x102fe200000108b0 */
[----:B------:R-:W-:Y:S08]  /*19f60*/  MOV R185, R10 ;  /* 0x0000000a00b97202 */ /* 0x000ff00000000f00 */
[----:B------:R1:W-:Y:S01]  /*19f70*/  MUFU.EX2 R4, R2 ;  /* 0x0000000200047308 */ /* 0x0003e20000000800 */
[C---:B---3--:R-:W-:Y:S02]  /*19f80*/  FMUL.FTZ R10, R0.reuse, R118 ;  /* 0x00000076000a7220 */ /* 0x048fe40000410000 */
[C---:B------:R-:W-:Y:S02]  /*19f90*/  FMUL.FTZ R11, R0.reuse, R119 ;  /* 0x00000077000b7220 */ /* 0x040fe40000410000 */
[C---:B------:R-:W-:Y:S02]  /*19fa0*/  FMUL.FTZ R14, R0.reuse, R122 ;  /* 0x0000007a000e7220 */ /* 0x040fe40000410000 */
[C---:B------:R-:W-:Y:S02]  /*19fb0*/  FMUL.FTZ R15, R0.reuse, R123 ;  /* 0x0000007b000f7220 */ /* 0x040fe40000410000 */
[C---:B------:R-:W-:Y:S01]  /*19fc0*/  FMUL.FTZ R30, R0.reuse, R138 ;  /* 0x0000008a001e7220 */ /* 0x040fe20000410000 */
[----:B------:R-:W3:Y:S01]  /*19fd0*/  LDSM.16.MT88.4 R120, [R226+0x1100] ;  /* 0x00110000e278783b */ /* 0x000ee20000004200 */
[----:B------:R-:W-:Y:S02]  /*19fe0*/  FMUL.FTZ R31, R0, R139 ;  /* 0x0000008b001f7220 */ /* 0x000fe40000410000 */
[----:B-1----:R-:W-:Y:S02]  /*19ff0*/  FFMA.FTZ R2, R184, c[0x0][0x2d0], -R176 ;  /* 0x0000b400b8027a23 */ /* 0x002fe400000108b0 */
[C---:B------:R-:W-:Y:S02]  /*1a000*/  FMUL.FTZ R42, R0.reuse, R150 ;  /* 0x00000096002a7220 */ /* 0x040fe40000410000 */
        /* <DEDUP_REMOVED lines=22> */
[----:B------:R-:W-:Y:S01]  /*1a170*/  FMUL.FTZ R6, R101, R114 ;  /* 0x0000007265067220 */ /* 0x000fe20000410000 */
[----:B------:R-:W-:Y:S02]  /*1a180*/  F2FP.PACK_AB R114, R27, R185 ;  /* 0x000000b91b72723e */ /* 0x000fe400000000ff */
[----:B------:R1:W4:Y:S02]  /*1a190*/  MUFU.EX2 R186, R3 ;  /* 0x0000000300ba7308 */ /* 0x0003240000000800 */
[--C-:B-1----:R-:W-:Y:S01]  /*1a1a0*/  FFMA.FTZ R3, R191, c[0x0][0x2d0], -R2.reuse ;  /* 0x0000b400bf037a23 */ /* 0x102fe20000010802 */
[----:B------:R-:W-:Y:S01]  /*1a1b0*/  MOV R191, R5 ;  /* 0x0000000500bf7202 */ /* 0x000fe20000000f00 */
[----:B------:R-:W-:Y:S01]  /*1a1c0*/  FMUL.FTZ R5, R103, R113 ;  /* 0x0000007167057220 */ /* 0x000fe20000410000 */
[----:B------:R-:W-:Y:S05]  /*1a1d0*/  F2FP.PACK_AB R113, R224, R192 ;  /* 0x000000c0e071723e */ /* 0x000fea00000000ff */
[----:B------:R1:W1:Y:S01]  /*1a1e0*/  MUFU.EX2 R26, R3 ;  /* 0x00000003001a7308 */ /* 0x0002620000000800 */
[----:B----4-:R-:W-:Y:S02]  /*1a1f0*/  F2FP.PACK_AB R117, R186, R180 ;  /* 0x000000b4ba75723e */ /* 0x010fe400000000ff */
[----:B------:R-:W-:Y:S02]  /*1a200*/  F2FP.PACK_AB R116, R191, R193 ;  /* 0x000000c1bf74723e */ /* 0x000fe400000000ff */
[----:B------:R-:W-:Y:S01]  /*1a210*/  MOV R139, R191 ;  /* 0x000000bf008b7202 */ /* 0x000fe20000000f00 */
[----:B-1----:R-:W-:Y:S01]  /*1a220*/  FFMA.FTZ R3, R190, c[0x0][0x2d0], -R2 ;  /* 0x0000b400be037a23 */ /* 0x002fe20000010802 */
[----:B------:R-:W-:Y:S01]  /*1a230*/  MOV R190, R4 ;  /* 0x0000000400be7202 */ /* 0x000fe20000000f00 */
[----:B------:R-:W-:Y:S01]  /*1a240*/  FMUL.FTZ R4, R103, R112 ;  /* 0x0000007067047220 */ /* 0x000fe20000410000 */
[----:B------:R-:W-:Y:S01]  /*1a250*/  F2FP.PACK_AB R112, R29, R188 ;  /* 0x000000bc1d70723e */ /* 0x000fe200000000ff */
[----:B------:R-:W1:Y:S01]  /*1a260*/  MUFU.EX2 R183, R3 ;  /* 0x0000000300b77308 */ /* 0x000e620000000800 */
[----:B------:R-:W-:Y:S02]  /*1a270*/  F2FP.PACK_AB R118, R181, R190 ;  /* 0x000000beb576723e */ /* 0x000fe400000000ff */
[-C--:B------:R-:W-:Y:S03]  /*1a280*/  MOV R133, R26.reuse ;  /* 0x0000001a00857202 */ /* 0x080fe60000000f00 */
[-C--:B--2---:R-:W-:Y:S05]  /*1a290*/  HMMA.16816.F32 R4, R112, R20.reuse, R4 ;  /* 0x000000147004723c */ /* 0x084fea0000001804 */
[----:B-1----:R-:W-:Y:S01]  /*1a2a0*/  F2FP.PACK_AB R119, R183, R26 ;  /* 0x0000001ab777723e */ /* 0x002fe200000000ff */
[--C-:B------:R-:W-:Y:S02]  /*1a2b0*/  FFMA.FTZ R3, R194, c[0x0][0x2d0], -R110.reuse ;  /* 0x0000b400c2037a23 */ /* 0x100fe4000001086e */
[C---:B------:R-:W-:Y:S01]  /*1a2c0*/  FMUL.FTZ R26, R0.reuse, R134 ;  /* 0x00000086001a7220 */ /* 0x040fe20000410000 */
[----:B------:R-:W-:Y:S01]  /*1a2d0*/  MOV R134, R27 ;  /* 0x0000001b00867202 */ /* 0x000fe20000000f00 */
[----:B------:R1:W-:Y:S02]  /*1a2e0*/  MUFU.EX2 R132, R3 ;  /* 0x0000000300847308 */ /* 0x0003e40000000800 */
[----:B------:R-:W-:Y:S01]  /*1a2f0*/  FMUL.FTZ R27, R0, R135 ;  /* 0x00000087001b7220 */ /* 0x000fe20000410000 */
[C---:B------:R-:W-:Y:S04]  /*1a300*/  HMMA.16816.F32 R8, R116.reuse, R20, R8 ;  /* 0x000000147408723c */ /* 0x040fe80000001808 */
[----:B------:R-:W-:Y:S01]  /*1a310*/  MOV R135, R28 ;  /* 0x0000001c00877202 */ /* 0x000fe20000000f00 */
[C---:B------:R-:W-:Y:S01]  /*1a320*/  FMUL.FTZ R28, R100.reuse, R136 ;  /* 0x00000088641c7220 */ /* 0x040fe20000410000 */
[----:B------:R-:W-:Y:S01]  /*1a330*/  MOV R136, R29 ;  /* 0x0000001d00887202 */ /* 0x000fe20000000f00 */
[C---:B------:R-:W-:Y:S01]  /*1a340*/  FMUL.FTZ R20, R103.reuse, R128 ;  /* 0x0000008067147220 */ /* 0x040fe20000410000 */
[-C--:B------:R-:W-:Y:S04]  /*1a350*/  HMMA.16816.F32 R12, R116, R22.reuse, R12 ;  /* 0x00000016740c723c */ /* 0x080fe8000000180c */
[----:B------:R-:W-:Y:S01]  /*1a360*/  FMUL.FTZ R21, R103, R129 ;  /* 0x0000008167157220 */ /* 0x000fe20000410000 */
[----:B------:R-:W-:Y:S01]  /*1a370*/  MOV R152, R136 ;  /* 0x0000008800987202 */ /* 0x000fe20000000f00 */
[----:B------:R-:W-:Y:S01]  /*1a380*/  FMUL.FTZ R29, R100, R137 ;  /* 0x00000089641d7220 */ /* 0x000fe20000410000 */
[----:B------:R-:W-:Y:S01]  /*1a390*/  MOV R136, R134 ;  /* 0x0000008600887202 */ /* 0x000fe20000000f00 */
[C---:B------:R-:W-:Y:S04]  /*1a3a0*/  HMMA.16816.F32 R16, R112.reuse, R22, R16 ;  /* 0x000000167010723c */ /* 0x040fe80000001810 */
[----:B------:R-:W-:Y:S01]  /*1a3b0*/  MOV R134, R193 ;  /* 0x000000c100867202 */ /* 0x000fe20000000f00 */
[--C-:B-1----:R-:W-:Y:S02]  /*1a3c0*/  FFMA.FTZ R3, R195, c[0x0][0x2d0], -R110.reuse ;  /* 0x0000b400c3037a23 */ /* 0x102fe4000001086e */
[C---:B------:R-:W-:Y:S02]  /*1a3d0*/  FMUL.FTZ R22, R101.reuse, R130 ;  /* 0x0000008265167220 */ /* 0x040fe40000410000 */
[----:B------:R1:W-:Y:S03]  /*1a3e0*/  MUFU.EX2 R184, R3 ;  /* 0x0000000300b87308 */ /* 0x0003e60000000800 */
[----:B------:R-:W-:Y:S02]  /*1a3f0*/  FMUL.FTZ R23, R101, R131 ;  /* 0x0000008365177220 */ /* 0x000fe40000410000 */
[----:B------:R-:W-:Y:S05]  /*1a400*/  LDSM.16.MT88.4 R128, [R226+0x500] ;  /* 0x00050000e280783b */ /* 0x000fea0000004200 */
[-C--:B------:R-:W-:Y:S08]  /*1a410*/  HMMA.16816.F32 R20, R112, R36.reuse, R20 ;  /* 0x000000247014723c */ /* 0x080ff00000001814 */
[C---:B------:R-:W-:Y:S07]  /*1a420*/  HMMA.16816.F32 R24, R116.reuse, R36, R24 ;  /* 0x000000247418723c */ /* 0x040fee0000001818 */
[C---:B------:R-:W-:Y:S01]  /*1a430*/  FMUL.FTZ R37, R103.reuse, R145 ;  /* 0x0000009167257220 */ /* 0x040fe20000410000 */
[-C--:B------:R-:W-:Y:S04]  /*1a440*/  HMMA.16816.F32 R28, R116, R38.reuse, R28 ;  /* 0x00000026741c723c */ /* 0x080fe8000000181c */
[----:B------:R-:W-:Y:S01]  /*1a450*/  FMUL.FTZ R36, R103, R144 ;  /* 0x0000009067247220 */ /* 0x000fe20000410000 */
[----:B------:R-:W-:Y:S01]  /*1a460*/  MOV R144, R192 ;  /* 0x000000c000907202 */ /* 0x000fe20000000f00 */
[--C-:B-1----:R-:W-:Y:S02]  /*1a470*/  FFMA.FTZ R3, R198, c[0x0][0x2d0], -R111.reuse ;  /* 0x0000b400c6037a23 */ /* 0x102fe4000001086f */
[C---:B------:R-:W-:Y:S07]  /*1a480*/  HMMA.16816.F32 R32, R112.reuse, R38, R32 ;  /* 0x000000267020723c */ /* 0x040fee0000001820 */
[C---:B------:R-:W-:Y:S02]  /*1a490*/  FMUL.FTZ R38, R101.reuse, R146 ;  /* 0x0000009265267220 */ /* 0x040fe40000410000 */
[----:B------:R1:W-:Y:S03]  /*1a4a0*/  MUFU.EX2 R146, R3 ;  /* 0x0000000300927308 */ /* 0x0003e60000000800 */
[----:B------:R-:W-:Y:S07]  /*1a4b0*/  FMUL.FTZ R39, R101, R147 ;  /* 0x0000009365277220 */ /* 0x000fee0000410000 */
[-C--:B------:R-:W-:Y:S08]  /*1a4c0*/  HMMA.16816.F32 R36, R112, R52.reuse, R36 ;  /* 0x000000347024723c */ /* 0x080ff00000001824 */
[C---:B------:R-:W-:Y:S04]  /*1a4d0*/  HMMA.16816.F32 R40, R116.reuse, R52, R40 ;  /* 0x000000347428723c */ /* 0x040fe80000001828 */
[--C-:B-1----:R-:W-:Y:S04]  /*1a4e0*/  FFMA.FTZ R3, R200, c[0x0][0x2d0], -R111.reuse ;  /* 0x0000b400c8037a23 */ /* 0x102fe8000001086f */
[-C--:B------:R-:W-:Y:S01]  /*1a4f0*/  HMMA.16816.F32 R44, R116, R54.reuse, R44 ;  /* 0x00000036742c723c */ /* 0x080fe2000000182c */
[----:B------:R1:W2:Y:S03]  /*1a500*/  MUFU.EX2 R140, R3 ;  /* 0x00000003008c7308 */ /* 0x0002a60000000800 */
[C---:B------:R-:W-:Y:S02]  /*1a510*/  FMUL.FTZ R52, R103.reuse, R160 ;  /* 0x000000a067347220 */ /* 0x040fe40000410000 */
[----:B------:R-:W-:Y:S02]  /*1a520*/  FMUL.FTZ R53, R103, R161 ;  /* 0x000000a167357220 */ /* 0x000fe40000410000 */
[C---:B------:R-:W-:Y:S07]  /*1a530*/  HMMA.16816.F32 R48, R112.reuse, R54, R48 ;  /* 0x000000367030723c */ /* 0x040fee0000001830 */
[C---:B------:R-:W-:Y:S02]  /*1a540*/  FMUL.FTZ R54, R101.reuse, R162 ;  /* 0x000000a265367220 */ /* 0x040fe40000410000 */
[----:B------:R-:W-:Y:S07]  /*1a550*/  FMUL.FTZ R55, R101, R163 ;  /* 0x000000a365377220 */ /* 0x000fee0000410000 */
[-C--:B---3--:R-:W-:Y:S03]  /*1a560*/  HMMA.16816.F32 R52, R112, R120.reuse, R52 ;  /* 0x000000787034723c */ /* 0x088fe60000001834 */
[--C-:B-1----:R-:W-:Y:S04]  /*1a570*/  FFMA.FTZ R3, R197, c[0x0][0x2d0], -R110.reuse ;  /* 0x0000b400c5037a23 */ /* 0x102fe8000001086e */
[----:B------:R1:W-:Y:S01]  /*1a580*/  MUFU.EX2 R143, R3 ;  /* 0x00000003008f7308 */ /* 0x0003e20000000800 */
[C---:B------:R-:W-:Y:S08]  /*1a590*/  HMMA.16816.F32 R56, R116.reuse, R120, R56 ;  /* 0x000000787438723c */ /* 0x040ff00000001838 */
[-C--:B------:R-:W-:Y:S08]  /*1a5a0*/  HMMA.16816.F32 R60, R116, R122.reuse, R60 ;  /* 0x0000007a743c723c */ /* 0x080ff0000000183c */
[C---:B------:R-:W-:Y:S01]  /*1a5b0*/  HMMA.16816.F32 R64, R112.reuse, R122, R64 ;  /* 0x0000007a7040723c */ /* 0x040fe20000001840 */
[----:B------:R-:W3:Y:S03]  /*1a5c0*/  LDSM.16.MT88.4 R120, [R226+0x2100] ;  /* 0x00210000e278783b */ /* 0x000ee60000004200 */
        /* <DEDUP_REMOVED lines=9> */
[-C--:B---3--:R-:W-:Y:S08]  /*1a660*/  HMMA.16816.F32 R84, R112, R120.reuse, R84 ;  /* 0x000000787054723c */ /* 0x088ff00000001854 */
[C---:B------:R-:W-:Y:S08]  /*1a670*/  HMMA.16816.F32 R88, R116.reuse, R120, R88 ;  /* 0x000000787458723c */ /* 0x040ff00000001858 */
[-C--:B------:R-:W-:Y:S04]  /*1a680*/  HMMA.16816.F32 R92, R116, R122.reuse, R92 ;  /* 0x0000007a745c723c */ /* 0x080fe8000000185c */
[--C-:B-1----:R-:W-:Y:S04]  /*1a690*/  FFMA.FTZ R3, R201, c[0x0][0x2d0], -R111.reuse ;  /* 0x0000b400c9037a23 */ /* 0x102fe8000001086f */
[----:B------:R-:W-:Y:S01]  /*1a6a0*/  HMMA.16816.F32 R96, R112, R122, R96 ;  /* 0x0000007a7060723c */ /* 0x000fe20000001860 */
[----:B------:R-:W1:Y:S01]  /*1a6b0*/  LDSM.16.MT88.4 R120, [R225+0x1500] ;  /* 0x00150000e178783b */ /* 0x000e620000004200 */
[----:B------:R3:W3:Y:S05]  /*1a6c0*/  MUFU.EX2 R153, R3 ;  /* 0x0000000300997308 */ /* 0x0006ea0000000800 */
[----:B--2---:R-:W-:Y:S02]  /*1a6d0*/  F2FP.PACK_AB R113, R140, R146 ;  /* 0x000000928c71723e */ /* 0x004fe400000000ff */
[----:B----4-:R-:W-:Y:S03]  /*1a6e0*/  F2FP.PACK_AB R114, R149, R143 ;  /* 0x0000008f9572723e */ /* 0x010fe600000000ff */
[----:B------:R-:W-:Y:S01]  /*1a6f0*/  F2FP.PACK_AB R112, R184, R132 ;  /* 0x00000084b870723e */ /* 0x000fe200000000ff */
[--C-:B---3--:R-:W-:Y:S01]  /*1a700*/  FFMA.FTZ R3, R203, c[0x0][0x2d0], -R176.reuse ;  /* 0x0000b400cb037a23 */ /* 0x108fe200000108b0 */
        /* <DEDUP_REMOVED lines=21> */
[----:B---3--:R-:W-:Y:S02]  /*1a860*/  F2FP.PACK_AB R119, R155, R145 ;  /* 0x000000919b77723e */ /* 0x008fe400000000ff */
[----:B------:R-:W-:Y:S05]  /*1a870*/  MOV R211, R155 ;  /* 0x0000009b00d37202 */ /* 0x000fea0000000f00 */
        /* <DEDUP_REMOVED lines=12> */
[--C-:B--2---:R-:W-:Y:S01]  /*1a940*/  FFMA.FTZ R3, R216, c[0x0][0x2d0], -R111.reuse ;  /* 0x0000b400d8037a23 */ /* 0x104fe2000001086f */
[----:B----4-:R-:W-:Y:S02]  /*1a950*/  MOV R216, R138 ;  /* 0x0000008a00d87202 */ /* 0x010fe40000000f00 */
[----:B------:R-:W-:Y:S01]  /*1a960*/  MOV R138, R190 ;  /* 0x000000be008a7202 */ /* 0x000fe20000000f00 */
[-C--:B-1----:R-:W-:Y:S01]  /*1a970*/  HMMA.16816.F32 R36, R112, R120.reuse, R36 ;  /* 0x000000787024723c */ /* 0x082fe20000001824 */
[----:B------:R1:W-:Y:S07]  /*1a980*/  MUFU.EX2 R214, R3 ;  /* 0x0000000300d67308 */ /* 0x0003ee0000000800 */
[C---:B------:R-:W-:Y:S08]  /*1a990*/  HMMA.16816.F32 R40, R116.reuse, R120, R40 ;  /* 0x000000787428723c */ /* 0x040ff00000001828 */
[-C--:B------:R-:W-:Y:S08]  /*1a9a0*/  HMMA.16816.F32 R44, R116, R122.reuse, R44 ;  /* 0x0000007a742c723c */ /* 0x080ff0000000182c */
[C---:B------:R-:W-:Y:S01]  /*1a9b0*/  HMMA.16816.F32 R48, R112.reuse, R122, R48 ;  /* 0x0000007a7030723c */ /* 0x040fe20000001830 */
[----:B------:R-:W2:Y:S03]  /*1a9c0*/  LDSM.16.MT88.4 R120, [R226+0x2500] ;  /* 0x00250000e278783b */ /* 0x000ea60000004200 */
[--C-:B-1----:R-:W-:Y:S01]  /*1a9d0*/  FFMA.FTZ R3, R217, c[0x0][0x2d0], -R111.reuse ;  /* 0x0000b400d9037a23 */ /* 0x102fe2000001086f */
[----:B------:R-:W-:Y:S02]  /*1a9e0*/  MOV R217, R137 ;  /* 0x0000008900d97202 */ /* 0x000fe40000000f00 */
[----:B------:R-:W-:Y:S01]  /*1a9f0*/  MOV R137, R133 ;  /* 0x0000008500897202 */ /* 0x000fe20000000f00 */
[-C--:B---3--:R-:W-:Y:S01]  /*1aa00*/  HMMA.16816.F32 R52, R112, R124.reuse, R52 ;  /* 0x0000007c7034723c */ /* 0x088fe20000001834 */
[----:B------:R1:W3:Y:S03]  /*1aa10*/  MUFU.EX2 R215, R3 ;  /* 0x0000000300d77308 */ /* 0x0002e60000000800 */
[----:B------:R-:W-:Y:S02]  /*1aa20*/  MOV R133, R188 ;  /* 0x000000bc00857202 */ /* 0x000fe40000000f00 */
[----:B------:R-:W-:Y:S02]  /*1aa30*/  MOV R188, R189 ;  /* 0x000000bd00bc7202 */ /* 0x000fe40000000f00 */
        /* <DEDUP_REMOVED lines=8> */
[----:B------:R3:W3:Y:S07]  /*1aac0*/  MUFU.EX2 R209, R3 ;  /* 0x0000000300d17308 */ /* 0x0006ee0000000800 */
[-C--:B------:R-:W-:Y:S04]  /*1aad0*/  HMMA.16816.F32 R76, R116, R130.reuse, R76 ;  /* 0x00000082744c723c */ /* 0x080fe8000000184c */
[----:B-1----:R-:W-:Y:S01]  /*1aae0*/  FFMA.FTZ R107, R219, c[0x0][0x2d0], -R176 ;  /* 0x0000b400db6b7a23 */ /* 0x002fe200000108b0 */
[----:B------:R-:W-:Y:S03]  /*1aaf0*/  MOV R219, R145 ;  /* 0x0000009100db7202 */ /* 0x000fe60000000f00 */
[C---:B------:R-:W-:Y:S01]  /*1ab00*/  HMMA.16816.F32 R80, R112.reuse, R130, R80 ;  /* 0x000000827050723c */ /* 0x040fe20000001850 */
[----:B------:R-:W1:Y:S01]  /*1ab10*/  LDSM.16.MT88.4 R128, [R226+0x900] ;  /* 0x00090000e280783b */ /* 0x000e620000004200 */
[----:B------:R4:W-:Y:S02]  /*1ab20*/  MUFU.EX2 R205, R107 ;  /* 0x0000006b00cd7308 */ /* 0x0009e40000000800 */
[----:B------:R-:W-:Y:S02]  /*1ab30*/  MOV R145, R139 ;  /* 0x0000008b00917202 */ /* 0x000fe40000000f00 */
[----:B------:R-:W-:Y:S02]  /*1ab40*/  MOV R139, R137 ;  /* 0x00000089008b7202 */ /* 0x000fe40000000f00 */
[-C--:B--2---:R-:W-:Y:S04]  /*1ab50*/  HMMA.16816.F32 R84, R112, R120.reuse, R84 ;  /* 0x000000787054723c */ /* 0x084fe80000001854 */
[--C-:B---3--:R-:W-:Y:S01]  /*1ab60*/  FFMA.FTZ R3, R212, c[0x0][0x2d0], -R111.reuse ;  /* 0x0000b400d4037a23 */ /* 0x108fe2000001086f */
[----:B------:R-:W-:Y:S02]  /*1ab70*/  MOV R137, R186 ;  /* 0x000000ba00897202 */ /* 0x000fe40000000f00 */
[----:B------:R-:W-:Y:S01]  /*1ab80*/  MOV R212, R154 ;  /* 0x0000009a00d47202 */ /* 0x000fe20000000f00 */
        /* <DEDUP_REMOVED lines=8> */
[--C-:B--2---:R-:W-:Y:S01]  /*1ac10*/  FFMA.FTZ R3, R213, c[0x0][0x2d0], -R111.reuse ;  /* 0x0000b400d5037a23 */ /* 0x104fe2000001086f */
[----:B------:R-:W-:Y:S03]  /*1ac20*/  F2FP.PACK_AB R113, R215, R214 ;  /* 0x000000d6d771723e */ /* 0x000fe600000000ff */
[----:B------:R2:W1:Y:S01]  /*1ac30*/  MUFU.EX2 R207, R3 ;  /* 0x0000000300cf7308 */ /* 0x0004620000000800 */
[----:B------:R-:W-:Y:S02]  /*1ac40*/  F2FP.PACK_AB R114, R210, R209 ;  /* 0x000000d1d272723e */ /* 0x000fe400000000ff */
[----:B------:R-:W-:Y:S01]  /*1ac50*/  MOV R213, R153 ;  /* 0x0000009900d57202 */ /* 0x000fe20000000f00 */
[--C-:B----4-:R-:W-:Y:S01]  /*1ac60*/  FFMA.FTZ R107, R251, c[0x0][0x2d0], -R176.reuse ;  /* 0x0000b400fb6b7a23 */ /* 0x110fe200000108b0 */
[----:B------:R-:W-:Y:S05]  /*1ac70*/  MOV R251, R181 ;  /* 0x000000b500fb7202 */ /* 0x000fea0000000f00 */
[----:B------:R-:W-:Y:S01]  /*1ac80*/  MUFU.EX2 R189, R107 ;  /* 0x0000006b00bd7308 */ /* 0x000fe20000000800 */
[----:B--2---:R-:W-:Y:S01]  /*1ac90*/  FFMA.FTZ R3, R218, c[0x0][0x2d0], -R176 ;  /* 0x0000b400da037a23 */ /* 0x004fe200000108b0 */
[----:B-1----:R-:W-:Y:S02]  /*1aca0*/  F2FP.PACK_AB R115, R207, R208 ;  /* 0x000000d0cf73723e */ /* 0x002fe400000000ff */
[----:B------:R-:W-:Y:S06]  /*1acb0*/  MOV R218, R149 ;  /* 0x0000009500da7202 */ /* 0x000fec0000000f00 */
[----:B------:R1:W2:Y:S01]  /*1acc0*/  MUFU.EX2 R206, R3 ;  /* 0x0000000300ce7308 */ /* 0x0002a20000000800 */
[----:B------:R-:W-:Y:S02]  /*1acd0*/  MOV R149, R144 ;  /* 0x0000009000957202 */ /* 0x000fe40000000f00 */
[----:B------:R-:W-:Y:S01]  /*1ace0*/  MOV R144, R138 ;  /* 0x0000008a00907202 */ /* 0x000fe20000000f00 */
[-C--:B------:R-:W-:Y:S03]  /*1acf0*/  HMMA.16816.F32 R4, R112, R124.reuse, R4 ;  /* 0x0000007c7004723c */ /* 0x080fe60000001804 */
[----:B------:R-:W-:Y:S02]  /*1ad00*/  MOV R138, R136 ;  /* 0x00000088008a7202 */ /* 0x000fe40000000f00 */
[----:B------:R-:W-:Y:S01]  /*1ad10*/  MOV R136, R185 ;  /* 0x000000b900887202 */ /* 0x000fe20000000f00 */
[--C-:B-1----:R-:W-:Y:S01]  /*1ad20*/  FFMA.FTZ R3, R221, c[0x0][0x2d0], -R2.reuse ;  /* 0x0000b400dd037a23 */ /* 0x102fe20000010802 */
[----:B--2---:R-:W-:Y:S02]  /*1ad30*/  F2FP.PACK_AB R116, R205, R206 ;  /* 0x000000cecd74723e */ /* 0x004fe400000000ff */
[----:B------:R-:W-:Y:S01]  /*1ad40*/  MOV R221, R151 ;  /* 0x0000009700dd7202 */ /* 0x000fe20000000f00 */
        /* <DEDUP_REMOVED lines=16> */
[----:B------:R-:W-:Y:S02]  /*1ae50*/  MOV R243, R140 ;  /* 0x0000008c00f37202 */ /* 0x000fe40000000f00 */
[----:B------:R-:W-:Y:S05]  /*1ae60*/  LDSM.16.MT88.4 R140, [R226+0xd00] ;  /* 0x000d0000e28c783b */ /* 0x000fea0000004200 */
[----:B------:R1:W2:Y:S02]  /*1ae70*/  MUFU.EX2 R199, R3 ;  /* 0x0000000300c77308 */ /* 0x0002a40000000800 */
[--C-:B-1----:R-:W-:Y:S01]  /*1ae80*/  FFMA.FTZ R3, R247, c[0x0][0x2d0], -R110.reuse ;  /* 0x0000b400f7037a23 */ /* 0x102fe2000001086e */
[----:B--2---:R-:W-:Y:S02]  /*1ae90*/  F2FP.PACK_AB R119, R199, R200 ;  /* 0x000000c8c777723e */ /* 0x004fe400000000ff */
[----:B------:R-:W-:Y:S05]  /*1aea0*/  MOV R247, R184 ;  /* 0x000000b800f77202 */ /* 0x000fea0000000f00 */
[----:B------:R1:W-:Y:S01]  /*1aeb0*/  MUFU.EX2 R198, R3 ;  /* 0x0000000300c67308 */ /* 0x0003e20000000800 */
[C---:B------:R-:W-:Y:S09]  /*1aec0*/  HMMA.16816.F32 R8, R116.reuse, R124, R8 ;  /* 0x0000007c7408723c */ /* 0x040ff20000001808 */
[----:B------:R-:W-:Y:S01]  /*1aed0*/  MUFU.EX2 R184, R108 ;  /* 0x0000006c00b87308 */ /* 0x000fe20000000800 */
        /* <DEDUP_REMOVED lines=42> */
[----:B------:R-:W-:Y:S02]  /*1b180*/  MOV R245, R132 ;  /* 0x0000008400f57202 */ /* 0x000fe40000000f00 */
[----:B------:R-:W-:Y:S01]  /*1b190*/  MOV R132, R180 ;  /* 0x000000b400847202 */ /* 0x000fe20000000f00 */
[----:B------:R1:W3:Y:S04]  /*1b1a0*/  MUFU.EX2 R191, R3 ;  /* 0x0000000300bf7308 */ /* 0x0002e80000000800 */
[----:B-1----:R-:W-:Y:S01]  /*1b1b0*/  FFMA.FTZ R3, R250, c[0x0][0x2d0], -R176 ;  /* 0x0000b400fa037a23 */ /* 0x002fe200000108b0 */
[----:B---3--:R-:W-:Y:S02]  /*1b1c0*/  F2FP.PACK_AB R111, R191, R192 ;  /* 0x000000c0bf6f723e */ /* 0x008fe400000000ff */
[----:B------:R-:W-:Y:S03]  /*1b1d0*/  MOV R250, R183 ;  /* 0x000000b700fa7202 */ /* 0x000fe60000000f00 */
[----:B------:R1:W-:Y:S02]  /*1b1e0*/  MUFU.EX2 R190, R3 ;  /* 0x0000000300be7308 */ /* 0x0003e40000000800 */
[--C-:B-1----:R-:W-:Y:S08]  /*1b1f0*/  FFMA.FTZ R3, R188, c[0x0][0x2d0], -R2.reuse ;  /* 0x0000b400bc037a23 */ /* 0x102ff00000010802 */
        /* <DEDUP_REMOVED lines=58> */
[----:B--2---:R-:W-:Y:S01]  /*1b5a0*/  FFMA.FTZ R103, R103, R18, R17 ;  /* 0x0000001267677223 */ /* 0x004fe20000010011 */
[----:B------:R-:W-:Y:S01]  /*1b5b0*/  MOV R18, R12 ;  /* 0x0000000c00127202 */ /* 0x000fe20000000f00 */
[----:B------:R-:W2:Y:S02]  /*1b5c0*/  LDL.LU R17, [R1+0x38] ;  /* 0x0000380001117983 */ /* 0x000ea40000300800 */
[----:B------:R-:W-:Y:S02]  /*1b5d0*/  FADD.FTZ R3, R3, R103 ;  /* 0x0000006703037221 */ /* 0x000fe40000010000 */
[----:B------:R-:W3:Y:S02]  /*1b5e0*/  LDL.LU R16, [R1+0x3c] ;  /* 0x00003c0001107983 */ /* 0x000ee40000300800 */
[----:B------:R-:W-:Y:S02]  /*1b5f0*/  FADD.FTZ R3, R14, R3 ;  /* 0x000000030e037221 */ /* 0x000fe40000010000 */
[----:B------:R-:W4:Y:S02]  /*1b600*/  LDL.LU R12, [R1+0x40] ;  /* 0x00004000010c7983 */ /* 0x000f240000300800 */
[----:B------:R-:W-:Y:S04]  /*1b610*/  FADD.FTZ R3, R11, R3 ;  /* 0x000000030b037221 */ /* 0x000fe80000010000 */
[----:B------:R-:W-:Y:S04]  /*1b620*/  FADD.FTZ R3, R245, R3 ;  /* 0x00000003f5037221 */ /* 0x000fe80000010000 */
[----:B------:R-:W-:Y:S02]  /*1b630*/  FADD.FTZ R3, R247, R3 ;  /* 0x00000003f7037221 */ /* 0x000fe40000010000 */
[----:B--2---:R-:W-:Y:S02]  /*1b640*/  FFMA.FTZ R101, R101, R17, R23 ;  /* 0x0000001165657223 */ /* 0x004fe40000010017 */
[----:B---3--:R-:W-:Y:S02]  /*1b650*/  FFMA.FTZ R100, R100, R16, R18 ;  /* 0x0000001064647223 */ /* 0x008fe40000010012 */
[----:B------:R-:W-:Y:S02]  /*1b660*/  FADD.FTZ R2, R2, R101 ;  /* 0x0000006502027221 */ /* 0x000fe40000010000 */
[----:B----4-:R-:W-:Y:S02]  /*1b670*/  FFMA.FTZ R0, R0, R12, R19 ;  /* 0x0000000c00007223 */ /* 0x010fe40000010013 */
        /* <DEDUP_REMOVED lines=65> */
.L_x_833:
        /* <DEDUP_REMOVED lines=153> */
.L_x_777:
        /* <DEDUP_REMOVED lines=164> */
.L_x_838:
        /* <DEDUP_REMOVED lines=159> */
.L_x_840:
[----:B---3--:R-:W-:Y:S05]  /*1d850*/  BSYNC B0 ;  /* 0x0000000000007941 */ /* 0x008fea0003800000 */
.L_x_839:
        /* <DEDUP_REMOVED lines=23> */
.L_x_842:
[----:B------:R-:W-:Y:S05]  /*1d9d0*/  BSYNC B0 ;  /* 0x0000000000007941 */ /* 0x000fea0003800000 */
.L_x_841:
        /* <DEDUP_REMOVED lines=23> */
.L_x_844:
[----:B------:R-:W-:Y:S05]  /*1db50*/  BSYNC B0 ;  /* 0x0000000000007941 */ /* 0x000fea0003800000 */
.L_x_843:
        /* <DEDUP_REMOVED lines=24> */
.L_x_837:
        /* <DEDUP_REMOVED lines=31> */
.L_x_845:
        /* <DEDUP_REMOVED lines=43> */
.L_x_847:
[----:B------:R-:W-:Y:S05]  /*1e180*/  BSYNC B0 ;  /* 0x0000000000007941 */ /* 0x000fea0003800000 */
.L_x_846:
        /* <DEDUP_REMOVED lines=70> */
.L_x_849:
[----:B------:R-:W-:Y:S05]  /*1e5f0*/  BSYNC B0 ;  /* 0x0000000000007941 */ /* 0x000fea0003800000 */
.L_x_848:
        /* <DEDUP_REMOVED lines=21> */
.L_x_851:
[----:B------:R-:W-:Y:S05]  /*1e750*/  BSYNC B0 ;  /* 0x0000000000007941 */ /* 0x000fea0003800000 */
.L_x_850:
        /* <DEDUP_REMOVED lines=21> */
.L_x_853:
[----:B------:R-:W-:Y:S05]  /*1e8b0*/  BSYNC B0 ;  /* 0x0000000000007941 */ /* 0x000fea0003800000 */
.L_x_852:
        /* <DEDUP_REMOVED lines=22> */
.L_x_854:
        /* <DEDUP_REMOVED lines=14> */
.L_x_868:


//--------------------- .nv.shared._ZN7cutlass13device_kernelIN5flash19enable_sm80_to_sm89INS1_16FlashAttnFwdSm80INS1_25CollectiveMainloopFwdSm80ILi4ELi1ELb0EN4cute5tupleIJNS5_1CILi128EEENS7_ILi64EEENS7_ILi96EEEEEELi96ENS_6half_tEfNS_4arch4Sm80ELb0ELb0ELb1ELb0ELb1ELb0ELb1ELb0EEENS1_21CollectiveEpilogueFwdINS6_IJS8_SA_S9_EEENS6_IJNS7_ILi1EEESI_SI_EEESC_SE_Li128ELb0ELb1ELb0ELb0EEENS1_19SingleTileSchedulerILb0ELb0ELb1ELi128EEEEEEEEEvNT_6ParamsE --------------------------
	.section	.nv.shared._ZN7cutlass13device_kernelIN5flash19enable_sm80_to_sm89INS1_16FlashAttnFwdSm80INS1_25CollectiveMainloopFwdSm80ILi4ELi1ELb0EN4cute5tupleIJNS5_1CILi128EEENS7_ILi64EEENS7_ILi96EEEEEELi96ENS_6half_tEfNS_4arch4Sm80ELb0ELb0ELb1ELb0ELb1ELb0ELb1ELb0EEENS1_21CollectiveEpilogueFwdINS6_IJS8_SA_S9_EEENS6_IJNS7_ILi1EEESI_SI_EEESC_SE_Li128ELb0ELb1ELb0ELb0EEENS1_19SingleTileSchedulerILb0ELb0ELb1ELi128EEEEEEEEEvNT_6ParamsE,"aw",@nobits
	.sectionflags	@""
	.align	16


//--------------------- .nv.global                --------------------------
	.section	.nv.global,"aw",@nobits
.nv.global:
	.type		_ZN79_INTERNAL_a857414e_43_flash_fwd_hdim96_fp16_paged_softcap_sm80_cu_4cb42ef5_37404cute1_E,@object
	.size		_ZN79_INTERNAL_a857414e_43_flash_fwd_hdim96_fp16_paged_softcap_sm80_cu_4cb42ef5_37404cute1_E,(_ZN79_INTERNAL_a857414e_43_flash_fwd_hdim96_fp16_paged_softcap_sm80_cu_4cb42ef5_37404cuda3std3__45__cpo6cbeginE - _ZN79_INTERNAL_a857414e_43_flash_fwd_hdim96_fp16_paged_softcap_sm80_cu_4cb42ef5_37404cute1_E)
_ZN79_INTERNAL_a857414e_43_flash_fwd_hdim96_fp16_paged_softcap_sm80_cu_4cb42ef5_37404cute1_E:
	.zero		1
	.type		_ZN79_INTERNAL_a857414e_43_flash_fwd_hdim96_fp16_paged_softcap_sm80_cu_4cb42ef5_37404cuda3std3__45__cpo6cbeginE,@object
	.size		_ZN79_INTERNAL_a857414e_43_flash_fwd_hdim96_fp16_paged_softcap_sm80_cu_4cb42ef5_37404cuda3std3__45__cpo6cbeginE,(_ZN79_INTERNAL_a857414e_43_flash_fwd_hdim96_fp16_paged_softcap_sm80_cu_4cb42ef5_37404cuda3std3__48in_placeE - _ZN79_INTERNAL_a857414e_43_flash_fwd_hdim96_fp16_paged_softcap_sm80_cu_4cb42ef5_37404cuda3std3__45__cpo6cbeginE)
_ZN79_INTERNAL_a857414e_43_flash_fwd_hdim96_fp16_paged_softcap_sm80_cu_4cb42ef5_37404cuda3std3__45__cpo6cbeginE:
	.zero		1
	.type		_ZN79_INTERNAL_a857414e_43_flash_fwd_hdim96_fp16_paged_softcap_sm80_cu_4cb42ef5_37404cuda3std3__48in_placeE,@object
	.size		_ZN79_INTERNAL_a857414e_43_flash_fwd_hdim96_fp16_paged_softcap_sm80_cu_4cb42ef5_37404cuda3std3__48in_placeE,(_ZN79_INTERNAL_a857414e_43_flash_fwd_hdim96_fp16_paged_softcap_sm80_cu_4cb42ef5_37404cuda3std6ranges3__45__cpo9iter_moveE - _ZN79_INTERNAL_a857414e_43_flash_fwd_hdim96_fp16_paged_softcap_sm80_cu_4cb42ef5_37404cuda3std3__48in_placeE)
_ZN79_INTERNAL_a857414e_43_flash_fwd_hdim96_fp16_paged_softcap_sm80_cu_4cb42ef5_37404cuda3std3__48in_placeE:
	.zero		1
	.type		_ZN79_INTERNAL_a857414e_43_flash_fwd_hdim96_fp16_paged_softcap_sm80_cu_4cb42ef5_37404cuda3std6ranges3__45__cpo9iter_moveE,@object
	.size		_ZN79_INTERNAL_a857414e_43_flash_fwd_hdim96_fp16_paged_softcap_sm80_cu_4cb42ef5_37404cuda3std6ranges3__45__cpo9iter_moveE,(_ZN79_INTERNAL_a857414e_43_flash_fwd_hdim96_fp16_paged_softcap_sm80_cu_4cb42ef5_37404cuda3std3__45__cpo5beginE - _ZN79_INTERNAL_a857414e_43_flash_fwd_hdim96_fp16_paged_softcap_sm80_cu_4cb42ef5_37404cuda3std6ranges3__45__cpo9iter_moveE)
_ZN79_INTERNAL_a857414e_43_flash_fwd_hdim96_fp16_paged_softcap_sm80_cu_4cb42ef5_37404cuda3std6ranges3__45__cpo9iter_moveE:
	.zero		1
	.type		_ZN79_INTERNAL_a857414e_43_flash_fwd_hdim96_fp16_paged_softcap_sm80_cu_4cb42ef5_37404cuda3std3__45__cpo5beginE,@object
	.size		_ZN79_INTERNAL_a857414e_43_flash_fwd_hdim96_fp16_paged_softcap_sm80_cu_4cb42ef5_37404cuda3std3__45__cpo5beginE,(_ZN79_INTERNAL_a857414e_43_flash_fwd_hdim96_fp16_paged_softcap_sm80_cu_4cb42ef5_37404cuda3std3__481_GLOBAL__N__a857414e_43_flash_fwd_hdim96_fp16_paged_softcap_sm80_cu_4cb42ef5_37406ignoreE - _ZN79_INTERNAL_a857414e_43_flash_fwd_hdim96_fp16_paged_softcap_sm80_cu_4cb42ef5_37404cuda3std3__45__cpo5beginE)
_ZN79_INTERNAL_a857414e_43_flash_fwd_hdim96_fp16_paged_softcap_sm80_cu_4cb42ef5_37404cuda3std3__45__cpo5beginE:
	.zero		1
	.type		_ZN79_INTERNAL_a857414e_43_flash_fwd_hdim96_fp16_paged_softcap_sm80_cu_4cb42ef5_37404cuda3std3__481_GLOBAL__N__a857414e_43_flash_fwd_hdim96_fp16_paged_softcap_sm80_cu_4cb42ef5_37406ignoreE,@object
	.size		_ZN79_INTERNAL_a857414e_43_flash_fwd_hdim96_fp16_paged_softcap_sm80_cu_4cb42ef5_37404cuda3std3__481_GLOBAL__N__a857414e_43_flash_fwd_hdim96_fp16_paged_softcap_sm80_cu_4cb42ef5_37406ignoreE,(_ZN79_INTERNAL_a857414e_43_flash_fwd_hdim96_fp16_paged_softcap_sm80_cu_4cb42ef5_37404cute7productE - _ZN79_INTERNAL_a857414e_43_flash_fwd_hdim96_fp16_paged_softcap_sm80_cu_4cb42ef5_37404cuda3std3__481_GLOBAL__N__a857414e_43_flash_fwd_hdim96_fp16_paged_softcap_sm80_cu_4cb42ef5_37406ignoreE)
_ZN79_INTERNAL_a857414e_43_flash_fwd_hdim96_fp16_paged_softcap_sm80_cu_4cb42ef5_37404cuda3std3__481_GLOBAL__N__a857414e_43_flash_fwd_hdim96_fp16_paged_softcap_sm80_cu_4cb42ef5_37406ignoreE:
	.zero		1
	.type		_ZN79_INTERNAL_a857414e_43_flash_fwd_hdim96_fp16_paged_softcap_sm80_cu_4cb42ef5_37404cute7productE,@object
	.size		_ZN79_INTERNAL_a857414e_43_flash_fwd_hdim96_fp16_paged_softcap_sm80_cu_4cb42ef5_37404cute7productE,(_ZN79_INTERNAL_a857414e_43_flash_fwd_hdim96_fp16_paged_softcap_sm80_cu_4cb42ef5_37404cuda3std3__45__cpo3endE - _ZN79_INTERNAL_a857414e_43_flash_fwd_hdim96_fp16_paged_softcap_sm80_cu_4cb42ef5_37404cute7productE)
_ZN79_INTERNAL_a857414e_43_flash_fwd_hdim96_fp16_paged_softcap_sm80_cu_4cb42ef5_37404cute7productE:
	.zero		1
	.type		_ZN79_INTERNAL_a857414e_43_flash_fwd_hdim96_fp16_paged_softcap_sm80_cu_4cb42ef5_37404cuda3std3__45__cpo3endE,@object
	.size		_ZN79_INTERNAL_a857414e_43_flash_fwd_hdim96_fp16_paged_softcap_sm80_cu_4cb42ef5_37404cuda3std3__45__cpo3endE,(_ZN79_INTERNAL_a857414e_43_flash_fwd_hdim96_fp16_paged_softcap_sm80_cu_4cb42ef5_37404cuda3std3__419piecewise_constructE - _ZN79_INTERNAL_a857414e_43_flash_fwd_hdim96_fp16_paged_softcap_sm80_cu_4cb42ef5_37404cuda3std3__45__cpo3endE)
_ZN79_INTERNAL_a857414e_43_flash_fwd_hdim96_fp16_paged_softcap_sm80_cu_4cb42ef5_37404cuda3std3__45__cpo3endE:
	.zero		1
	.type		_ZN79_INTERNAL_a857414e_43_flash_fwd_hdim96_fp16_paged_softcap_sm80_cu_4cb42ef5_37404cuda3std3__419piecewise_constructE,@object
	.size		_ZN79_INTERNAL_a857414e_43_flash_fwd_hdim96_fp16_paged_softcap_sm80_cu_4cb42ef5_37404cuda3std3__419piecewise_constructE,(_ZN79_INTERNAL_a857414e_43_flash_fwd_hdim96_fp16_paged_softcap_sm80_cu_4cb42ef5_37404cuda3std3__45__cpo4cendE - _ZN79_INTERNAL_a857414e_43_flash_fwd_hdim96_fp16_paged_softcap_sm80_cu_4cb42ef5_37404cuda3std3__419piecewise_constructE)
_ZN79_INTERNAL_a857414e_43_flash_fwd_hdim96_fp16_paged_softcap_sm80_cu_4cb42ef5_37404cuda3std3__419piecewise_constructE:
	.zero		1
	.type		_ZN79_INTERNAL_a857414e_43_flash_fwd_hdim96_fp16_paged_softcap_sm80_cu_4cb42ef5_37404cuda3std3__45__cpo4cendE,@object
	.size		_ZN79_INTERNAL_a857414e_43_flash_fwd_hdim96_fp16_paged_softcap_sm80_cu_4cb42ef5_37404cuda3std3__45__cpo4cendE,(_ZN79_INTERNAL_a857414e_43_flash_fwd_hdim96_fp16_paged_softcap_sm80_cu_4cb42ef5_37404cuda3std6ranges3__45__cpo4swapE - _ZN79_INTERNAL_a857414e_43_flash_fwd_hdim96_fp16_paged_softcap_sm80_cu_4cb42ef5_37404cuda3std3__45__cpo4cendE)
_ZN79_INTERNAL_a857414e_43_flash_fwd_hdim96_fp16_paged_softcap_sm80_cu_4cb42ef5_37404cuda3std3__45__cpo4cendE:
	.zero		1
	.type		_ZN79_INTERNAL_a857414e_43_flash_fwd_hdim96_fp16_paged_softcap_sm80_cu_4cb42ef5_37404cuda3std6ranges3__45__cpo4swapE,@object
	.size		_ZN79_INTERNAL_a857414e_43_flash_fwd_hdim96_fp16_paged_softcap_sm80_cu_4cb42ef5_37404cuda3std6ranges3__45__cpo4swapE,(.L_7 - _ZN79_INTERNAL_a857414e_43_flash_fwd_hdim96_fp16_paged_softcap_sm80_cu_4cb42ef5_37404cuda3std6ranges3__45__cpo4swapE)
_ZN79_INTERNAL_a857414e_43_flash_fwd_hdim96_fp16_paged_softcap_sm80_cu_4cb42ef5_37404cuda3std6ranges3__45__cpo4swapE:
	.zero		1
.L_7:


//--------------------- .nv.shared._ZN7cutlass13device_kernelIN5flash19enable_sm80_to_sm89INS1_16FlashAttnFwdSm80INS1_25CollectiveMainloopFwdSm80ILi4ELi1ELb0EN4cute5tupleIJNS5_1CILi128EEENS7_ILi64EEENS7_ILi96EEEEEELi96ENS_6half_tEfNS_4arch4Sm80ELb0ELb0ELb1ELb1ELb1ELb0ELb1ELb0EEENS1_21CollectiveEpilogueFwdINS6_IJS8_SA_S9_EEENS6_IJNS7_ILi1EEESI_SI_EEESC_SE_Li128ELb1ELb1ELb0ELb0EEENS1_19SingleTileSchedulerILb1ELb0ELb1ELi128EEEEEEEEEvNT_6ParamsE --------------------------
	.section	.nv.shared._ZN7cutlass13device_kernelIN5flash19enable_sm80_to_sm89INS1_16FlashAttnFwdSm80INS1_25CollectiveMainloopFwdSm80ILi4ELi1ELb0EN4cute5tupleIJNS5_1CILi128EEENS7_ILi64EEENS7_ILi96EEEEEELi96ENS_6half_tEfNS_4arch4Sm80ELb0ELb0ELb1ELb1ELb1ELb0ELb1ELb0EEENS1_21CollectiveEpilogueFwdINS6_IJS8_SA_S9_EEENS6_IJNS7_ILi1EEESI_SI_EEESC_SE_Li128ELb1ELb1ELb0ELb0EEENS1_19SingleTileSchedulerILb1ELb0ELb1ELi128EEEEEEEEEvNT_6ParamsE,"aw",@nobits
	.sectionflags	@""
	.align	16


//--------------------- .nv.shared._ZN7cutlass13device_kernelIN5flash19enable_sm80_to_sm89INS1_16FlashAttnFwdSm80INS1_25CollectiveMainloopFwdSm80ILi4ELi1ELb0EN4cute5tupleIJNS5_1CILi128EEENS7_ILi64EEENS7_ILi96EEEEEELi96ENS_6half_tEfNS_4arch4Sm80ELb0ELb0ELb1ELb1ELb1ELb1ELb1ELb0EEENS1_21CollectiveEpilogueFwdINS6_IJS8_SA_S9_EEENS6_IJNS7_ILi1EEESI_SI_EEESC_SE_Li128ELb1ELb1ELb0ELb0EEENS1_19SingleTileSchedulerILb1ELb0ELb1ELi128EEEEEEEEEvNT_6ParamsE --------------------------
	.section	.nv.shared._ZN7cutlass13device_kernelIN5flash19enable_sm80_to_sm89INS1_16FlashAttnFwdSm80INS1_25CollectiveMainloopFwdSm80ILi4ELi1ELb0EN4cute5tupleIJNS5_1CILi128EEENS7_ILi64EEENS7_ILi96EEEEEELi96ENS_6half_tEfNS_4arch4Sm80ELb0ELb0ELb1ELb1ELb1ELb1ELb1ELb0EEENS1_21CollectiveEpilogueFwdINS6_IJS8_SA_S9_EEENS6_IJNS7_ILi1EEESI_SI_EEESC_SE_Li128ELb1ELb1ELb0ELb0EEENS1_19SingleTileSchedulerILb1ELb0ELb1ELi128EEEEEEEEEvNT_6ParamsE,"aw",@nobits
	.sectionflags	@""
	.align	16


//--------------------- .nv.shared._ZN7cutlass13device_kernelIN5flash19enable_sm80_to_sm89INS1_16FlashAttnFwdSm80INS1_25CollectiveMainloopFwdSm80ILi4ELi1ELb0EN4cute5tupleIJNS5_1CILi128EEENS7_ILi48EEENS7_ILi96EEEEEELi96ENS_6half_tEfNS_4arch4Sm80ELb0ELb1ELb1ELb0ELb1ELb0ELb1ELb0EEENS1_21CollectiveEpilogueFwdINS6_IJS8_SA_S9_EEENS6_IJNS7_ILi1EEESI_SI_EEESC_SE_Li128ELb0ELb1ELb0ELb0EEENS1_19SingleTileSchedulerILb0ELb0ELb1ELi128EEEEEEEEEvNT_6ParamsE --------------------------
	.section	.nv.shared._ZN7cutlass13device_kernelIN5flash19enable_sm80_to_sm89INS1_16FlashAttnFwdSm80INS1_25CollectiveMainloopFwdSm80ILi4ELi1ELb0EN4cute5tupleIJNS5_1CILi128EEENS7_ILi48EEENS7_ILi96EEEEEELi96ENS_6half_tEfNS_4arch4Sm80ELb0ELb1ELb1ELb0ELb1ELb0ELb1ELb0EEENS1_21CollectiveEpilogueFwdINS6_IJS8_SA_S9_EEENS6_IJNS7_ILi1EEESI_SI_EEESC_SE_Li128ELb0ELb1ELb0ELb0EEENS1_19SingleTileSchedulerILb0ELb0ELb1ELi128EEEEEEEEEvNT_6ParamsE,"aw",@nobits
	.sectionflags	@""
	.align	16


//--------------------- .nv.shared._ZN7cutlass13device_kernelIN5flash19enable_sm80_to_sm89INS1_16FlashAttnFwdSm80INS1_25CollectiveMainloopFwdSm80ILi4ELi1ELb0EN4cute5tupleIJNS5_1CILi128EEENS7_ILi48EEENS7_ILi96EEEEEELi96ENS_6half_tEfNS_4arch4Sm80ELb0ELb1ELb1ELb1ELb1ELb0ELb1ELb0EEENS1_21CollectiveEpilogueFwdINS6_IJS8_SA_S9_EEENS6_IJNS7_ILi1EEESI_SI_EEESC_SE_Li128ELb1ELb1ELb0ELb0EEENS1_19SingleTileSchedulerILb1ELb0ELb1ELi128EEEEEEEEEvNT_6ParamsE --------------------------
	.section	.nv.shared._ZN7cutlass13device_kernelIN5flash19enable_sm80_to_sm89INS1_16FlashAttnFwdSm80INS1_25CollectiveMainloopFwdSm80ILi4ELi1ELb0EN4cute5tupleIJNS5_1CILi128EEENS7_ILi48EEENS7_ILi96EEEEEELi96ENS_6half_tEfNS_4arch4Sm80ELb0ELb1ELb1ELb1ELb1ELb0ELb1ELb0EEENS1_21CollectiveEpilogueFwdINS6_IJS8_SA_S9_EEENS6_IJNS7_ILi1EEESI_SI_EEESC_SE_Li128ELb1ELb1ELb0ELb0EEENS1_19SingleTileSchedulerILb1ELb0ELb1ELi128EEEEEEEEEvNT_6ParamsE,"aw",@nobits
	.sectionflags	@""
	.align	16


//--------------------- .nv.shared._ZN7cutlass13device_kernelIN5flash19enable_sm80_to_sm89INS1_16FlashAttnFwdSm80INS1_25CollectiveMainloopFwdSm80ILi4ELi1ELb0EN4cute5tupleIJNS5_1CILi128EEENS7_ILi48EEENS7_ILi96EEEEEELi96ENS_6half_tEfNS_4arch4Sm80ELb0ELb1ELb1ELb1ELb1ELb1ELb1ELb0EEENS1_21CollectiveEpilogueFwdINS6_IJS8_SA_S9_EEENS6_IJNS7_ILi1EEESI_SI_EEESC_SE_Li128ELb1ELb1ELb0ELb0EEENS1_19SingleTileSchedulerILb1ELb0ELb1ELi128EEEEEEEEEvNT_6ParamsE --------------------------
	.section	.nv.shared._ZN7cutlass13device_kernelIN5flash19enable_sm80_to_sm89INS1_16FlashAttnFwdSm80INS1_25CollectiveMainloopFwdSm80ILi4ELi1ELb0EN4cute5tupleIJNS5_1CILi128EEENS7_ILi48EEENS7_ILi96EEEEEELi96ENS_6half_tEfNS_4arch4Sm80ELb0ELb1ELb1ELb1ELb1ELb1ELb1ELb0EEENS1_21CollectiveEpilogueFwdINS6_IJS8_SA_S9_EEENS6_IJNS7_ILi1EEESI_SI_EEESC_SE_Li128ELb1ELb1ELb0ELb0EEENS1_19SingleTileSchedulerILb1ELb0ELb1ELi128EEEEEEEEEvNT_6ParamsE,"aw",@nobits
	.sectionflags	@""
	.align	16


//--------------------- .nv.shared._ZN7cutlass13device_kernelIN5flash19enable_sm80_to_sm89INS1_16FlashAttnFwdSm80INS1_25CollectiveMainloopFwdSm80ILi4ELi1ELb0EN4cute5tupleIJNS5_1CILi128EEENS7_ILi64EEENS7_ILi96EEEEEELi96ENS_6half_tEfNS_4arch4Sm80ELb1ELb0ELb1ELb0ELb1ELb0ELb1ELb0EEENS1_21CollectiveEpilogueFwdINS6_IJS8_SA_S9_EEENS6_IJNS7_ILi1EEESI_SI_EEESC_SE_Li128ELb0ELb1ELb0ELb0EEENS1_30DynamicPersistentTileSchedulerILi128ELi128ELb0ELb1ELb0EEEEEEEEEvNT_6ParamsE --------------------------
	.section	.nv.shared._ZN7cutlass13device_kernelIN5flash19enable_sm80_to_sm89INS1_16FlashAttnFwdSm80INS1_25CollectiveMainloopFwdSm80ILi4ELi1ELb0EN4cute5tupleIJNS5_1CILi128EEENS7_ILi64EEENS7_ILi96EEEEEELi96ENS_6half_tEfNS_4arch4Sm80ELb1ELb0ELb1ELb0ELb1ELb0ELb1ELb0EEENS1_21CollectiveEpilogueFwdINS6_IJS8_SA_S9_EEENS6_IJNS7_ILi1EEESI_SI_EEESC_SE_Li128ELb0ELb1ELb0ELb0EEENS1_30DynamicPersistentTileSchedulerILi128ELi128ELb0ELb1ELb0EEEEEEEEEvNT_6ParamsE,"aw",@nobits
	.sectionflags	@""
	.align	16


//--------------------- .nv.shared._ZN7cutlass13device_kernelIN5flash19enable_sm80_to_sm89INS1_16FlashAttnFwdSm80INS1_25CollectiveMainloopFwdSm80ILi4ELi1ELb0EN4cute5tupleIJNS5_1CILi128EEENS7_ILi64EEENS7_ILi96EEEEEELi96ENS_6half_tEfNS_4arch4Sm80ELb1ELb0ELb1ELb1ELb1ELb0ELb1ELb0EEENS1_21CollectiveEpilogueFwdINS6_IJS8_SA_S9_EEENS6_IJNS7_ILi1EEESI_SI_EEESC_SE_Li128ELb1ELb1ELb0ELb0EEENS1_19SingleTileSchedulerILb1ELb0ELb1ELi128EEEEEEEEEvNT_6ParamsE --------------------------
	.section	.nv.shared._ZN7cutlass13device_kernelIN5flash19enable_sm80_to_sm89INS1_16FlashAttnFwdSm80INS1_25CollectiveMainloopFwdSm80ILi4ELi1ELb0EN4cute5tupleIJNS5_1CILi128EEENS7_ILi64EEENS7_ILi96EEEEEELi96ENS_6half_tEfNS_4arch4Sm80ELb1ELb0ELb1ELb1ELb1ELb0ELb1ELb0EEENS1_21CollectiveEpilogueFwdINS6_IJS8_SA_S9_EEENS6_IJNS7_ILi1EEESI_SI_EEESC_SE_Li128ELb1ELb1ELb0ELb0EEENS1_19SingleTileSchedulerILb1ELb0ELb1ELi128EEEEEEEEEvNT_6ParamsE,"aw",@nobits
	.sectionflags	@""
	.align	16


//--------------------- .nv.shared._ZN7cutlass13device_kernelIN5flash19enable_sm80_to_sm89INS1_16FlashAttnFwdSm80INS1_25CollectiveMainloopFwdSm80ILi4ELi1ELb0EN4cute5tupleIJNS5_1CILi128EEENS7_ILi64EEENS7_ILi96EEEEEELi96ENS_6half_tEfNS_4arch4Sm80ELb1ELb0ELb1ELb1ELb1ELb1ELb1ELb0EEENS1_21CollectiveEpilogueFwdINS6_IJS8_SA_S9_EEENS6_IJNS7_ILi1EEESI_SI_EEESC_SE_Li128ELb1ELb1ELb0ELb0EEENS1_19SingleTileSchedulerILb1ELb0ELb1ELi128EEEEEEEEEvNT_6ParamsE --------------------------
	.section	.nv.shared._ZN7cutlass13device_kernelIN5flash19enable_sm80_to_sm89INS1_16FlashAttnFwdSm80INS1_25CollectiveMainloopFwdSm80ILi4ELi1ELb0EN4cute5tupleIJNS5_1CILi128EEENS7_ILi64EEENS7_ILi96EEEEEELi96ENS_6half_tEfNS_4arch4Sm80ELb1ELb0ELb1ELb1ELb1ELb1ELb1ELb0EEENS1_21CollectiveEpilogueFwdINS6_IJS8_SA_S9_EEENS6_IJNS7_ILi1EEESI_SI_EEESC_SE_Li128ELb1ELb1ELb0ELb0EEENS1_19SingleTileSchedulerILb1ELb0ELb1ELi128EEEEEEEEEvNT_6ParamsE,"aw",@nobits
	.sectionflags	@""
	.align	16
